def attn_fwd(
    Q,
    K,
    V,
    Out,
    Lse,
    sm_scale,
    stride_qz,
    stride_qh,
    stride_qm,
    stride_qk,
    stride_kz,
    stride_kh,
    stride_kn,
    stride_kk,
    stride_vz,
    stride_vh,
    stride_vn,
    stride_vk,
    stride_oz,
    stride_oh,
    stride_om,
    stride_ok,
    seqlen_q,
    seqlen_k,
    BLOCK_M: tl.constexpr,
    BLOCK_N: tl.constexpr,
    HEAD_DIM: tl.constexpr,
    CAUSAL: tl.constexpr,
):
    start_m = tl.program_id(0)
    off_hz = tl.program_id(1)
    q_off = off_hz * stride_qh
    k_off = off_hz * stride_kh
    v_off = off_hz * stride_vh
    offs_m = start_m * BLOCK_M + tl.arange(0, BLOCK_M)
    offs_d = tl.arange(0, HEAD_DIM)
    offs_n = tl.arange(0, BLOCK_N)
    q_ptrs = Q + q_off + offs_m[:, None] * stride_qm + offs_d[None, :] * stride_qk
    k_ptrs = K + k_off + offs_d[:, None] * stride_kk + offs_n[None, :] * stride_kn
    v_ptrs = V + v_off + offs_n[:, None] * stride_vn + offs_d[None, :] * stride_vk
    m_i = tl.full([BLOCK_M], float("-inf"), dtype=tl.float32)
    l_i = tl.zeros([BLOCK_M], dtype=tl.float32) + 1.0
    acc = tl.zeros([BLOCK_M, HEAD_DIM], dtype=tl.float32)
    q = tl.load(q_ptrs)
    acc, l_i, m_i = _attn_fwd_inner(
        acc,
        l_i,
        m_i,
        q,
        k_ptrs,
        v_ptrs,
        sm_scale,
        stride_kn,
        stride_vn,
        start_m,
        seqlen_k,
        BLOCK_M,
        BLOCK_N,
        HEAD_DIM,
        CAUSAL,
    )
    acc = acc / l_i[:, None]
    lse = m_i + tl.math.log2(l_i) / 1.4426950408889634
    o_ptrs = (
        Out
        + off_hz * stride_oh
        + offs_m[:, None] * stride_om
        + offs_d[None, :] * stride_ok
    )
    tl.store(o_ptrs, acc.to(Out.dtype.element_ty))
    tl.store(Lse + off_hz * seqlen_q + offs_m, lse)

# config = {"BLOCK_M": 64, "BLOCK_N": 128, "HEAD_DIM": 256, "arch": "sm_100", "causal": false, "dtype": "bf16", "num_stages": 4, "num_warps": 8}
# arch = sm_100


// ===== COMPILED SASS (sm_100a) =====

	.target	sm_100a

	.elftype	@"ET_EXEC"


//--------------------- .note.nv.tkinfo           --------------------------
	.section	.note.nv.tkinfo,"",@"SHT_NOTE"
	.sectionflags	@"SHF_NOTE_NV_TKINFO"
	.tkinfo
        /*0018*/ 	.word	0x00000081
        /*0030*/ 	.string	""
        /*0030*/ 	.string	"ptxas-blackwell"
        /*0030*/ 	.string	"Cuda compilation tools, release 12.9, V12.9.86"
        /*0030*/ 	.string	"Build cuda_12.9.r12.9/compiler.36037853_0"
        /*0030*/ 	.string	"-v  -suppress-debug-info  -lineinfo  -arch sm_100a "



//--------------------- .note.nv.cuver            --------------------------
	.section	.note.nv.cuver,"",@"SHT_NOTE"
	.sectionflags	@"SHF_NOTE_NV_CUVER"
        /*0018*/ 	.short	0x0001
        /*001a*/ 	.short	0x0064
        /*001c*/ 	.short	0x0001
        /*001e*/ 	.short	0x0000
        /*0020*/ 	.short	0x0001
        /*0022*/ 	.short	0x0000


//--------------------- .nv.info                  --------------------------
	.section	.nv.info,"",@"SHT_CUDA_INFO"
	.align	4


	//----- nvinfo : EIATTR_REGCOUNT
	.align		4
        /*0000*/ 	.byte	0x04, 0x2f
        /*0002*/ 	.short	(.L_5 - .L_4)
	.align		4
.L_4:
        /*0004*/ 	.word	index@(attn_fwd)
        /*0008*/ 	.word	0x00000080


	//----- nvinfo : EIATTR_FRAME_SIZE
	.align		4
.L_5:
        /*000c*/ 	.byte	0x04, 0x11
        /*000e*/ 	.short	(.L_7 - .L_6)
	.align		4
.L_6:
        /*0010*/ 	.word	index@($__internal_2_$__cuda_sm10x_tcgen05_guardrail_trap_unallocated_columns_being_dealloced)
        /*0014*/ 	.word	0x00000b78


	//----- nvinfo : EIATTR_FRAME_SIZE
	.align		4
.L_7:
        /*0018*/ 	.byte	0x04, 0x11
        /*001a*/ 	.short	(.L_9 - .L_8)
	.align		4
.L_8:
        /*001c*/ 	.word	index@($__internal_1_$__cuda_sm10x_tcgen05_guardrail_trap_phase_invalid_during_alloc)
        /*0020*/ 	.word	0x00000b78


	//----- nvinfo : EIATTR_FRAME_SIZE
	.align		4
.L_9:
        /*0024*/ 	.byte	0x04, 0x11
        /*0026*/ 	.short	(.L_11 - .L_10)
	.align		4
.L_10:
        /*0028*/ 	.word	index@($__internal_0_$__cuda_sm10x_tcgen05_guardrail_trap_col_being_dealloced_not_returned_by_alloc)
        /*002c*/ 	.word	0x00000b78


	//----- nvinfo : EIATTR_FRAME_SIZE
	.align		4
.L_11:
        /*0030*/ 	.byte	0x04, 0x11
        /*0032*/ 	.short	(.L_13 - .L_12)
	.align		4
.L_12:
        /*0034*/ 	.word	index@(attn_fwd)
        /*0038*/ 	.word	0x00000b78


	//----- nvinfo : EIATTR_MIN_STACK_SIZE
	.align		4
.L_13:
        /*003c*/ 	.byte	0x04, 0x12
        /*003e*/ 	.short	(.L_15 - .L_14)
	.align		4
.L_14:
        /*0040*/ 	.word	index@(attn_fwd)
        /*0044*/ 	.word	0x00000b78
.L_15:


//--------------------- .nv.info.attn_fwd         --------------------------
	.section	.nv.info.attn_fwd,"",@"SHT_CUDA_INFO"
	.sectionflags	@""
	.align	4


	//----- nvinfo : EIATTR_CUDA_API_VERSION
	.align		4
        /*0000*/ 	.byte	0x04, 0x37
        /*0002*/ 	.short	(.L_17 - .L_16)
.L_16:
        /*0004*/ 	.word	0x00000081


	//----- nvinfo : EIATTR_KPARAM_INFO
	.align		4
.L_17:
        /*0008*/ 	.byte	0x04, 0x17
        /*000a*/ 	.short	(.L_19 - .L_18)
.L_18:
        /*000c*/ 	.word	0x00000000
        /*0010*/ 	.short	0x0019
        /*0012*/ 	.short	0x0080
        /*0014*/ 	.byte	0x00, 0xf4, 0x21, 0x00


	//----- nvinfo : EIATTR_KPARAM_INFO
	.align		4
.L_19:
        /*0018*/ 	.byte	0x04, 0x17
        /*001a*/ 	.short	(.L_21 - .L_20)
.L_20:
        /*001c*/ 	.word	0x00000000
        /*0020*/ 	.short	0x0018
        /*0022*/ 	.short	0x0078
        /*0024*/ 	.byte	0x00, 0xf4, 0x21, 0x00


	//----- nvinfo : EIATTR_KPARAM_INFO
	.align		4
.L_21:
        /*0028*/ 	.byte	0x04, 0x17
        /*002a*/ 	.short	(.L_23 - .L_22)
.L_22:
        /*002c*/ 	.word	0x00000000
        /*0030*/ 	.short	0x0017
        /*0032*/ 	.short	0x0070
        /*0034*/ 	.byte	0x00, 0xf0, 0x11, 0x00


	//----- nvinfo : EIATTR_KPARAM_INFO
	.align		4
.L_23:
        /*0038*/ 	.byte	0x04, 0x17
        /*003a*/ 	.short	(.L_25 - .L_24)
.L_24:
        /*003c*/ 	.word	0x00000000
        /*0040*/ 	.short	0x0016
        /*0042*/ 	.short	0x006c
        /*0044*/ 	.byte	0x00, 0xf0, 0x11, 0x00


	//----- nvinfo : EIATTR_KPARAM_INFO
	.align		4
.L_25:
        /*0048*/ 	.byte	0x04, 0x17
        /*004a*/ 	.short	(.L_27 - .L_26)
.L_26:
        /*004c*/ 	.word	0x00000000
        /*0050*/ 	.short	0x0015
        /*0052*/ 	.short	0x0068
        /*0054*/ 	.byte	0x00, 0xf0, 0x11, 0x00


	//----- nvinfo : EIATTR_KPARAM_INFO
	.align		4
.L_27:
        /*0058*/ 	.byte	0x04, 0x17
        /*005a*/ 	.short	(.L_29 - .L_28)
.L_28:
        /*005c*/ 	.word	0x00000000
        /*0060*/ 	.short	0x0014
        /*0062*/ 	.short	0x0064
        /*0064*/ 	.byte	0x00, 0xf0, 0x11, 0x00


	//----- nvinfo : EIATTR_KPARAM_INFO
	.align		4
.L_29:
        /*0068*/ 	.byte	0x04, 0x17
        /*006a*/ 	.short	(.L_31 - .L_30)
.L_30:
        /*006c*/ 	.word	0x00000000
        /*0070*/ 	.short	0x0013
        /*0072*/ 	.short	0x0060
        /*0074*/ 	.byte	0x00, 0xf0, 0x11, 0x00


	//----- nvinfo : EIATTR_KPARAM_INFO
	.align		4
.L_31:
        /*0078*/ 	.byte	0x04, 0x17
        /*007a*/ 	.short	(.L_33 - .L_32)
.L_32:
        /*007c*/ 	.word	0x00000000
        /*0080*/ 	.short	0x0012
        /*0082*/ 	.short	0x005c
        /*0084*/ 	.byte	0x00, 0xf0, 0x11, 0x00


	//----- nvinfo : EIATTR_KPARAM_INFO
	.align		4
.L_33:
        /*0088*/ 	.byte	0x04, 0x17
        /*008a*/ 	.short	(.L_35 - .L_34)
.L_34:
        /*008c*/ 	.word	0x00000000
        /*0090*/ 	.short	0x0011
        /*0092*/ 	.short	0x0058
        /*0094*/ 	.byte	0x00, 0xf0, 0x11, 0x00


	//----- nvinfo : EIATTR_KPARAM_INFO
	.align		4
.L_35:
        /*0098*/ 	.byte	0x04, 0x17
        /*009a*/ 	.short	(.L_37 - .L_36)
.L_36:
        /*009c*/ 	.word	0x00000000
        /*00a0*/ 	.short	0x0010
        /*00a2*/ 	.short	0x0054
        /*00a4*/ 	.byte	0x00, 0xf0, 0x11, 0x00


	//----- nvinfo : EIATTR_KPARAM_INFO
	.align		4
.L_37:
        /*00a8*/ 	.byte	0x04, 0x17
        /*00aa*/ 	.short	(.L_39 - .L_38)
.L_38:
        /*00ac*/ 	.word	0x00000000
        /*00b0*/ 	.short	0x000f
        /*00b2*/ 	.short	0x0050
        /*00b4*/ 	.byte	0x00, 0xf0, 0x11, 0x00


	//----- nvinfo : EIATTR_KPARAM_INFO
	.align		4
.L_39:
        /*00b8*/ 	.byte	0x04, 0x17
        /*00ba*/ 	.short	(.L_41 - .L_40)
.L_40:
        /*00bc*/ 	.word	0x00000000
        /*00c0*/ 	.short	0x000e
        /*00c2*/ 	.short	0x004c
        /*00c4*/ 	.byte	0x00, 0xf0, 0x11, 0x00


	//----- nvinfo : EIATTR_KPARAM_INFO
	.align		4
.L_41:
        /*00c8*/ 	.byte	0x04, 0x17
        /*00ca*/ 	.short	(.L_43 - .L_42)
.L_42:
        /*00cc*/ 	.word	0x00000000
        /*00d0*/ 	.short	0x000d
        /*00d2*/ 	.short	0x0048
        /*00d4*/ 	.byte	0x00, 0xf0, 0x11, 0x00


	//----- nvinfo : EIATTR_KPARAM_INFO
	.align		4
.L_43:
        /*00d8*/ 	.byte	0x04, 0x17
        /*00da*/ 	.short	(.L_45 - .L_44)
.L_44:
        /*00dc*/ 	.word	0x00000000
        /*00e0*/ 	.short	0x000c
        /*00e2*/ 	.short	0x0044
        /*00e4*/ 	.byte	0x00, 0xf0, 0x11, 0x00


	//----- nvinfo : EIATTR_KPARAM_INFO
	.align		4
.L_45:
        /*00e8*/ 	.byte	0x04, 0x17
        /*00ea*/ 	.short	(.L_47 - .L_46)
.L_46:
        /*00ec*/ 	.word	0x00000000
        /*00f0*/ 	.short	0x000b
        /*00f2*/ 	.short	0x0040
        /*00f4*/ 	.byte	0x00, 0xf0, 0x11, 0x00


	//----- nvinfo : EIATTR_KPARAM_INFO
	.align		4
.L_47:
        /*00f8*/ 	.byte	0x04, 0x17
        /*00fa*/ 	.short	(.L_49 - .L_48)
.L_48:
        /*00fc*/ 	.word	0x00000000
        /*0100*/ 	.short	0x000a
        /*0102*/ 	.short	0x003c
        /*0104*/ 	.byte	0x00, 0xf0, 0x11, 0x00


	//----- nvinfo : EIATTR_KPARAM_INFO
	.align		4
.L_49:
        /*0108*/ 	.byte	0x04, 0x17
        /*010a*/ 	.short	(.L_51 - .L_50)
.L_50:
        /*010c*/ 	.word	0x00000000
        /*0110*/ 	.short	0x0009
        /*0112*/ 	.short	0x0038
        /*0114*/ 	.byte	0x00, 0xf0, 0x11, 0x00


	//----- nvinfo : EIATTR_KPARAM_INFO
	.align		4
.L_51:
        /*0118*/ 	.byte	0x04, 0x17
        /*011a*/ 	.short	(.L_53 - .L_52)
.L_52:
        /*011c*/ 	.word	0x00000000
        /*0120*/ 	.short	0x0008
        /*0122*/ 	.short	0x0034
        /*0124*/ 	.byte	0x00, 0xf0, 0x11, 0x00


	//----- nvinfo : EIATTR_KPARAM_INFO
	.align		4
.L_53:
        /*0128*/ 	.byte	0x04, 0x17
        /*012a*/ 	.short	(.L_55 - .L_54)
.L_54:
        /*012c*/ 	.word	0x00000000
        /*0130*/ 	.short	0x0007
        /*0132*/ 	.short	0x0030
        /*0134*/ 	.byte	0x00, 0xf0, 0x11, 0x00


	//----- nvinfo : EIATTR_KPARAM_INFO
	.align		4
.L_55:
        /*0138*/ 	.byte	0x04, 0x17
        /*013a*/ 	.short	(.L_57 - .L_56)
.L_56:
        /*013c*/ 	.word	0x00000000
        /*0140*/ 	.short	0x0006
        /*0142*/ 	.short	0x002c
        /*0144*/ 	.byte	0x00, 0xf0, 0x11, 0x00


	//----- nvinfo : EIATTR_KPARAM_INFO
	.align		4
.L_57:
        /*0148*/ 	.byte	0x04, 0x17
        /*014a*/ 	.short	(.L_59 - .L_58)
.L_58:
        /*014c*/ 	.word	0x00000000
        /*0150*/ 	.short	0x0005
        /*0152*/ 	.short	0x0028
        /*0154*/ 	.byte	0x00, 0xf0, 0x11, 0x00


	//----- nvinfo : EIATTR_KPARAM_INFO
	.align		4
.L_59:
        /*0158*/ 	.byte	0x04, 0x17
        /*015a*/ 	.short	(.L_61 - .L_60)
.L_60:
        /*015c*/ 	.word	0x00000000
        /*0160*/ 	.short	0x0004
        /*0162*/ 	.short	0x0020
        /*0164*/ 	.byte	0x00, 0xf4, 0x21, 0x00


	//----- nvinfo : EIATTR_KPARAM_INFO
	.align		4
.L_61:
        /*0168*/ 	.byte	0x04, 0x17
        /*016a*/ 	.short	(.L_63 - .L_62)
.L_62:
        /*016c*/ 	.word	0x00000000
        /*0170*/ 	.short	0x0003
        /*0172*/ 	.short	0x0018
        /*0174*/ 	.byte	0x00, 0xf4, 0x21, 0x00


	//----- nvinfo : EIATTR_KPARAM_INFO
	.align		4
.L_63:
        /*0178*/ 	.byte	0x04, 0x17
        /*017a*/ 	.short	(.L_65 - .L_64)
.L_64:
        /*017c*/ 	.word	0x00000000
        /*0180*/ 	.short	0x0002
        /*0182*/ 	.short	0x0010
        /*0184*/ 	.byte	0x00, 0xf4, 0x21, 0x00


	//----- nvinfo : EIATTR_KPARAM_INFO
	.align		4
.L_65:
        /*0188*/ 	.byte	0x04, 0x17
        /*018a*/ 	.short	(.L_67 - .L_66)
.L_66:
        /*018c*/ 	.word	0x00000000
        /*0190*/ 	.short	0x0001
        /*0192*/ 	.short	0x0008
        /*0194*/ 	.byte	0x00, 0xf4, 0x21, 0x00


	//----- nvinfo : EIATTR_KPARAM_INFO
	.align		4
.L_67:
        /*0198*/ 	.byte	0x04, 0x17
        /*019a*/ 	.short	(.L_69 - .L_68)
.L_68:
        /*019c*/ 	.word	0x00000000
        /*01a0*/ 	.short	0x0000
        /*01a2*/ 	.short	0x0000
        /*01a4*/ 	.byte	0x00, 0xf4, 0x21, 0x00


	//----- nvinfo : EIATTR_AT_ENTRY_FRAGMENTS
	.align		4
.L_69:
        /*01a8*/ 	.byte	0x04, 0x4f
        /*01aa*/ 	.short	(.L_71 - .L_70)


	//   ....[0]....
.L_70:
        /*01ac*/ 	.word	0x00000004


	//----- nvinfo : EIATTR_RESERVED_SMEM_USED
	.align		4
.L_71:
        /*01b0*/ 	.byte	0x01, 0x41
	.zero		2


	//----- nvinfo : EIATTR_SPARSE_MMA_MASK
	.align		4
        /*01b4*/ 	.byte	0x03, 0x50
        /*01b6*/ 	.short	0x0000


	//----- nvinfo : EIATTR_TCGEN05_1CTA_USED
	.align		4
        /*01b8*/ 	.byte	0x01, 0x51
	.zero		2


	//----- nvinfo : EIATTR_MAXREG_COUNT
	.align		4
        /*01bc*/ 	.byte	0x03, 0x1b
        /*01be*/ 	.short	0x00ff


	//----- nvinfo : EIATTR_NUM_BARRIERS
	.align		4
        /*01c0*/ 	.byte	0x02, 0x4c
        /*01c2*/ 	.byte	0x01
	.zero		1


	//----- nvinfo : EIATTR_ANNOTATIONS
	.align		4
        /*01c4*/ 	.byte	0x04, 0x55
        /*01c6*/ 	.short	(.L_73 - .L_72)


	//   ....[0]....
.L_72:
        /*01c8*/ 	.word	0x00000001
        /*01cc*/ 	.byte	0x80, 0x04, 0x00, 0x00, 0x01, 0x00, 0x00, 0x00, 0xb0, 0x1c, 0x00, 0x00, 0x01, 0x00, 0x00, 0x00
        /* <DEDUP_REMOVED lines=766> */
        /*31bc*/ 	.byte	0x40, 0x93, 0x01, 0x00, 0x01, 0x00, 0x00, 0x00, 0x50, 0x93, 0x01, 0x00


	//----- nvinfo : EIATTR_INT_WARP_WIDE_INSTR_OFFSETS
	.align		4
.L_73:
        /*31c8*/ 	.byte	0x04, 0x31
        /*31ca*/ 	.short	(.L_75 - .L_74)


	//   ....[0]....
.L_74:
        /*31cc*/ 	.word	0x000017c0


	//   ....[1]....
        /*31d0*/ 	.word	0x000017f0


	//   ....[2]....
        /*31d4*/ 	.word	0x000076b0


	//   ....[3]....
        /*31d8*/ 	.word	0x00008340


	//   ....[4]....
        /*31dc*/ 	.word	0x00012ed0


	//   ....[5]....
        /*31e0*/ 	.word	0x00019a30


	//   ....[6]....
        /*31e4*/ 	.word	0x00019a70


	//----- nvinfo : EIATTR_COOP_GROUP_MASK_REGIDS
	.align		4
.L_75:
        /*31e8*/ 	.byte	0x04, 0x29
        /*31ea*/ 	.short	(.L_77 - .L_76)


	//   ....[0]....
.L_76:
        /*31ec*/ 	.word	0xffffffff


	//   ....[1]....
        /*31f0*/ 	.word	0xffffffff


	//   ....[2]....
        /*31f4*/ 	.word	0xffffffff


	//   ....[3]....
        /*31f8*/ 	.word	0xffffffff


	//   ....[4]....
        /*31fc*/ 	.word	0xffffffff


	//   ....[5]....
        /*3200*/ 	.word	0xffffffff


	//   ....[6]....
        /*3204*/ 	.word	0xffffffff


	//   ....[7]....
        /*3208*/ 	.word	0xffffffff


	//   ....[8]....
        /*320c*/ 	.word	0xffffffff


	//   ....[9]....
        /*3210*/ 	.word	0xffffffff


	//   ....[10]....
        /*3214*/ 	.word	0xffffffff


	//   ....[11]....
        /*3218*/ 	.word	0xffffffff


	//----- nvinfo : EIATTR_COOP_GROUP_INSTR_OFFSETS
	.align		4
.L_77:
        /*321c*/ 	.byte	0x04, 0x28
        /*321e*/ 	.short	(.L_79 - .L_78)


	//   ....[0]....
.L_78:
        /*3220*/ 	.word	0x00000080


	//   ....[1]....
        /*3224*/ 	.word	0x00000340


	//   ....[2]....
        /*3228*/ 	.word	0x0000bbb0


	//   ....[3]....
        /*322c*/ 	.word	0x0000bfc0


	//   ....[4]....
        /*3230*/ 	.word	0x0000cdd0


	//   ....[5]....
        /*3234*/ 	.word	0x0000cf20


	//   ....[6]....
        /*3238*/ 	.word	0x00013a10


	//   ....[7]....
        /*323c*/ 	.word	0x00013aa0


	//   ....[8]....
        /*3240*/ 	.word	0x00014300


	//   ....[9]....
        /*3244*/ 	.word	0x00014350


	//   ....[10]....
        /*3248*/ 	.word	0x000198b0


	//   ....[11]....
        /*324c*/ 	.word	0x00019b20


	//----- nvinfo : EIATTR_VRC_CTA_INIT_COUNT
	.align		4
.L_79:
        /*3250*/ 	.byte	0x02, 0x4a
        /*3252*/ 	.byte	0x80
	.zero		1


	//----- nvinfo : EIATTR_MBARRIER_INSTR_OFFSETS
	.align		4
        /*3254*/ 	.byte	0x04, 0x39
        /*3256*/ 	.short	(.L_81 - .L_80)


	//   ....[0]....
.L_80:
        /*3258*/ 	.word	0x00001d00
        /*325c*/ 	.word	0x000000ff
        /*3260*/ 	.word	0x00000000
        /*3264*/ 	.short	0x0100
        /*3266*/ 	.byte	0x06
	.zero		1


	//   ....[1]....
        /*3268*/ 	.word	0x000076c0
        /*326c*/ 	.word	0x000000ff
        /*3270*/ 	.word	0x00038008
        /*3274*/ 	.short	0x0100
        /*3276*/ 	.byte	0x04
	.zero		1


	//   ....[2]....
        /*3278*/ 	.word	0x000083a0
        /*327c*/ 	.word	0x000000ff
        /*3280*/ 	.word	0x00010000
        /*3284*/ 	.short	0x0100
        /*3286*/ 	.byte	0x04
	.zero		1


	//   ....[3]....
        /*3288*/ 	.word	0x00008a90
        /*328c*/ 	.word	0x000000ff
        /*3290*/ 	.word	0x00010000
        /*3294*/ 	.short	0x010a
        /*3296*/ 	.byte	0x04
	.zero		1


	//   ....[4]....
        /*3298*/ 	.word	0x00009b70
        /*329c*/ 	.word	0x000000ff
        /*32a0*/ 	.word	0x00010000
        /*32a4*/ 	.short	0x0108
        /*32a6*/ 	.byte	0x04
	.zero		1


	//   ....[5]....
        /*32a8*/ 	.word	0x00013300
        /*32ac*/ 	.word	0x000000ff
        /*32b0*/ 	.word	0x00038010
        /*32b4*/ 	.short	0x0100
        /*32b6*/ 	.byte	0x04
	.zero		1


	//   ....[6]....
        /*32b8*/ 	.word	0x00013610
        /*32bc*/ 	.word	0x000000ff
        /*32c0*/ 	.word	0x00038010
        /*32c4*/ 	.short	0x010a
        /*32c6*/ 	.byte	0x04
	.zero		1


	//   ....[7]....
        /*32c8*/ 	.word	0x00013680
        /*32cc*/ 	.word	0x000000ff
        /*32d0*/ 	.word	0x00038010
        /*32d4*/ 	.short	0x0108
        /*32d6*/ 	.byte	0x04
	.zero		1


	//   ....[8]....
        /*32d8*/ 	.word	0x000143a0
        /*32dc*/ 	.word	0x000000ff
        /*32e0*/ 	.word	0x00000000
        /*32e4*/ 	.short	0x010a
        /*32e6*/ 	.byte	0x06
	.zero		1


	//   ....[9]....
        /*32e8*/ 	.word	0x00017150
        /*32ec*/ 	.word	0x000000ff
        /*32f0*/ 	.word	0x00000000
        /*32f4*/ 	.short	0x010a
        /*32f6*/ 	.byte	0x06
	.zero		1


	//   ....[10]....
        /*32f8*/ 	.word	0x00017220
        /*32fc*/ 	.word	0x000000ff
        /*3300*/ 	.word	0x00038000
        /*3304*/ 	.short	0x0108
        /*3306*/ 	.byte	0x04
	.zero		1


	//   ....[11]....
        /*3308*/ 	.word	0x00017380
        /*330c*/ 	.word	0x000000ff
        /*3310*/ 	.word	0x00038008
        /*3314*/ 	.short	0x0108
        /*3316*/ 	.byte	0x04
	.zero		1


	//   ....[12]....
        /*3318*/ 	.word	0x00019b40
        /*331c*/ 	.word	0x000000ff
        /*3320*/ 	.word	0x00010000
        /*3324*/ 	.short	0x010a
        /*3326*/ 	.byte	0x04
	.zero		1


	//   ....[13]....
        /*3328*/ 	.word	0x00019b70
        /*332c*/ 	.word	0x000000ff
        /*3330*/ 	.word	0x00038010
        /*3334*/ 	.short	0x010a
        /*3336*/ 	.byte	0x04
	.zero		1


	//   ....[14]....
        /*3338*/ 	.word	0x00019ba0
        /*333c*/ 	.word	0x000000ff
        /*3340*/ 	.word	0x00000000
        /*3344*/ 	.short	0x010a
        /*3346*/ 	.byte	0x06
	.zero		1


	//   ....[15]....
        /*3348*/ 	.word	0x00019bd0
        /*334c*/ 	.word	0x000000ff
        /*3350*/ 	.word	0x00000000
        /*3354*/ 	.short	0x010a
        /*3356*/ 	.byte	0x06
	.zero		1


	//----- nvinfo : EIATTR_NUM_MBARRIERS
	.align		4
.L_81:
        /*3358*/ 	.byte	0x03, 0x38
        /*335a*/ 	.short	0xffff


	//----- nvinfo : EIATTR_EXIT_INSTR_OFFSETS
	.align		4
        /*335c*/ 	.byte	0x04, 0x1c
        /*335e*/ 	.short	(.L_83 - .L_82)


	//   ....[0]....
.L_82:
        /*3360*/ 	.word	0x00019b30


	//----- nvinfo : EIATTR_REQNTID
	.align		4
.L_83:
        /*3364*/ 	.byte	0x04, 0x10
        /*3366*/ 	.short	(.L_85 - .L_84)
.L_84:
        /*3368*/ 	.word	0x00000100
        /*336c*/ 	.word	0x00000001
        /*3370*/ 	.word	0x00000001


	//----- nvinfo : EIATTR_CRS_STACK_SIZE
	.align		4
.L_85:
        /*3374*/ 	.byte	0x04, 0x1e
        /*3376*/ 	.short	(.L_87 - .L_86)
.L_86:
        /*3378*/ 	.word	0x00000000


	//----- nvinfo : EIATTR_CBANK_PARAM_SIZE
	.align		4
.L_87:
        /*337c*/ 	.byte	0x03, 0x19
        /*337e*/ 	.short	0x0088


	//----- nvinfo : EIATTR_PARAM_CBANK
	.align		4
        /*3380*/ 	.byte	0x04, 0x0a
        /*3382*/ 	.short	(.L_89 - .L_88)
	.align		4
.L_88:
        /*3384*/ 	.word	index@(.nv.constant0.attn_fwd)
        /*3388*/ 	.short	0x0380
        /*338a*/ 	.short	0x0088


	//----- nvinfo : EIATTR_SW_WAR
	.align		4
.L_89:
        /*338c*/ 	.byte	0x04, 0x36
        /*338e*/ 	.short	(.L_91 - .L_90)
.L_90:
        /*3390*/ 	.word	0x00000008
.L_91:


//--------------------- .nv.compat                --------------------------
	.section	.nv.compat,"",@"SHT_CUDA_COMPAT_INFO"
	.align	4
        /*0000*/ 	.byte	0x02, 0x02, 0x02, 0x00, 0x02, 0x05, 0x05, 0x00, 0x02, 0x03, 0x00, 0x00, 0x02, 0x06, 0x01, 0x00


//--------------------- .nv.callgraph             --------------------------
	.section	.nv.callgraph,"",@"SHT_CUDA_CALLGRAPH"
	.align	4
	.sectionentsize	8
	.align		4
        /*0000*/ 	.word	0x00000000
	.align		4
        /*0004*/ 	.word	0xffffffff
	.align		4
        /*0008*/ 	.word	0x00000000
	.align		4
        /*000c*/ 	.word	0xfffffffe
	.align		4
        /*0010*/ 	.word	0x00000000
	.align		4
        /*0014*/ 	.word	0xfffffffd
	.align		4
        /*0018*/ 	.word	0x00000000
	.align		4
        /*001c*/ 	.word	0xfffffffc


//--------------------- .nv.constant4             --------------------------
	.section	.nv.constant4,"a",@progbits
	.align	8
	.align		8
.nv.constant4:
        /*0000*/ 	.dword	_$_str


//--------------------- .text.attn_fwd            --------------------------
	.section	.text.attn_fwd,"ax",@progbits
	.align	128
        .global         attn_fwd
        .type           attn_fwd,@function
        .size           attn_fwd,(.L_x_28 - attn_fwd)
        .other          attn_fwd,@"STO_CUDA_ENTRY STV_DEFAULT"
attn_fwd:
.text.attn_fwd:
[----:B------:R-:W0:Y:S01]  /*0000*/  LDC R1, c[0x0][0x37c] ;  /* 0x0000df00ff017b82 */ /* 0x000e220000000800 */
[----:B------:R-:W1:Y:S01]  /*0010*/  S2R R0, SR_TID.X ;  /* 0x0000000000007919 */ /* 0x000e620000002100 */
[----:B------:R-:W-:Y:S01]  /*0020*/  LOP3.LUT R2, R2, 0xffffff7f, RZ, 0xc0, !PT ;  /* 0xffffff7f02027812 */ /* 0x000fe200078ec0ff */
[----:B0-----:R-:W-:Y:S01]  /*0030*/  VIADD R1, R1, 0xfffff488 ;  /* 0xfffff48801017836 */ /* 0x001fe20000000000 */
[----:B-1----:R-:W-:-:S13]  /*0040*/  ISETP.GE.U32.AND P0, PT, R0, 0x20, PT ;  /* 0x000000200000780c */ /* 0x002fda0003f06070 */
[----:B------:R-:W-:Y:S01]  /*0050*/  @P0 LOP3.LUT R2, R2, 0x80, RZ, 0xfc, !PT ;  /* 0x0000008002020812 */ /* 0x000fe200078efcff */
[----:B------:R-:W-:Y:S06]  /*0060*/  @P0 BRA `(.L_x_0) ;  /* 0x0000000000b80947 */ /* 0x000fec0003800000 */
[----:B------:R-:W0:Y:S01]  /*0070*/  S2R R7, SR_CgaCtaId ;  /* 0x0000000000077919 */ /* 0x000e220000008800 */
[----:B------:R-:W-:Y:S01]  /*0080*/  NOP ;  /* 0x0000000000007918 */ /* 0x000fe20000000000 */
[----:B------:R-:W-:-:S04]  /*0090*/  MOV R0, 0x40 ;  /* 0x0000004000007802 */ /* 0x000fc80000000f00 */
[----:B0-----:R-:W-:Y:S02]  /*00a0*/  LEA R3, R7, R0, 0x18 ;  /* 0x0000000007037211 */ /* 0x001fe400078ec0ff */
[----:B------:R-:W-:-:S04]  /*00b0*/  MOV R0, 0x400 ;  /* 0x0000040000007802 */ /* 0x000fc80000000f00 */
[----:B------:R-:W0:Y:S01]  /*00c0*/  LDS.U8 R3, [R3] ;  /* 0x0000000003037984 */ /* 0x000e220000000000 */
[----:B------:R-:W-:Y:S02]  /*00d0*/  LEA R0, R7, R0, 0x18 ;  /* 0x0000000007007211 */ /* 0x000fe400078ec0ff */
[----:B0-----:R-:W-:-:S13]  /*00e0*/  ISETP.NE.AND P0, PT, R3, RZ, PT ;  /* 0x000000ff0300720c */ /* 0x001fda0003f05270 */
[----:B------:R-:W-:Y:S05]  /*00f0*/  @P0 BRA `(.L_x_1) ;  /* 0x00000000007c0947 */ /* 0x000fea0003800000 */
[----:B------:R-:W-:-:S13]  /*0100*/  ELECT P0, URZ, PT ;  /* 0x0000000000ff782f */ /* 0x000fda0003800000 */
[----:B------:R-:W-:Y:S05]  /*0110*/  @!P0 BRA `(.L_x_2) ;  /* 0x0000000000848947 */ /* 0x000fea0003800000 */
[----:B------:R-:W-:Y:S01]  /*0120*/  UMOV UR4, 0x10 ;  /* 0x0000001000047882 */ /* 0x000fe20000000000 */
[----:B------:R-:W-:Y:S02]  /*0130*/  IMAD.MOV.U32 R8, RZ, RZ, 0x1 ;  /* 0x00000001ff087424 */ /* 0x000fe400078e00ff */
[----:B------:R-:W-:Y:S02]  /*0140*/  IMAD.MOV.U32 R4, RZ, RZ, 0xffff ;  /* 0x0000ffffff047424 */ /* 0x000fe400078e00ff */
[----:B------:R-:W-:Y:S04]  /*0150*/  DEPBAR.LE SB0, 0x36 ;  /* 0x00008d800000791a */ /* 0x000fe80000000000 */
[----:B------:R-:W0:Y:S02]  /*0160*/  UTCATOMSWS.FIND_AND_SET.ALIGN UP0, UR4, UR4 ;  /* 0x00000004000475e3 */ /* 0x000e240008000800 */
[----:B0-----:R-:W-:-:S04]  /*0170*/  PLOP3.LUT P0, PT, PT, PT, UP0, 0x80, 0x8 ;  /* 0x000000000008781c */ /* 0x001fc80003f0f008 */
[----:B------:R-:W-:-:S04]  /*0180*/  SEL R3, RZ, 0xffffffff, !P0 ;  /* 0xffffffffff037807 */ /* 0x000fc80004000000 */
[----:B------:R-:W-:Y:S01]  /*0190*/  ISETP.NE.AND P0, PT, R3, RZ, PT ;  /* 0x000000ff0300720c */ /* 0x000fe20003f05270 */
[----:B------:R-:W-:-:S12]  /*01a0*/  IMAD.U32 R3, RZ, RZ, UR4 ;  /* 0x00000004ff037e24 */ /* 0x000fd8000f8e00ff */
[----:B------:R-:W-:Y:S05]  /*01b0*/  @P0 BRA `(.L_x_3) ;  /* 0x0000000000240947 */ /* 0x000fea0003800000 */
.L_x_4:
[----:B------:R-:W-:Y:S05]  /*01c0*/  NANOSLEEP 0x64 ;  /* 0x000000640000795d */ /* 0x000fea0003800000 */
[----:B------:R-:W-:-:S05]  /*01d0*/  UMOV UR4, 0x10 ;  /* 0x0000001000047882 */ /* 0x000fca0000000000 */
[----:B------:R-:W-:Y:S04]  /*01e0*/  DEPBAR.LE SB0, 0x36 ;  /* 0x00008d800000791a */ /* 0x000fe80000000000 */
[----:B------:R-:W0:Y:S02]  /*01f0*/  UTCATOMSWS.FIND_AND_SET.ALIGN UP0, UR4, UR4 ;  /* 0x00000004000475e3 */ /* 0x000e240008000800 */
[----:B0-----:R-:W-:-:S04]  /*0200*/  PLOP3.LUT P0, PT, PT, PT, UP0, 0x80, 0x8 ;  /* 0x000000000008781c */ /* 0x001fc80003f0f008 */
[----:B------:R-:W-:-:S04]  /*0210*/  SEL R3, RZ, 0xffffffff, !P0 ;  /* 0xffffffffff037807 */ /* 0x000fc80004000000 */
[----:B------:R-:W-:Y:S01]  /*0220*/  ISETP.NE.AND P0, PT, R3, RZ, PT ;  /* 0x000000ff0300720c */ /* 0x000fe20003f05270 */
[----:B------:R-:W-:-:S12]  /*0230*/  IMAD.U32 R3, RZ, RZ, UR4 ;  /* 0x00000004ff037e24 */ /* 0x000fd8000f8e00ff */
[----:B------:R-:W-:Y:S05]  /*0240*/  @!P0 BRA `(.L_x_4) ;  /* 0xfffffffc00dc8947 */ /* 0x000fea000383ffff */
.L_x_3:
[C---:B------:R-:W-:Y:S01]  /*0250*/  VIADD R5, R3.reuse, 0x10 ;  /* 0x0000001003057836 */ /* 0x040fe20000000000 */
[----:B------:R-:W-:Y:S01]  /*0260*/  SHF.L.U32 R4, R4, R3, RZ ;  /* 0x0000000304047219 */ /* 0x000fe200000006ff */
[----:B------:R-:W-:Y:S01]  /*0270*/  IMAD.SHL.U32 R3, R3, 0x20, RZ ;  /* 0x0000002003037824 */ /* 0x000fe200078e00ff */
[----:B------:R-:W-:Y:S02]  /*0280*/  MOV R6, 0x50 ;  /* 0x0000005000067802 */ /* 0x000fe40000000f00 */
[----:B------:R-:W-:Y:S02]  /*0290*/  SHF.L.U32 R5, R8, R5, RZ ;  /* 0x0000000508057219 */ /* 0x000fe400000006ff */
[----:B------:R-:W-:Y:S02]  /*02a0*/  LEA R7, R7, R6, 0x18 ;  /* 0x0000000607077211 */ /* 0x000fe400078ec0ff */
[----:B------:R-:W-:-:S05]  /*02b0*/  LOP3.LUT R4, R5, R4, RZ, 0xfc, !PT ;  /* 0x0000000405047212 */ /* 0x000fca00078efcff */
[----:B------:R0:W-:Y:S04]  /*02c0*/  ATOMS.OR RZ, [R7], R4 ;  /* 0x0000000407ff738c */ /* 0x0001e80003000000 */
[----:B------:R0:W-:Y:S01]  /*02d0*/  STS [R0], R3 ;  /* 0x0000000300007388 */ /* 0x0001e20000000800 */
[----:B------:R-:W-:Y:S05]  /*02e0*/  BRA `(.L_x_2) ;  /* 0x0000000000107947 */ /* 0x000fea0003800000 */
.L_x_1:
[----:B------:R-:W-:Y:S01]  /*02f0*/  IMAD.MOV.U32 R3, RZ, RZ, -0x1 ;  /* 0xffffffffff037424 */ /* 0x000fe200078e00ff */
[----:B------:R-:W-:-:S04]  /*0300*/  MOV R4, 0x330 ;  /* 0x0000033000047802 */ /* 0x000fc80000000f00 */
[----:B------:R0:W-:Y:S03]  /*0310*/  STS [R0], R3 ;  /* 0x0000000300007388 */ /* 0x0001e60000000800 */
[----:B0-----:R-:W-:Y:S05]  /*0320*/  CALL.REL.NOINC `($__internal_1_$__cuda_sm10x_tcgen05_guardrail_trap_phase_invalid_during_alloc) ;  /* 0x0000019800407944 */ /* 0x001fea0003c00000 */
.L_x_2:
[----:B------:R-:W-:Y:S05]  /*0330*/  WARPSYNC.ALL ;  /* 0x0000000000007948 */ /* 0x000fea0003800000 */
[----:B------:R-:W-:Y:S01]  /*0340*/  NOP ;  /* 0x0000000000007918 */ /* 0x000fe20000000000 */
.L_x_0:
[----:B------:R-:W1:Y:S01]  /*0350*/  S2R R82, SR_TID.X ;  /* 0x0000000000527919 */ /* 0x000e620000002100 */
[----:B0-----:R-:W0:Y:S01]  /*0360*/  LDC.64 R6, c[0x0][0x3b0] ;  /* 0x0000ec00ff067b82 */ /* 0x001e220000000a00 */
[----:B------:R-:W-:Y:S01]  /*0370*/  MOV R4, 0x400 ;  /* 0x0000040000047802 */ /* 0x000fe20000000f00 */
[----:B------:R-:W2:Y:S01]  /*0380*/  LDCU.64 UR8, c[0x0][0x358] ;  /* 0x00006b00ff0877ac */ /* 0x000ea20008000a00 */
[----:B------:R-:W3:Y:S02]  /*0390*/  S2R R3, SR_CTAID.X ;  /* 0x0000000000037919 */ /* 0x000ee40000002500 */
[----:B------:R-:W-:Y:S01]  /*03a0*/  R2UR UR4, R4 ;  /* 0x00000000040472ca */ /* 0x000fe200000e0000 */
[----:B------:R-:W0:Y:S02]  /*03b0*/  S2R R80, SR_CTAID.Y ;  /* 0x0000000000507919 */ /* 0x000e240000002600 */
[----:B------:R-:W4:Y:S08]  /*03c0*/  S2UR UR5, SR_CgaCtaId ;  /* 0x00000000000579c3 */ /* 0x000f300000008800 */
[----:B------:R-:W2:Y:S08]  /*03d0*/  LDC R24, c[0x0][0x3b8] ;  /* 0x0000ee00ff187b82 */ /* 0x000eb00000000800 */
[----:B------:R-:W2:Y:S01]  /*03e0*/  LDC.64 R8, c[0x0][0x380] ;  /* 0x0000e000ff087b82 */ /* 0x000ea20000000a00 */
[----:B-1----:R-:W-:Y:S01]  /*03f0*/  LOP3.LUT R0, R82, 0x3f, RZ, 0xc0, !PT ;  /* 0x0000003f52007812 */ /* 0x002fe200078ec0ff */
[----:B----4-:R-:W-:-:S06]  /*0400*/  ULEA UR4, UR5, UR4, 0x18 ;  /* 0x0000000405047291 */ /* 0x010fcc000f8ec0ff */
[----:B------:R-:W-:Y:S01]  /*0410*/  BAR.SYNC.DEFER_BLOCKING 0x0 ;  /* 0x0000000000007b1d */ /* 0x000fe20000010000 */
[----:B------:R-:W-:Y:S01]  /*0420*/  SHF.R.U32.HI R5, RZ, 0x6, R82 ;  /* 0x00000006ff057819 */ /* 0x000fe20000011652 */
[----:B---3--:R-:W-:-:S03]  /*0430*/  IMAD R10, R3, 0x40, R0 ;  /* 0x00000040030a7824 */ /* 0x008fc600078e0200 */
[----:B------:R-:W-:Y:S01]  /*0440*/  SGXT.U32 R5, R5, 0x2 ;  /* 0x000000020505781a */ /* 0x000fe20000000000 */
[----:B0-----:R-:W-:Y:S02]  /*0450*/  IMAD R0, R80, R6, RZ ;  /* 0x0000000650007224 */ /* 0x001fe400078e02ff */
[----:B------:R-:W0:Y:S01]  /*0460*/  LDC R81, c[0x0][0x3c8] ;  /* 0x0000f200ff517b82 */ /* 0x000e220000000800 */
[----:B------:R-:W-:Y:S01]  /*0470*/  IMAD R4, R10, R7, RZ ;  /* 0x000000070a047224 */ /* 0x000fe200078e02ff */
[----:B------:R1:W-:Y:S01]  /*0480*/  STL [R1+0x870], R10 ;  /* 0x0008700a01007387 */ /* 0x0003e20000100800 */
[----:B------:R-:W-:Y:S02]  /*0490*/  IMAD.SHL.U32 R3, R0, 0x2, RZ ;  /* 0x0000000200037824 */ /* 0x000fe400078e00ff */
[----:B------:R-:W-:Y:S02]  /*04a0*/  IMAD.SHL.U32 R22, R4, 0x2, RZ ;  /* 0x0000000204167824 */ /* 0x000fe400078e00ff */
[----:B--2---:R-:W-:-:S02]  /*04b0*/  IMAD R5, R5, R24, RZ ;  /* 0x0000001805057224 */ /* 0x004fc400078e02ff */
[----:B------:R-:W-:Y:S01]  /*04c0*/  IMAD.HI R20, R0, 0x2, RZ ;  /* 0x0000000200147827 */ /* 0x000fe200078e02ff */
[----:B------:R-:W-:-:S03]  /*04d0*/  IADD3 R22, P0, P1, R22, R8, R3 ;  /* 0x0000000816167210 */ /* 0x000fc6000791e003 */
[----:B------:R-:W-:Y:S02]  /*04e0*/  IMAD R3, R24, 0x4, R5 ;  /* 0x0000000418037824 */ /* 0x000fe400078e0205 */
[----:B------:R-:W-:Y:S01]  /*04f0*/  IMAD.HI R4, R4, 0x2, RZ ;  /* 0x0000000204047827 */ /* 0x000fe200078e02ff */
[----:B------:R-:W2:Y:S03]  /*0500*/  LDS R75, [UR4] ;  /* 0x00000004ff4b7984 */ /* 0x000ea60008000800 */
[----:B------:R-:W-:Y:S01]  /*0510*/  IMAD R7, R24, 0x4, R3 ;  /* 0x0000000418077824 */ /* 0x000fe200078e0203 */
[----:B------:R-:W-:Y:S01]  /*0520*/  IADD3.X R20, PT, PT, R4, R9, R20, P0, P1 ;  /* 0x0000000904147210 */ /* 0x000fe200007e2414 */
[----:B------:R-:W-:Y:S01]  /*0530*/  BAR.SYNC.DEFER_BLOCKING 0x0 ;  /* 0x0000000000007b1d */ /* 0x000fe20000010000 */
[-C--:B------:R-:W-:Y:S01]  /*0540*/  LEA R4, P0, R5, R22.reuse, 0x1 ;  /* 0x0000001605047211 */ /* 0x080fe200078008ff */
[----:B------:R-:W-:Y:S01]  /*0550*/  IMAD R11, R24, 0x4, R7 ;  /* 0x00000004180b7824 */ /* 0x000fe200078e0207 */
[----:B------:R-:W-:-:S02]  /*0560*/  LEA R8, P1, R7, R22, 0x1 ;  /* 0x0000001607087211 */ /* 0x000fc400078208ff */
[----:B------:R-:W-:Y:S02]  /*0570*/  LEA.HI.X.SX32 R5, R5, R20, 0x1, P0 ;  /* 0x0000001405057211 */ /* 0x000fe400000f0eff */
[----:B------:R-:W-:Y:S02]  /*0580*/  LEA R6, P0, R3, R22, 0x1 ;  /* 0x0000001603067211 */ /* 0x000fe400078008ff */
[C---:B------:R-:W-:Y:S02]  /*0590*/  LEA R13, R24.reuse, R11, 0x2 ;  /* 0x0000000b180d7211 */ /* 0x040fe400078e10ff */
[-C--:B------:R-:W-:Y:S02]  /*05a0*/  LEA.HI.X.SX32 R9, R7, R20.reuse, 0x1, P1 ;  /* 0x0000001407097211 */ /* 0x080fe400008f0eff */
[----:B------:R-:W-:Y:S01]  /*05b0*/  LEA.HI.X.SX32 R7, R3, R20, 0x1, P0 ;  /* 0x0000001403077211 */ /* 0x000fe200000f0eff */
[----:B------:R-:W-:Y:S01]  /*05c0*/  IMAD R15, R24, 0x4, R13 ;  /* 0x00000004180f7824 */ /* 0x000fe200078e020d */
[----:B-1----:R-:W-:-:S03]  /*05d0*/  LEA R10, P0, R11, R22, 0x1 ;  /* 0x000000160b0a7211 */ /* 0x002fc600078008ff */
[C---:B------:R-:W-:Y:S01]  /*05e0*/  IMAD R17, R24.reuse, 0x4, R15 ;  /* 0x0000000418117824 */ /* 0x040fe200078e020f */
[----:B------:R-:W-:Y:S02]  /*05f0*/  LEA.HI.X.SX32 R11, R11, R20, 0x1, P0 ;  /* 0x000000140b0b7211 */ /* 0x000fe400000f0eff */
[C---:B------:R-:W-:Y:S01]  /*0600*/  LEA R12, P0, R13.reuse, R22, 0x1 ;  /* 0x000000160d0c7211 */ /* 0x040fe200078008ff */
[----:B------:R-:W-:Y:S01]  /*0610*/  IMAD R25, R24, 0x4, R17 ;  /* 0x0000000418197824 */ /* 0x000fe200078e0211 */
[----:B------:R1:W5:Y:S02]  /*0620*/  LDG.E.U16 R0, desc[UR8][R4.64] ;  /* 0x0000000804007981 */ /* 0x000364000c1e1500 */
[----:B------:R-:W-:Y:S02]  /*0630*/  LEA.HI.X.SX32 R13, R13, R20, 0x1, P0 ;  /* 0x000000140d0d7211 */ /* 0x000fe400000f0eff */
[----:B------:R3:W5:Y:S01]  /*0640*/  LDG.E.U16 R18, desc[UR8][R6.64] ;  /* 0x0000000806127981 */ /* 0x000762000c1e1500 */
[----:B------:R-:W-:-:S03]  /*0650*/  LEA R14, P1, R17, R22, 0x1 ;  /* 0x00000016110e7211 */ /* 0x000fc600078208ff */
[----:B------:R4:W5:Y:S01]  /*0660*/  LDG.E.U16 R3, desc[UR8][R8.64] ;  /* 0x0000000808037981 */ /* 0x000962000c1e1500 */
[----:B-1----:R-:W-:-:S03]  /*0670*/  LEA R4, P0, R15, R22, 0x1 ;  /* 0x000000160f047211 */ /* 0x002fc600078008ff */
[----:B------:R1:W5:Y:S01]  /*0680*/  LDG.E.U16 R19, desc[UR8][R10.64] ;  /* 0x000000080a137981 */ /* 0x000362000c1e1500 */
[C---:B---3--:R-:W-:Y:S01]  /*0690*/  IMAD R7, R24.reuse, 0x4, R25 ;  /* 0x0000000418077824 */ /* 0x048fe200078e0219 */
[----:B------:R-:W-:Y:S02]  /*06a0*/  LEA.HI.X.SX32 R5, R15, R20, 0x1, P0 ;  /* 0x000000140f057211 */ /* 0x000fe400000f0eff */
[----:B------:R3:W5:Y:S01]  /*06b0*/  LDG.E.U16 R21, desc[UR8][R12.64] ;  /* 0x000000080c157981 */ /* 0x000762000c1e1500 */
[----:B----4-:R-:W-:Y:S01]  /*06c0*/  LEA R8, P0, R25, R22, 0x1 ;  /* 0x0000001619087211 */ /* 0x010fe200078008ff */
[----:B-1----:R-:W-:-:S03]  /*06d0*/  IMAD R11, R24, 0x4, R7 ;  /* 0x00000004180b7824 */ /* 0x002fc600078e0207 */
[-C--:B------:R-:W-:Y:S01]  /*06e0*/  LEA.HI.X.SX32 R9, R25, R20.reuse, 0x1, P0 ;  /* 0x0000001419097211 */ /* 0x080fe200000f0eff */
[----:B------:R1:W5:Y:S01]  /*06f0*/  LDG.E.U16 R23, desc[UR8][R4.64] ;  /* 0x0000000804177981 */ /* 0x000362000c1e1500 */
[----:B------:R-:W-:Y:S01]  /*0700*/  LEA.HI.X.SX32 R15, R17, R20, 0x1, P1 ;  /* 0x00000014110f7211 */ /* 0x000fe200008f0eff */
[C---:B------:R-:W-:Y:S01]  /*0710*/  IMAD R17, R24.reuse, 0x4, R11 ;  /* 0x0000000418117824 */ /* 0x040fe200078e020b */
[C---:B------:R-:W-:Y:S01]  /*0720*/  LEA R6, P0, R7.reuse, R22, 0x1 ;  /* 0x0000001607067211 */ /* 0x040fe200078008ff */
[----:B------:R-:W5:Y:S02]  /*0730*/  LDG.E.U16 R26, desc[UR8][R8.64] ;  /* 0x00000008081a7981 */ /* 0x000f64000c1e1500 */
[----:B------:R-:W-:Y:S01]  /*0740*/  IMAD R29, R24, 0x4, R17 ;  /* 0x00000004181d7824 */ /* 0x000fe200078e0211 */
[----:B------:R-:W-:Y:S01]  /*0750*/  LEA.HI.X.SX32 R7, R7, R20, 0x1, P0 ;  /* 0x0000001407077211 */ /* 0x000fe200000f0eff */
[----:B------:R4:W5:Y:S01]  /*0760*/  LDG.E.U16 R25, desc[UR8][R14.64] ;  /* 0x000000080e197981 */ /* 0x000962000c1e1500 */
[----:B------:R-:W-:-:S02]  /*0770*/  LEA R10, P0, R11, R22, 0x1 ;  /* 0x000000160b0a7211 */ /* 0x000fc400078008ff */
[----:B---3--:R-:W-:Y:S01]  /*0780*/  LEA R12, P1, R17, R22, 0x1 ;  /* 0x00000016110c7211 */ /* 0x008fe200078208ff */
[----:B------:R3:W5:Y:S01]  /*0790*/  LDG.E.U16 R27, desc[UR8][R6.64] ;  /* 0x00000008061b7981 */ /* 0x000762000c1e1500 */
[----:B------:R-:W-:Y:S02]  /*07a0*/  LEA.HI.X.SX32 R11, R11, R20, 0x1, P0 ;  /* 0x000000140b0b7211 */ /* 0x000fe400000f0eff */
[----:B-1----:R-:W-:Y:S01]  /*07b0*/  LEA R4, P0, R29, R22, 0x1 ;  /* 0x000000161d047211 */ /* 0x002fe200078008ff */
[----:B----4-:R-:W-:-:S03]  /*07c0*/  IMAD R15, R24, 0x4, R29 ;  /* 0x00000004180f7824 */ /* 0x010fc600078e021d */
[-C--:B------:R-:W-:Y:S01]  /*07d0*/  LEA.HI.X.SX32 R5, R29, R20.reuse, 0x1, P0 ;  /* 0x000000141d057211 */ /* 0x080fe200000f0eff */
[----:B------:R1:W5:Y:S01]  /*07e0*/  LDG.E.U16 R28, desc[UR8][R10.64] ;  /* 0x000000080a1c7981 */ /* 0x000362000c1e1500 */
[----:B------:R-:W-:Y:S01]  /*07f0*/  LEA.HI.X.SX32 R13, R17, R20, 0x1, P1 ;  /* 0x00000014110d7211 */ /* 0x000fe200008f0eff */
[C---:B------:R-:W-:Y:S01]  /*0800*/  IMAD R17, R24.reuse, 0x4, R15 ;  /* 0x0000000418117824 */ /* 0x040fe200078e020f */
[C---:B------:R-:W-:Y:S01]  /*0810*/  LEA R8, P0, R15.reuse, R22, 0x1 ;  /* 0x000000160f087211 */ /* 0x040fe200078008ff */
[----:B------:R-:W5:Y:S03]  /*0820*/  LDG.E.U16 R30, desc[UR8][R4.64] ;  /* 0x00000008041e7981 */ /* 0x000f66000c1e1500 */
[----:B------:R-:W-:Y:S01]  /*0830*/  LEA.HI.X.SX32 R9, R15, R20, 0x1, P0 ;  /* 0x000000140f097211 */ /* 0x000fe200000f0eff */
[C---:B------:R-:W-:Y:S01]  /*0840*/  IMAD R15, R24.reuse, 0x4, R17 ;  /* 0x00000004180f7824 */ /* 0x040fe200078e0211 */
[C---:B---3--:R-:W-:Y:S01]  /*0850*/  LEA R6, P0, R17.reuse, R22, 0x1 ;  /* 0x0000001611067211 */ /* 0x048fe200078008ff */
[----:B------:R3:W5:Y:S02]  /*0860*/  LDG.E.U16 R29, desc[UR8][R12.64] ;  /* 0x000000080c1d7981 */ /* 0x000764000c1e1500 */
[C---:B------:R-:W-:Y:S01]  /*0870*/  IMAD R33, R24.reuse, 0x4, R15 ;  /* 0x0000000418217824 */ /* 0x040fe200078e020f */
[----:B------:R-:W-:Y:S01]  /*0880*/  LEA.HI.X.SX32 R7, R17, R20, 0x1, P0 ;  /* 0x0000001411077211 */ /* 0x000fe200000f0eff */
[----:B------:R4:W5:Y:S03]  /*0890*/  LDG.E.U16 R31, desc[UR8][R8.64] ;  /* 0x00000008081f7981 */ /* 0x000966000c1e1500 */
[----:B-1----:R-:W-:Y:S01]  /*08a0*/  LEA R10, P0, R33, R22, 0x1 ;  /* 0x00000016210a7211 */ /* 0x002fe200078008ff */
[----:B------:R1:W5:Y:S01]  /*08b0*/  LDG.E.U16 R32, desc[UR8][R6.64] ;  /* 0x0000000806207981 */ /* 0x000362000c1e1500 */
[----:B---3--:R-:W-:-:S02]  /*08c0*/  IMAD R13, R24, 0x4, R33 ;  /* 0x00000004180d7824 */ /* 0x008fc400078e0221 */
[----:B------:R-:W-:Y:S02]  /*08d0*/  LEA.HI.X.SX32 R11, R33, R20, 0x1, P0 ;  /* 0x00000014210b7211 */ /* 0x000fe400000f0eff */
[C---:B------:R-:W-:Y:S01]  /*08e0*/  IMAD R17, R24.reuse, 0x4, R13 ;  /* 0x0000000418117824 */ /* 0x040fe200078e020d */
[-C--:B------:R-:W-:Y:S02]  /*08f0*/  LEA R4, P0, R13, R22.reuse, 0x1 ;  /* 0x000000160d047211 */ /* 0x080fe400078008ff */
[----:B------:R-:W5:Y:S01]  /*0900*/  LDG.E.U16 R34, desc[UR8][R10.64] ;  /* 0x000000080a227981 */ /* 0x000f62000c1e1500 */
[----:B------:R-:W-:Y:S02]  /*0910*/  LEA R14, P1, R15, R22, 0x1 ;  /* 0x000000160f0e7211 */ /* 0x000fe400078208ff */
[-C--:B------:R-:W-:Y:S01]  /*0920*/  LEA.HI.X.SX32 R5, R13, R20.reuse, 0x1, P0 ;  /* 0x000000140d057211 */ /* 0x080fe200000f0eff */
[----:B------:R-:W-:Y:S01]  /*0930*/  IMAD R13, R24, 0x4, R17 ;  /* 0x00000004180d7824 */ /* 0x000fe200078e0211 */
[----:B------:R-:W-:-:S02]  /*0940*/  LEA.HI.X.SX32 R15, R15, R20, 0x1, P1 ;  /* 0x000000140f0f7211 */ /* 0x000fc400008f0eff */
[C---:B----4-:R-:W-:Y:S01]  /*0950*/  LEA R8, P0, R17.reuse, R22, 0x1 ;  /* 0x0000001611087211 */ /* 0x050fe200078008ff */
[----:B------:R-:W5:Y:S01]  /*0960*/  LDG.E.U16 R35, desc[UR8][R4.64] ;  /* 0x0000000804237981 */ /* 0x000f62000c1e1500 */
[C---:B------:R-:W-:Y:S02]  /*0970*/  LEA R37, R24.reuse, R13, 0x2 ;  /* 0x0000000d18257211 */ /* 0x040fe400078e10ff */
[----:B------:R-:W-:Y:S01]  /*0980*/  LEA.HI.X.SX32 R9, R17, R20, 0x1, P0 ;  /* 0x0000001411097211 */ /* 0x000fe200000f0eff */
[----:B------:R3:W5:Y:S01]  /*0990*/  LDG.E.U16 R33, desc[UR8][R14.64] ;  /* 0x000000080e217981 */ /* 0x000762000c1e1500 */
[-C--:B-1----:R-:W-:Y:S02]  /*09a0*/  LEA R6, P0, R37, R22.reuse, 0x1 ;  /* 0x0000001625067211 */ /* 0x082fe400078008ff */
[----:B------:R-:W-:Y:S01]  /*09b0*/  LEA R12, P1, R13, R22, 0x1 ;  /* 0x000000160d0c7211 */ /* 0x000fe200078208ff */
[----:B------:R-:W5:Y:S01]  /*09c0*/  LDG.E.U16 R36, desc[UR8][R8.64] ;  /* 0x0000000808247981 */ /* 0x000f62000c1e1500 */
[-C--:B------:R-:W-:Y:S01]  /*09d0*/  LEA.HI.X.SX32 R7, R37, R20.reuse, 0x1, P0 ;  /* 0x0000001425077211 */ /* 0x080fe200000f0eff */
[----:B---3--:R-:W-:Y:S01]  /*09e0*/  IMAD R15, R24, 0x4, R37 ;  /* 0x00000004180f7824 */ /* 0x008fe200078e0225 */
[----:B------:R-:W-:-:S03]  /*09f0*/  LEA.HI.X.SX32 R13, R13, R20, 0x1, P1 ;  /* 0x000000140d0d7211 */ /* 0x000fc600008f0eff */
[----:B------:R-:W5:Y:S01]  /*0a00*/  LDG.E.U16 R38, desc[UR8][R6.64] ;  /* 0x0000000806267981 */ /* 0x000f62000c1e1500 */
[C---:B------:R-:W-:Y:S01]  /*0a10*/  IMAD R17, R24.reuse, 0x4, R15 ;  /* 0x0000000418117824 */ /* 0x040fe200078e020f */
[C---:B------:R-:W-:Y:S02]  /*0a20*/  LEA R10, P0, R15.reuse, R22, 0x1 ;  /* 0x000000160f0a7211 */ /* 0x040fe400078008ff */
[----:B------:R1:W5:Y:S02]  /*0a30*/  LDG.E.U16 R37, desc[UR8][R12.64] ;  /* 0x000000080c257981 */ /* 0x000364000c1e1500 */
[----:B------:R-:W-:Y:S01]  /*0a40*/  LEA.HI.X.SX32 R11, R15, R20, 0x1, P0 ;  /* 0x000000140f0b7211 */ /* 0x000fe200000f0eff */
[----:B------:R-:W-:Y:S01]  /*0a50*/  IMAD R15, R24, 0x4, R17 ;  /* 0x00000004180f7824 */ /* 0x000fe200078e0211 */
[----:B------:R-:W-:-:S03]  /*0a60*/  LEA R4, P0, R17, R22, 0x1 ;  /* 0x0000001611047211 */ /* 0x000fc600078008ff */
[C---:B------:R-:W-:Y:S01]  /*0a70*/  IMAD R41, R24.reuse, 0x4, R15 ;  /* 0x0000000418297824 */ /* 0x040fe200078e020f */
[----:B------:R-:W-:Y:S01]  /*0a80*/  LEA.HI.X.SX32 R5, R17, R20, 0x1, P0 ;  /* 0x0000001411057211 */ /* 0x000fe200000f0eff */
[----:B------:R3:W5:Y:S02]  /*0a90*/  LDG.E.U16 R39, desc[UR8][R10.64] ;  /* 0x000000080a277981 */ /* 0x000764000c1e1500 */
[C---:B-1----:R-:W-:Y:S01]  /*0aa0*/  IMAD R13, R24.reuse, 0x4, R41 ;  /* 0x00000004180d7824 */ /* 0x042fe200078e0229 */
[C---:B------:R-:W-:Y:S01]  /*0ab0*/  LEA R8, P0, R41.reuse, R22, 0x1 ;  /* 0x0000001629087211 */ /* 0x040fe200078008ff */
[----:B------:R1:W5:Y:S03]  /*0ac0*/  LDG.E.U16 R40, desc[UR8][R4.64] ;  /* 0x0000000804287981 */ /* 0x000366000c1e1500 */
[----:B------:R-:W-:Y:S01]  /*0ad0*/  LEA.HI.X.SX32 R9, R41, R20, 0x1, P0 ;  /* 0x0000001429097211 */ /* 0x000fe200000f0eff */
[----:B------:R-:W-:Y:S01]  /*0ae0*/  IMAD R17, R24, 0x4, R13 ;  /* 0x0000000418117824 */ /* 0x000fe200078e020d */
[----:B------:R-:W-:-:S02]  /*0af0*/  LEA R6, P0, R13, R22, 0x1 ;  /* 0x000000160d067211 */ /* 0x000fc400078008ff */
[----:B------:R-:W-:Y:S01]  /*0b00*/  LEA R14, P1, R15, R22, 0x1 ;  /* 0x000000160f0e7211 */ /* 0x000fe200078208ff */
[----:B------:R-:W5:Y:S01]  /*0b10*/  LDG.E.U16 R42, desc[UR8][R8.64] ;  /* 0x00000008082a7981 */ /* 0x000f62000c1e1500 */
[-C--:B------:R-:W-:Y:S01]  /*0b20*/  LEA.HI.X.SX32 R7, R13, R20.reuse, 0x1, P0 ;  /* 0x000000140d077211 */ /* 0x080fe200000f0eff */
[C---:B------:R-:W-:Y:S01]  /*0b30*/  IMAD R13, R24.reuse, 0x4, R17 ;  /* 0x00000004180d7824 */ /* 0x040fe200078e0211 */
[----:B------:R-:W-:Y:S02]  /*0b40*/  LEA.HI.X.SX32 R15, R15, R20, 0x1, P1 ;  /* 0x000000140f0f7211 */ /* 0x000fe400008f0eff */
[C---:B---3--:R-:W-:Y:S01]  /*0b50*/  LEA R10, P0, R17.reuse, R22, 0x1 ;  /* 0x00000016110a7211 */ /* 0x048fe200078008ff */
[----:B------:R-:W-:Y:S01]  /*0b60*/  IMAD R45, R24, 0x4, R13 ;  /* 0x00000004182d7824 */ /* 0x000fe200078e020d */
[----:B------:R-:W5:Y:S02]  /*0b70*/  LDG.E.U16 R43, desc[UR8][R6.64] ;  /* 0x00000008062b7981 */ /* 0x000f64000c1e1500 */
[----:B------:R-:W-:-:S02]  /*0b80*/  LEA.HI.X.SX32 R11, R17, R20, 0x1, P0 ;  /* 0x00000014110b7211 */ /* 0x000fc400000f0eff */
        /* <DEDUP_REMOVED lines=19> */
[----:B------:R1:W5:Y:S02]  /*0cc0*/  LDG.E.U16 R48, desc[UR8][R6.64] ;  /* 0x0000000806307981 */ /* 0x000364000c1e1500 */
[----:B------:R-:W-:Y:S01]  /*0cd0*/  IMAD R17, R24, 0x4, R13 ;  /* 0x0000000418117824 */ /* 0x000fe200078e020d */
[----:B------:R-:W-:Y:S02]  /*0ce0*/  LEA.HI.X.SX32 R11, R49, R20, 0x1, P0 ;  /* 0x00000014310b7211 */ /* 0x000fe400000f0eff */
[----:B------:R-:W-:-:S02]  /*0cf0*/  LEA R4, P0, R13, R22, 0x1 ;  /* 0x000000160d047211 */ /* 0x000fc400078008ff */
[----:B------:R-:W-:Y:S01]  /*0d00*/  LEA R14, P1, R15, R22, 0x1 ;  /* 0x000000160f0e7211 */ /* 0x000fe200078208ff */
[----:B------:R-:W5:Y:S01]  /*0d10*/  LDG.E.U16 R50, desc[UR8][R10.64] ;  /* 0x000000080a327981 */ /* 0x000f62000c1e1500 */
[-C--:B------:R-:W-:Y:S02]  /*0d20*/  LEA.HI.X.SX32 R5, R13, R20.reuse, 0x1, P0 ;  /* 0x000000140d057211 */ /* 0x080fe400000f0eff */
[C---:B------:R-:W-:Y:S02]  /*0d30*/  LEA R13, R24.reuse, R17, 0x2 ;  /* 0x00000011180d7211 */ /* 0x040fe400078e10ff */
[----:B------:R-:W-:Y:S01]  /*0d40*/  LEA.HI.X.SX32 R15, R15, R20, 0x1, P1 ;  /* 0x000000140f0f7211 */ /* 0x000fe200008f0eff */
[----:B------:R-:W5:Y:S01]  /*0d50*/  LDG.E.U16 R51, desc[UR8][R4.64] ;  /* 0x0000000804337981 */ /* 0x000f62000c1e1500 */
[C---:B---3--:R-:W-:Y:S01]  /*0d60*/  LEA R8, P0, R17.reuse, R22, 0x1 ;  /* 0x0000001611087211 */ /* 0x048fe200078008ff */
[----:B------:R-:W-:Y:S02]  /*0d70*/  IMAD R53, R24, 0x4, R13 ;  /* 0x0000000418357824 */ /* 0x000fe400078e020d */
[----:B------:R3:W5:Y:S01]  /*0d80*/  LDG.E.U16 R49, desc[UR8][R14.64] ;  /* 0x000000080e317981 */ /* 0x000762000c1e1500 */
[----:B------:R-:W-:-:S02]  /*0d90*/  LEA.HI.X.SX32 R9, R17, R20, 0x1, P0 ;  /* 0x0000001411097211 */ /* 0x000fc400000f0eff */
[-C--:B-1----:R-:W-:Y:S02]  /*0da0*/  LEA R6, P0, R53, R22.reuse, 0x1 ;  /* 0x0000001635067211 */ /* 0x082fe400078008ff */
[----:B------:R-:W-:Y:S01]  /*0db0*/  LEA R12, P1, R13, R22, 0x1 ;  /* 0x000000160d0c7211 */ /* 0x000fe200078208ff */
[----:B------:R1:W5:Y:S01]  /*0dc0*/  LDG.E.U16 R52, desc[UR8][R8.64] ;  /* 0x0000000808347981 */ /* 0x000362000c1e1500 */
[----:B---3--:R-:W-:Y:S01]  /*0dd0*/  IMAD R15, R24, 0x4, R53 ;  /* 0x00000004180f7824 */ /* 0x008fe200078e0235 */
[----:B------:R-:W-:-:S03]  /*0de0*/  LEA.HI.X.SX32 R7, R53, R20, 0x1, P0 ;  /* 0x0000001435077211 */ /* 0x000fc600000f0eff */
[C---:B------:R-:W-:Y:S01]  /*0df0*/  IMAD R17, R24.reuse, 0x4, R15 ;  /* 0x0000000418117824 */ /* 0x040fe200078e020f */
[C---:B------:R-:W-:Y:S01]  /*0e00*/  LEA R10, P0, R15.reuse, R22, 0x1 ;  /* 0x000000160f0a7211 */ /* 0x040fe200078008ff */
[----:B------:R-:W5:Y:S03]  /*0e10*/  LDG.E.U16 R54, desc[UR8][R6.64] ;  /* 0x0000000806367981 */ /* 0x000f66000c1e1500 */
[-C--:B------:R-:W-:Y:S01]  /*0e20*/  LEA.HI.X.SX32 R11, R15, R20.reuse, 0x1, P0 ;  /* 0x000000140f0b7211 */ /* 0x080fe200000f0eff */
[C---:B------:R-:W-:Y:S01]  /*0e30*/  IMAD R15, R24.reuse, 0x4, R17 ;  /* 0x00000004180f7824 */ /* 0x040fe200078e0211 */
[----:B------:R-:W-:Y:S02]  /*0e40*/  LEA.HI.X.SX32 R13, R13, R20, 0x1, P1 ;  /* 0x000000140d0d7211 */ /* 0x000fe400008f0eff */
[C---:B------:R-:W-:Y:S01]  /*0e50*/  LEA R4, P0, R17.reuse, R22, 0x1 ;  /* 0x0000001611047211 */ /* 0x040fe200078008ff */
[----:B------:R-:W-:Y:S01]  /*0e60*/  IMAD R57, R24, 0x4, R15 ;  /* 0x0000000418397824 */ /* 0x000fe200078e020f */
[----:B------:R-:W5:Y:S02]  /*0e70*/  LDG.E.U16 R55, desc[UR8][R10.64] ;  /* 0x000000080a377981 */ /* 0x000f64000c1e1500 */
[----:B------:R-:W-:-:S02]  /*0e80*/  LEA.HI.X.SX32 R5, R17, R20, 0x1, P0 ;  /* 0x0000001411057211 */ /* 0x000fc400000f0eff */
[----:B------:R3:W5:Y:S01]  /*0e90*/  LDG.E.U16 R53, desc[UR8][R12.64] ;  /* 0x000000080c357981 */ /* 0x000762000c1e1500 */
[-C--:B-1----:R-:W-:Y:S02]  /*0ea0*/  LEA R8, P0, R57, R22.reuse, 0x1 ;  /* 0x0000001639087211 */ /* 0x082fe400078008ff */
[----:B------:R-:W-:Y:S01]  /*0eb0*/  LEA R14, P1, R15, R22, 0x1 ;  /* 0x000000160f0e7211 */ /* 0x000fe200078208ff */
[----:B------:R1:W5:Y:S01]  /*0ec0*/  LDG.E.U16 R56, desc[UR8][R4.64] ;  /* 0x0000000804387981 */ /* 0x000362000c1e1500 */
[-C--:B------:R-:W-:Y:S01]  /*0ed0*/  LEA.HI.X.SX32 R9, R57, R20.reuse, 0x1, P0 ;  /* 0x0000001439097211 */ /* 0x080fe200000f0eff */
[----:B---3--:R-:W-:Y:S01]  /*0ee0*/  IMAD R13, R24, 0x4, R57 ;  /* 0x00000004180d7824 */ /* 0x008fe200078e0239 */
[----:B------:R-:W-:-:S03]  /*0ef0*/  LEA.HI.X.SX32 R15, R15, R20, 0x1, P1 ;  /* 0x000000140f0f7211 */ /* 0x000fc600008f0eff */
[----:B------:R3:W5:Y:S01]  /*0f00*/  LDG.E.U16 R58, desc[UR8][R8.64] ;  /* 0x00000008083a7981 */ /* 0x000762000c1e1500 */
[C---:B------:R-:W-:Y:S01]  /*0f10*/  IMAD R17, R24.reuse, 0x4, R13 ;  /* 0x0000000418117824 */ /* 0x040fe200078e020d */
[C---:B------:R-:W-:Y:S02]  /*0f20*/  LEA R6, P0, R13.reuse, R22, 0x1 ;  /* 0x000000160d067211 */ /* 0x040fe400078008ff */
[----:B------:R-:W5:Y:S02]  /*0f30*/  LDG.E.U16 R57, desc[UR8][R14.64] ;  /* 0x000000080e397981 */ /* 0x000f64000c1e1500 */
[----:B------:R-:W-:Y:S01]  /*0f40*/  LEA.HI.X.SX32 R7, R13, R20, 0x1, P0 ;  /* 0x000000140d077211 */ /* 0x000fe200000f0eff */
[----:B------:R-:W-:Y:S01]  /*0f50*/  IMAD R13, R24, 0x4, R17 ;  /* 0x00000004180d7824 */ /* 0x000fe200078e0211 */
[----:B------:R-:W-:-:S03]  /*0f60*/  LEA R10, P0, R17, R22, 0x1 ;  /* 0x00000016110a7211 */ /* 0x000fc600078008ff */
[C---:B------:R-:W-:Y:S01]  /*0f70*/  IMAD R61, R24.reuse, 0x4, R13 ;  /* 0x00000004183d7824 */ /* 0x040fe200078e020d */
[----:B------:R-:W-:Y:S01]  /*0f80*/  LEA.HI.X.SX32 R11, R17, R20, 0x1, P0 ;  /* 0x00000014110b7211 */ /* 0x000fe200000f0eff */
[----:B------:R4:W5:Y:S01]  /*0f90*/  LDG.E.U16 R59, desc[UR8][R6.64] ;  /* 0x00000008063b7981 */ /* 0x000962000c1e1500 */
[-C--:B------:R-:W-:Y:S01]  /*0fa0*/  LEA R16, P1, R13, R22.reuse, 0x1 ;  /* 0x000000160d107211 */ /* 0x080fe200078208ff */
[C---:B-1----:R-:W-:Y:S01]  /*0fb0*/  IMAD R5, R24.reuse, 0x4, R61 ;  /* 0x0000000418057824 */ /* 0x042fe200078e023d */
[----:B------:R-:W-:Y:S01]  /*0fc0*/  LEA R66, P0, R61, R22, 0x1 ;  /* 0x000000163d427211 */ /* 0x000fe200078008ff */
[----:B------:R1:W5:Y:S01]  /*0fd0*/  LDG.E.U16 R60, desc[UR8][R10.64] ;  /* 0x000000080a3c7981 */ /* 0x000362000c1e1500 */
[-C--:B------:R-:W-:Y:S02]  /*0fe0*/  LEA.HI.X.SX32 R17, R13, R20.reuse, 0x1, P1 ;  /* 0x000000140d117211 */ /* 0x080fe400008f0eff */
[----:B------:R-:W-:Y:S01]  /*0ff0*/  LEA.HI.X.SX32 R67, R61, R20, 0x1, P0 ;  /* 0x000000143d437211 */ /* 0x000fe200000f0eff */
[C---:B------:R-:W-:Y:S01]  /*1000*/  IMAD R13, R24.reuse, 0x4, R5 ;  /* 0x00000004180d7824 */ /* 0x040fe200078e0205 */
[C---:B---3--:R-:W-:Y:S01]  /*1010*/  LEA R8, P0, R5.reuse, R22, 0x1 ;  /* 0x0000001605087211 */ /* 0x048fe200078008ff */
[----:B------:R3:W5:Y:S03]  /*1020*/  LDG.E.U16 R61, desc[UR8][R16.64] ;  /* 0x00000008103d7981 */ /* 0x000766000c1e1500 */
[----:B------:R-:W-:Y:S01]  /*1030*/  LEA.HI.X.SX32 R9, R5, R20, 0x1, P0 ;  /* 0x0000001405097211 */ /* 0x000fe200000f0eff */
[C---:B------:R-:W-:Y:S01]  /*1040*/  IMAD R5, R24.reuse, 0x4, R13 ;  /* 0x0000000418057824 */ /* 0x040fe200078e020d */
[C---:B------:R-:W-:Y:S01]  /*1050*/  LEA R68, P0, R13.reuse, R22, 0x1 ;  /* 0x000000160d447211 */ /* 0x040fe200078008ff */
[----:B------:R-:W5:Y:S02]  /*1060*/  LDG.E.U16 R62, desc[UR8][R66.64] ;  /* 0x00000008423e7981 */ /* 0x000f64000c1e1500 */
[C---:B----4-:R-:W-:Y:S01]  /*1070*/  IMAD R7, R24.reuse, 0x4, R5 ;  /* 0x0000000418077824 */ /* 0x050fe200078e0205 */
[----:B------:R-:W-:Y:S01]  /*1080*/  LEA.HI.X.SX32 R69, R13, R20, 0x1, P0 ;  /* 0x000000140d457211 */ /* 0x000fe200000f0eff */
[----:B------:R4:W5:Y:S02]  /*1090*/  LDG.E.U16 R63, desc[UR8][R8.64] ;  /* 0x00000008083f7981 */ /* 0x000964000c1e1500 */
[----:B-1----:R-:W-:Y:S01]  /*10a0*/  IMAD R11, R24, 0x4, R7 ;  /* 0x00000004180b7824 */ /* 0x002fe200078e0207 */
[C---:B------:R-:W-:Y:S01]  /*10b0*/  LEA R12, P0, R7.reuse, R22, 0x1 ;  /* 0x00000016070c7211 */ /* 0x040fe200078008ff */
[----:B------:R-:W5:Y:S03]  /*10c0*/  LDG.E.U16 R64, desc[UR8][R68.64] ;  /* 0x0000000844407981 */ /* 0x000f66000c1e1500 */
[----:B------:R-:W-:-:S02]  /*10d0*/  LEA.HI.X.SX32 R13, R7, R20, 0x1, P0 ;  /* 0x00000014070d7211 */ /* 0x000fc400000f0eff */
[-C--:B------:R-:W-:Y:S02]  /*10e0*/  LEA R6, P0, R11, R22.reuse, 0x1 ;  /* 0x000000160b067211 */ /* 0x080fe400078008ff */
[C---:B------:R-:W-:Y:S01]  /*10f0*/  LEA R15, R24.reuse, R11, 0x2 ;  /* 0x0000000b180f7211 */ /* 0x040fe200078e10ff */
[----:B------:R-:W5:Y:S01]  /*1100*/  LDG.E.U16 R66, desc[UR8][R12.64] ;  /* 0x000000080c427981 */ /* 0x000f62000c1e1500 */
[----:B------:R-:W-:Y:S02]  /*1110*/  LEA R4, P1, R5, R22, 0x1 ;  /* 0x0000001605047211 */ /* 0x000fe400078208ff */
[-C--:B------:R-:W-:Y:S01]  /*1120*/  LEA.HI.X.SX32 R7, R11, R20.reuse, 0x1, P0 ;  /* 0x000000140b077211 */ /* 0x080fe200000f0eff */
[----:B------:R-:W-:Y:S01]  /*1130*/  IMAD R11, R24, 0x4, R15 ;  /* 0x00000004180b7824 */ /* 0x000fe200078e020f */
[----:B------:R-:W-:-:S03]  /*1140*/  LEA.HI.X.SX32 R5, R5, R20, 0x1, P1 ;  /* 0x0000001405057211 */ /* 0x000fc600008f0eff */
[C---:B---3--:R-:W-:Y:S01]  /*1150*/  IMAD R17, R24.reuse, 0x4, R11 ;  /* 0x0000000418117824 */ /* 0x048fe200078e020b */
[-C--:B------:R-:W-:Y:S01]  /*1160*/  LEA R14, P0, R15, R22.reuse, 0x1 ;  /* 0x000000160f0e7211 */ /* 0x080fe200078008ff */
[----:B------:R1:W5:Y:S01]  /*1170*/  LDG.E.U16 R65, desc[UR8][R4.64] ;  /* 0x0000000804417981 */ /* 0x000362000c1e1500 */
[----:B----4-:R-:W-:Y:S02]  /*1180*/  LEA R8, P1, R11, R22, 0x1 ;  /* 0x000000160b087211 */ /* 0x010fe400078208ff */
[----:B------:R-:W-:Y:S01]  /*1190*/  LEA.HI.X.SX32 R15, R15, R20, 0x1, P0 ;  /* 0x000000140f0f7211 */ /* 0x000fe200000f0eff */
[----:B------:R-:W5:Y:S01]  /*11a0*/  LDG.E.U16 R67, desc[UR8][R6.64] ;  /* 0x0000000806437981 */ /* 0x000f62000c1e1500 */
[----:B------:R-:W-:Y:S01]  /*11b0*/  LEA R10, P0, R17, R22, 0x1 ;  /* 0x00000016110a7211 */ /* 0x000fe200078008ff */
[C---:B-1----:R-:W-:Y:S01]  /*11c0*/  IMAD R5, R24.reuse, 0x4, R17 ;  /* 0x0000000418057824 */ /* 0x042fe200078e0211 */
[-C--:B------:R-:W-:Y:S01]  /*11d0*/  LEA.HI.X.SX32 R9, R11, R20.reuse, 0x1, P1 ;  /* 0x000000140b097211 */ /* 0x080fe200008f0eff */
[----:B------:R-:W5:Y:S02]  /*11e0*/  LDG.E.U16 R70, desc[UR8][R14.64] ;  /* 0x000000080e467981 */ /* 0x000f64000c1e1500 */
[C---:B------:R-:W-:Y:S01]  /*11f0*/  IMAD R13, R24.reuse, 0x4, R5 ;  /* 0x00000004180d7824 */ /* 0x040fe200078e0205 */
[----:B------:R-:W-:Y:S01]  /*1200*/  LEA.HI.X.SX32 R11, R17, R20, 0x1, P0 ;  /* 0x00000014110b7211 */ /* 0x000fe200000f0eff */
[----:B------:R1:W5:Y:S01]  /*1210*/  LDG.E.U16 R71, desc[UR8][R8.64] ;  /* 0x0000000808477981 */ /* 0x000362000c1e1500 */
[----:B------:R-:W-:Y:S01]  /*1220*/  LEA R4, P0, R5, R22, 0x1 ;  /* 0x0000001605047211 */ /* 0x000fe200078008ff */
[----:B------:R-:W-:-:S02]  /*1230*/  IMAD R17, R24, 0x4, R13 ;  /* 0x0000000418117824 */ /* 0x000fc400078e020d */
[----:B------:R3:W5:Y:S01]  /*1240*/  LDG.E.U16 R72, desc[UR8][R10.64] ;  /* 0x000000080a487981 */ /* 0x000762000c1e1500 */
[----:B------:R-:W-:Y:S01]  /*1250*/  LEA.HI.X.SX32 R5, R5, R20, 0x1, P0 ;  /* 0x0000001405057211 */ /* 0x000fe200000f0eff */
[----:B------:R-:W-:Y:S01]  /*1260*/  IMAD R69, R24, 0x4, R17 ;  /* 0x0000000418457824 */ /* 0x000fe200078e0211 */
[----:B------:R-:W-:-:S03]  /*1270*/  LEA R12, P0, R13, R22, 0x1 ;  /* 0x000000160d0c7211 */ /* 0x000fc600078008ff */
[C---:B-1----:R-:W-:Y:S01]  /*1280*/  IMAD R9, R24.reuse, 0x4, R69 ;  /* 0x0000000418097824 */ /* 0x042fe200078e0245 */
[----:B------:R-:W-:Y:S01]  /*1290*/  LEA.HI.X.SX32 R13, R13, R20, 0x1, P0 ;  /* 0x000000140d0d7211 */ /* 0x000fe200000f0eff */
[----:B------:R1:W5:Y:S01]  /*12a0*/  LDG.E.U16 R73, desc[UR8][R4.64] ;  /* 0x0000000804497981 */ /* 0x000362000c1e1500 */
[-C--:B------:R-:W-:Y:S01]  /*12b0*/  LEA R14, P0, R69, R22.reuse, 0x1 ;  /* 0x00000016450e7211 */ /* 0x080fe200078008ff */
[C---:B---3--:R-:W-:Y:S01]  /*12c0*/  IMAD R11, R24.reuse, 0x4, R9 ;  /* 0x00000004180b7824 */ /* 0x048fe200078e0209 */
[----:B------:R-:W-:Y:S01]  /*12d0*/  LEA R6, P1, R17, R22, 0x1 ;  /* 0x0000001611067211 */ /* 0x000fe200078208ff */
[----:B------:R3:W5:Y:S01]  /*12e0*/  LDG.E.U16 R76, desc[UR8][R12.64] ;  /* 0x000000080c4c7981 */ /* 0x000762000c1e1500 */
[----:B------:R-:W-:Y:S01]  /*12f0*/  LEA.HI.X.SX32 R15, R69, R20, 0x1, P0 ;  /* 0x00000014450f7211 */ /* 0x000fe200000f0eff */
[C---:B------:R-:W-:Y:S01]  /*1300*/  IMAD R69, R24.reuse, 0x4, R11 ;  /* 0x0000000418457824 */ /* 0x040fe200078e020b */
[----:B------:R-:W-:Y:S02]  /*1310*/  LEA R8, P0, R9, R22, 0x1 ;  /* 0x0000001609087211 */ /* 0x000fe400078008ff */
[-C--:B------:R-:W-:Y:S01]  /*1320*/  LEA.HI.X.SX32 R7, R17, R20.reuse, 0x1, P1 ;  /* 0x0000001411077211 */ /* 0x080fe200008f0eff */
[----:B-1----:R-:W-:Y:S01]  /*1330*/  IMAD R5, R24, 0x4, R69 ;  /* 0x0000000418057824 */ /* 0x002fe200078e0245 */
[----:B------:R-:W-:Y:S01]  /*1340*/  LEA.HI.X.SX32 R9, R9, R20, 0x1, P0 ;  /* 0x0000001409097211 */ /* 0x000fe200000f0eff */
[----:B------:R-:W5:Y:S01]  /*1350*/  LDG.E.U16 R77, desc[UR8][R14.64] ;  /* 0x000000080e4d7981 */ /* 0x000f62000c1e1500 */
[----:B------:R-:W-:-:S03]  /*1360*/  LEA R16, P0, R11, R22, 0x1 ;  /* 0x000000160b107211 */ /* 0x000fc600078008ff */
[----:B------:R1:W5:Y:S01]  /*1370*/  LDG.E.U16 R74, desc[UR8][R6.64] ;  /* 0x00000008064a7981 */ /* 0x000362000c1e1500 */
[----:B------:R-:W-:Y:S02]  /*1380*/  LEA.HI.X.SX32 R17, R11, R20, 0x1, P0 ;  /* 0x000000140b117211 */ /* 0x000fe400000f0eff */
[-C--:B---3--:R-:W-:Y:S01]  /*1390*/  LEA R12, P0, R5, R22.reuse, 0x1 ;  /* 0x00000016050c7211 */ /* 0x088fe200078008ff */
[----:B------:R3:W5:Y:S01]  /*13a0*/  LDG.E.U16 R78, desc[UR8][R8.64] ;  /* 0x00000008084e7981 */ /* 0x000762000c1e1500 */
[----:B------:R-:W-:Y:S01]  /*13b0*/  LEA R10, P1, R69, R22, 0x1 ;  /* 0x00000016450a7211 */ /* 0x000fe200078208ff */
[C---:B-1----:R-:W-:Y:S01]  /*13c0*/  IMAD R7, R24.reuse, 0x4, R5 ;  /* 0x0000000418077824 */ /* 0x042fe200078e0205 */
[-C--:B------:R-:W-:Y:S01]  /*13d0*/  LEA.HI.X.SX32 R13, R5, R20.reuse, 0x1, P0 ;  /* 0x00000014050d7211 */ /* 0x080fe200000f0eff */
[----:B------:R1:W5:Y:S02]  /*13e0*/  LDG.E.U16 R79, desc[UR8][R16.64] ;  /* 0x00000008104f7981 */ /* 0x000364000c1e1500 */
[C---:B------:R-:W-:Y:S01]  /*13f0*/  IMAD R15, R24.reuse, 0x4, R7 ;  /* 0x00000004180f7824 */ /* 0x040fe200078e0207 */
[----:B------:R-:W-:Y:S01]  /*1400*/  LEA.HI.X.SX32 R11, R69, R20, 0x1, P1 ;  /* 0x00000014450b7211 */ /* 0x000fe200008f0eff */
[----:B------:R-:W5:Y:S01]  /*1410*/  LDG.E.U16 R12, desc[UR8][R12.64] ;  /* 0x000000080c0c7981 */ /* 0x000f62000c1e1500 */
[----:B------:R-:W-:Y:S01]  /*1420*/  LEA R4, P0, R7, R22, 0x1 ;  /* 0x0000001607047211 */ /* 0x000fe200078008ff */
[----:B------:R-:W-:-:S03]  /*1430*/  IMAD R69, R24, 0x4, R15 ;  /* 0x0000000418457824 */ /* 0x000fc600078e020f */
[----:B------:R-:W-:Y:S01]  /*1440*/  LEA.HI.X.SX32 R5, R7, R20, 0x1, P0 ;  /* 0x0000001407057211 */ /* 0x000fe200000f0eff */
[----:B------:R-:W-:Y:S01]  /*1450*/  IMAD R7, R24, 0x4, R69 ;  /* 0x0000000418077824 */ /* 0x000fe200078e0245 */
[C---:B---3--:R-:W-:Y:S01]  /*1460*/  LEA R8, P0, R15.reuse, R22, 0x1 ;  /* 0x000000160f087211 */ /* 0x048fe200078008ff */
[----:B------:R3:W5:Y:S03]  /*1470*/  LDG.E.U16 R11, desc[UR8][R10.64] ;  /* 0x000000080a0b7981 */ /* 0x000766000c1e1500 */
[----:B------:R-:W-:Y:S02]  /*1480*/  LEA.HI.X.SX32 R9, R15, R20, 0x1, P0 ;  /* 0x000000140f097211 */ /* 0x000fe400000f0eff */
[-C--:B-1----:R-:W-:Y:S02]  /*1490*/  LEA R16, P0, R7, R22.reuse, 0x1 ;  /* 0x0000001607107211 */ /* 0x082fe400078008ff */
[----:B------:R-:W-:Y:S01]  /*14a0*/  LEA R14, P1, R69, R22, 0x1 ;  /* 0x00000016450e7211 */ /* 0x000fe200078208ff */
[----:B------:R1:W5:Y:S01]  /*14b0*/  LDG.E.U16 R8, desc[UR8][R8.64] ;  /* 0x0000000808087981 */ /* 0x000362000c1e1500 */
[----:B------:R-:W-:-:S02]  /*14c0*/  LEA.HI.X.SX32 R17, R7, R20, 0x1, P0 ;  /* 0x0000001407117211 */ /* 0x000fc400000f0eff */
[----:B------:R-:W4:Y:S01]  /*14d0*/  LDC.64 R6, c[0x0][0x3c0] ;  /* 0x0000f000ff067b82 */ /* 0x000f220000000a00 */
[----:B------:R-:W-:Y:S01]  /*14e0*/  LEA.HI.X.SX32 R15, R69, R20, 0x1, P1 ;  /* 0x00000014450f7211 */ /* 0x000fe200008f0eff */
[----:B------:R2:W5:Y:S01]  /*14f0*/  LDG.E.U16 R22, desc[UR8][R4.64] ;  /* 0x0000000804167981 */ /* 0x000562000c1e1500 */
[----:B---3--:R-:W-:Y:S02]  /*1500*/  LOP3.LUT R10, R82, 0xff, RZ, 0xc0, !PT ;  /* 0x000000ff520a7812 */ /* 0x008fe400078ec0ff */
[----:B------:R-:W-:Y:S01]  /*1510*/  SHF.R.U32.HI R83, RZ, 0x5, R82 ;  /* 0x00000005ff537819 */ /* 0x000fe20000011652 */
[----:B------:R3:W5:Y:S02]  /*1520*/  LDG.E.U16 R14, desc[UR8][R14.64] ;  /* 0x000000080e0e7981 */ /* 0x000764000c1e1500 */
[----:B------:R-:W3:Y:S01]  /*1530*/  LDC.64 R68, c[0x0][0x388] ;  /* 0x0000e200ff447b82 */ /* 0x000ee20000000a00 */
[----:B0-----:R-:W-:Y:S01]  /*1540*/  IMAD R10, R10, R81, RZ ;  /* 0x000000510a0a7224 */ /* 0x001fe200078e02ff */
[----:B-1----:R-:W-:Y:S01]  /*1550*/  LOP3.LUT R9, R82, 0xff, RZ, 0xc0, !PT ;  /* 0x000000ff52097812 */ /* 0x002fe200078ec0ff */
[----:B------:R0:W5:Y:S01]  /*1560*/  LDG.E.U16 R16, desc[UR8][R16.64] ;  /* 0x0000000810107981 */ /* 0x000162000c1e1500 */
[----:B--2---:R-:W-:-:S04]  /*1570*/  LOP3.LUT R4, R83, 0x4, RZ, 0xc0, !PT ;  /* 0x0000000453047812 */ /* 0x004fc800078ec0ff */
[----:B------:R-:W-:Y:S01]  /*1580*/  R2UR UR10, R4 ;  /* 0x00000000040a72ca */ /* 0x000fe200000e0000 */
[----:B------:R-:W-:Y:S02]  /*1590*/  IMAD.SHL.U32 R4, R10, 0x2, RZ ;  /* 0x000000020a047824 */ /* 0x000fe400078e00ff */
[----:B----4-:R-:W-:-:S04]  /*15a0*/  IMAD R6, R80, R6, RZ ;  /* 0x0000000650067224 */ /* 0x010fc800078e02ff */
[----:B------:R-:W-:Y:S01]  /*15b0*/  IMAD.SHL.U32 R5, R6, 0x2, RZ ;  /* 0x0000000206057824 */ /* 0x000fe200078e00ff */
[----:B------:R-:W-:-:S04]  /*15c0*/  R2UR UR5, R75 ;  /* 0x000000004b0572ca */ /* 0x000fc800000e0000 */
[----:B---3--:R-:W-:Y:S01]  /*15d0*/  IADD3 R68, P1, P2, R4, R68, R5 ;  /* 0x0000004404447210 */ /* 0x008fe20007a3e005 */
[----:B------:R-:W-:Y:S02]  /*15e0*/  IMAD.SHL.U32 R4, R9, 0x2, RZ ;  /* 0x0000000209047824 */ /* 0x000fe400078e00ff */
[----:B------:R-:W1:Y:S01]  /*15f0*/  S2R R9, SR_CgaCtaId ;  /* 0x0000000000097919 */ /* 0x000e620000008800 */
[----:B------:R-:W-:Y:S02]  /*1600*/  SHF.L.U32 R75, R83, 0x15, RZ ;  /* 0x00000015534b7819 */ /* 0x000fe400000006ff */
[C---:B------:R-:W-:Y:S02]  /*1610*/  ISETP.GE.U32.AND P3, PT, R82.reuse, 0x20, PT ;  /* 0x000000205200780c */ /* 0x040fe40003f66070 */
[----:B------:R-:W-:Y:S02]  /*1620*/  LOP3.LUT R75, R75, 0x600000, RZ, 0xc0, !PT ;  /* 0x006000004b4b7812 */ /* 0x000fe400078ec0ff */
[----:B------:R-:W-:-:S03]  /*1630*/  LOP3.LUT R13, R82, 0xc0, RZ, 0xc0, !PT ;  /* 0x000000c0520d7812 */ /* 0x000fc600078ec0ff */
[----:B------:R-:W-:Y:S01]  /*1640*/  VIADD R15, R75, UR5 ;  /* 0x000000054b0f7c36 */ /* 0x000fe20008000000 */
[----:B------:R-:W-:Y:S01]  /*1650*/  SHF.R.U32.HI R5, RZ, 0x2, R13 ;  /* 0x00000002ff057819 */ /* 0x000fe2000001160d */
[----:B------:R-:W-:-:S03]  /*1660*/  IMAD.HI R10, R10, 0x2, RZ ;  /* 0x000000020a0a7827 */ /* 0x000fc600078e02ff */
[----:B------:R-:W-:Y:S01]  /*1670*/  R2UR UR7, R15 ;  /* 0x000000000f0772ca */ /* 0x000fe200000e0000 */
[----:B------:R-:W-:Y:S01]  /*1680*/  IMAD.HI R6, R6, 0x2, RZ ;  /* 0x0000000206067827 */ /* 0x000fe200078e02ff */
[----:B------:R-:W-:Y:S01]  /*1690*/  LOP3.LUT R4, R4, R5, RZ, 0x3c, !PT ;  /* 0x0000000504047212 */ /* 0x000fe200078e3cff */
[----:B0-----:R-:W-:-:S12]  /*16a0*/  @P3 BRA `(.L_x_5) ;  /* 0x0000000000183947 */ /* 0x001fd80003800000 */
[----:B------:R-:W-:Y:S01]  /*16b0*/  ELECT P0, URZ, PT ;  /* 0x0000000000ff782f */ /* 0x000fe20003800000 */
[----:B------:R-:W-:Y:S01]  /*16c0*/  IMAD.MOV.U32 R5, RZ, RZ, 0x1 ;  /* 0x00000001ff057424 */ /* 0x000fe200078e00ff */
[----:B------:R-:W-:Y:S11]  /*16d0*/  UVIRTCOUNT.DEALLOC.SMPOOL 0x80 ;  /* 0x000000800000784c */ /* 0x000ff60000000000 */
[----:B------:R-:W-:-:S04]  /*16e0*/  @P0 MOV R20, 0x40 ;  /* 0x0000004000140802 */ /* 0x000fc80000000f00 */
[----:B-1----:R-:W-:-:S05]  /*16f0*/  @P0 LEA R20, R9, R20, 0x18 ;  /* 0x0000001409140211 */ /* 0x002fca00078ec0ff */
[----:B------:R0:W-:Y:S02]  /*1700*/  @P0 STS.U8 [R20], R5 ;  /* 0x0000000514000388 */ /* 0x0001e40000000000 */
.L_x_5:
[----:B------:R-:W-:Y:S01]  /*1710*/  ULEA UR7, UR10, UR7, 0x5 ;  /* 0x000000070a077291 */ /* 0x000fe2000f8e28ff */
[----:B-----5:R2:W-:Y:S01]  /*1720*/  STS.U16 [R4+UR4+0x30400], R3 ;  /* 0x0304000304007988 */ /* 0x0205e20008000404 */
[----:B------:R-:W-:Y:S01]  /*1730*/  LOP3.LUT P0, RZ, R82, 0xff, RZ, 0xc0, !PT ;  /* 0x000000ff52ff7812 */ /* 0x000fe2000780c0ff */
[----:B------:R-:W3:Y:S01]  /*1740*/  LDC R17, c[0x0][0x3c4] ;  /* 0x0000f100ff117b82 */ /* 0x000ee20000000800 */
[----:B------:R-:W-:Y:S01]  /*1750*/  UMOV UR12, 0x1 ;  /* 0x00000001000c7882 */ /* 0x000fe20000000000 */
[----:B------:R4:W-:Y:S01]  /*1760*/  STS.U16 [R4+UR4+0x30000], R0 ;  /* 0x0300000004007988 */ /* 0x0009e20008000404 */
[----:B------:R-:W-:Y:S02]  /*1770*/  IADD3.X R69, PT, PT, R10, R69, R6, P1, P2 ;  /* 0x000000450a457210 */ /* 0x000fe40000fe4406 */
[----:B------:R-:W-:Y:S01]  /*1780*/  PRMT R103, RZ, 0x7610, R103 ;  /* 0x00007610ff677816 */ /* 0x000fe20000000067 */
[----:B------:R-:W-:Y:S01]  /*1790*/  STS.U16 [R4+UR4+0x30800], R21 ;  /* 0x0308001504007988 */ /* 0x000fe20008000404 */
[----:B--2---:R-:W-:-:S03]  /*17a0*/  LOP3.LUT R3, R4, 0x40, RZ, 0x3c, !PT ;  /* 0x0000004004037812 */ /* 0x004fc600078e3cff */
[----:B------:R-:W-:Y:S02]  /*17b0*/  STS.U16 [R4+UR4+0x30c00], R25 ;  /* 0x030c001904007988 */ /* 0x000fe40008000404 */
[----:B------:R-:W-:Y:S01]  /*17c0*/  VOTEU.ALL UP0, P0 ;  /* 0x0000000000ff7886 */ /* 0x000fe20000000000 */
[----:B----4-:R-:W2:Y:S01]  /*17d0*/  LDC R0, c[0x0][0x3f0] ;  /* 0x0000fc00ff007b82 */ /* 0x010ea20000000800 */
[----:B------:R-:W-:Y:S01]  /*17e0*/  STS.U16 [R4+UR4+0x31000], R27 ;  /* 0x0310001b04007988 */ /* 0x000fe20008000404 */
[----:B------:R-:W-:Y:S02]  /*17f0*/  VOTEU.ALL UP1, P0 ;  /* 0x0000000000ff7886 */ /* 0x000fe40000020000 */
[----:B------:R-:W-:-:S04]  /*1800*/  @!UP0 UIADD3 UR14, UPT, UPT, -UR12, 0x100000, URZ ;  /* 0x001000000c0e8890 */ /* 0x000fc8000fffe1ff */
[----:B------:R-:W-:Y:S02]  /*1810*/  @!UP0 USHF.L.U32 UR15, UR14, 0xb, URZ ;  /* 0x0000000b0e0f8899 */ /* 0x000fe400080006ff */
[----:B------:R-:W-:Y:S01]  /*1820*/  @!UP0 USHF.L.U32 UR14, UR14, 0x1, URZ ;  /* 0x000000010e0e8899 */ /* 0x000fe200080006ff */
[----:B------:R-:W-:Y:S04]  /*1830*/  STS.U16 [R4+UR4+0x31400], R29 ;  /* 0x0314001d04007988 */ /* 0x000fe80008000404 */
[----:B------:R-:W-:Y:S01]  /*1840*/  STS.U16 [R4+UR4+0x31800], R31 ;  /* 0x0318001f04007988 */ /* 0x000fe20008000404 */
[----:B-1-3--:R-:W-:-:S03]  /*1850*/  IMAD R9, R17, 0x88, RZ ;  /* 0x0000008811097824 */ /* 0x00afc600078e02ff */
[----:B------:R-:W-:Y:S01]  /*1860*/  STS.U16 [R4+UR4+0x31c00], R33 ;  /* 0x031c002104007988 */ /* 0x000fe20008000404 */
[----:B0-----:R-:W-:-:S03]  /*1870*/  IMAD R5, R17, 0x44, RZ ;  /* 0x0000004411057824 */ /* 0x001fc600078e02ff */
[----:B------:R-:W-:Y:S04]  /*1880*/  STS.U16 [R4+UR4+0x32000], R35 ;  /* 0x0320002304007988 */ /* 0x000fe80008000404 */
[----:B------:R-:W-:Y:S01]  /*1890*/  STS.U16 [R4+UR4+0x32400], R37 ;  /* 0x0324002504007988 */ /* 0x000fe20008000404 */
[----:B--2---:R-:W-:-:S03]  /*18a0*/  ISETP.GT.AND P4, PT, R0, RZ, PT ;  /* 0x000000ff0000720c */ /* 0x004fc60003f84270 */
[----:B------:R-:W-:Y:S04]  /*18b0*/  STS.U16 [R4+UR4+0x32800], R39 ;  /* 0x0328002704007988 */ /* 0x000fe80008000404 */
[----:B------:R-:W-:Y:S04]  /*18c0*/  STS.U16 [R4+UR4+0x32c00], R41 ;  /* 0x032c002904007988 */ /* 0x000fe80008000404 */
[----:B------:R-:W-:Y:S04]  /*18d0*/  STS.U16 [R4+UR4+0x33000], R43 ;  /* 0x0330002b04007988 */ /* 0x000fe80008000404 */
[----:B------:R0:W-:Y:S04]  /*18e0*/  STS.U16 [R4+UR4+0x33400], R45 ;  /* 0x0334002d04007988 */ /* 0x0001e80008000404 */
[----:B------:R-:W-:Y:S04]  /*18f0*/  STS.U16 [R4+UR4+0x33800], R47 ;  /* 0x0338002f04007988 */ /* 0x000fe80008000404 */
[----:B------:R-:W-:Y:S04]  /*1900*/  STS.U16 [R4+UR4+0x33c00], R49 ;  /* 0x033c003104007988 */ /* 0x000fe80008000404 */
[----:B------:R-:W-:Y:S01]  /*1910*/  STS.U16 [R4+UR4+0x34000], R51 ;  /* 0x0340003304007988 */ /* 0x000fe20008000404 */
[----:B0-----:R-:W-:-:S03]  /*1920*/  PRMT R45, RZ, 0x7610, R45 ;  /* 0x00007610ff2d7816 */ /* 0x001fc6000000002d */
[----:B------:R-:W-:Y:S04]  /*1930*/  STS.U16 [R4+UR4+0x34400], R53 ;  /* 0x0344003504007988 */ /* 0x000fe80008000404 */
        /* <DEDUP_REMOVED lines=11> */
[----:B------:R0:W-:Y:S04]  /*19f0*/  STS.U16 [R4+UR4+0x37400], R11 ;  /* 0x0374000b04007988 */ /* 0x0001e80008000404 */
[----:B------:R-:W-:Y:S04]  /*1a00*/  STS.U16 [R4+UR4+0x37800], R22 ;  /* 0x0378001604007988 */ /* 0x000fe80008000404 */
[----:B------:R1:W-:Y:S01]  /*1a10*/  STS.U16 [R4+UR4+0x37c00], R14 ;  /* 0x037c000e04007988 */ /* 0x0003e20008000404 */
[----:B0-----:R-:W-:-:S03]  /*1a20*/  IMAD.SHL.U32 R11, R17, 0x2, RZ ;  /* 0x00000002110b7824 */ /* 0x001fc600078e00ff */
[----:B------:R-:W-:Y:S04]  /*1a30*/  STS.U16 [R3+UR4+0x30200], R18 ;  /* 0x0302001203007988 */ /* 0x000fe80008000404 */
[----:B------:R-:W-:Y:S01]  /*1a40*/  STS.U16 [R3+UR4+0x30600], R19 ;  /* 0x0306001303007988 */ /* 0x000fe20008000404 */
[----:B-1----:R-:W-:-:S03]  /*1a50*/  IMAD.U32 R4, RZ, RZ, UR4 ;  /* 0x00000004ff047e24 */ /* 0x002fc6000f8e00ff */
[----:B------:R-:W-:Y:S01]  /*1a60*/  STS.U16 [R3+UR4+0x30a00], R23 ;  /* 0x030a001703007988 */ /* 0x000fe20008000404 */
[----:B------:R-:W-:-:S03]  /*1a70*/  VIADD R74, R4, 0x38000 ;  /* 0x00038000044a7836 */ /* 0x000fc60000000000 */
[----:B------:R-:W-:Y:S02]  /*1a80*/  STS.U16 [R3+UR4+0x30e00], R26 ;  /* 0x030e001a03007988 */ /* 0x000fe40008000404 */
[----:B------:R-:W-:Y:S02]  /*1a90*/  R2UR UR6, R74 ;  /* 0x000000004a0672ca */ /* 0x000fe400000e0000 */
        /* <DEDUP_REMOVED lines=27> */
[----:B------:R1:W-:Y:S01]  /*1c50*/  STS.U16 [R3+UR4+0x37e00], R16 ;  /* 0x037e001003007988 */ /* 0x0003e20008000404 */
[----:B------:R-:W-:Y:S01]  /*1c60*/  STTM.16dp32bit_t0_t15.x64 tmem[UR7], RZ ;  /* 0x000000ff000079ed */ /* 0x000fe20008b00007 */
[----:B------:R-:W-:Y:S01]  /*1c70*/  STTM.16dp32bit_t16_t31.x64 tmem[UR7+0x40], RZ ;  /* 0x000040ff000079ed */ /* 0x000fe20008b20007 */
[----:B------:R-:W2:Y:S02]  /*1c80*/  FENCE.VIEW.ASYNC.T ;  /* 0x00000000000073c6 */ /* 0x000ea40000000200 */
[----:B--2---:R-:W-:Y:S01]  /*1c90*/  BAR.SYNC.DEFER_BLOCKING 0x0 ;  /* 0x0000000000007b1d */ /* 0x004fe20000010000 */
[----:B0-----:R-:W-:-:S05]  /*1ca0*/  IADD3 R8, P2, PT, R11, R68, RZ ;  /* 0x000000440b087210 */ /* 0x001fca0007f5e0ff */
[----:B------:R-:W-:Y:S04]  /*1cb0*/  STL [R1+0xb70], R115 ;  /* 0x000b707301007387 */ /* 0x000fe80000100800 */
[----:B------:R-:W-:Y:S04]  /*1cc0*/  STL [R1+0xb6c], R121 ;  /* 0x000b6c7901007387 */ /* 0x000fe80000100800 */
[----:B------:R-:W-:Y:S04]  /*1cd0*/  STL [R1+0xb68], R123 ;  /* 0x000b687b01007387 */ /* 0x000fe80000100800 */
[----:B------:R-:W-:Y:S04]  /*1ce0*/  STL [R1+0xb64], R122 ;  /* 0x000b647a01007387 */ /* 0x000fe80000100800 */
[----:B------:R-:W0:Y:S02]  /*1cf0*/  FENCE.VIEW.ASYNC.S ;  /* 0x00000000000073c6 */ /* 0x000e240000000000 */
[----:B0-----:R0:W2:Y:S02]  /*1d00*/  @!UP1 SYNCS.EXCH.64 URZ, [UR6], UR14 ;  /* 0x0000000e06ff95b2 */ /* 0x0010a40008000100 */
[----:B------:R-:W-:Y:S04]  /*1d10*/  STL [R1+0xb60], R125 ;  /* 0x000b607d01007387 */ /* 0x000fe80000100800 */
[----:B------:R-:W-:Y:S04]  /*1d20*/  STL [R1+0xb5c], R124 ;  /* 0x000b5c7c01007387 */ /* 0x000fe80000100800 */
[----:B------:R-:W-:Y:S04]  /*1d30*/  STL [R1+0x878], R2 ;  /* 0x0008780201007387 */ /* 0x000fe80000100800 */
[----:B------:R3:W-:Y:S01]  /*1d40*/  STL [R1+0x874], R4 ;  /* 0x0008740401007387 */ /* 0x0007e20000100800 */
[----:B-1----:R-:W-:-:S02]  /*1d50*/  IMAD.SHL.U32 R3, R17, 0x4, RZ ;  /* 0x0000000411037824 */ /* 0x002fc400078e00ff */
[C---:B------:R-:W-:Y:S01]  /*1d60*/  IMAD.SHL.U32 R15, R17.reuse, 0x8, RZ ;  /* 0x00000008110f7824 */ /* 0x040fe200078e00ff */
[----:B------:R-:W-:Y:S02]  /*1d70*/  PRMT R100, RZ, 0x7610, R100 ;  /* 0x00007610ff647816 */ /* 0x000fe40000000064 */
[----:B------:R-:W-:Y:S02]  /*1d80*/  PRMT R102, RZ, 0x7610, R102 ;  /* 0x00007610ff667816 */ /* 0x000fe40000000066 */
[----:B------:R-:W-:Y:S02]  /*1d90*/  PRMT R98, RZ, 0x7610, R98 ;  /* 0x00007610ff627816 */ /* 0x000fe40000000062 */
[----:B------:R-:W-:Y:S01]  /*1da0*/  PRMT R92, RZ, 0x7610, R92 ;  /* 0x00007610ff5c7816 */ /* 0x000fe2000000005c */
[----:B------:R-:W-:Y:S01]  /*1db0*/  IMAD.SHL.U32 R19, R17, 0x40, RZ ;  /* 0x0000004011137824 */ /* 0x000fe200078e00ff */
[----:B---3--:R-:W-:Y:S01]  /*1dc0*/  IADD3 R4, P1, PT, R9, R68, RZ ;  /* 0x0000004409047210 */ /* 0x008fe20007f3e0ff */
[----:B------:R-:W-:Y:S01]  /*1dd0*/  STL [R1+0x8a8], R75 ;  /* 0x0008a84b01007387 */ /* 0x000fe20000100800 */
[----:B------:R-:W-:-:S02]  /*1de0*/  LEA.HI.X.SX32 R9, R17, R69, 0x1, P2 ;  /* 0x0000004511097211 */ /* 0x000fc400010f0eff */
[-C--:B------:R-:W-:Y:S01]  /*1df0*/  LEA.HI.X.SX32 R5, R5, R69.reuse, 0x1, P1 ;  /* 0x0000004505057211 */ /* 0x080fe200008f0eff */
[----:B--2---:R-:W-:Y:S01]  /*1e00*/  BAR.SYNC.DEFER_BLOCKING 0x0 ;  /* 0x0000000000007b1d */ /* 0x004fe20000010000 */
[CC--:B------:R-:W-:Y:S02]  /*1e10*/  LEA R10, P1, R17.reuse, R68.reuse, 0x2 ;  /* 0x00000044110a7211 */ /* 0x0c0fe400078210ff */
[-C--:B------:R-:W-:Y:S02]  /*1e20*/  LEA R12, P2, R17, R68.reuse, 0x3 ;  /* 0x00000044110c7211 */ /* 0x080fe400078418ff */
[-C--:B------:R-:W-:Y:S02]  /*1e30*/  LEA.HI.X.SX32 R11, R11, R69.reuse, 0x1, P1 ;  /* 0x000000450b0b7211 */ /* 0x080fe400008f0eff */
[-C--:B------:R-:W-:Y:S01]  /*1e40*/  LEA R14, P1, R17, R68.reuse, 0x4 ;  /* 0x00000044110e7211 */ /* 0x080fe200078220ff */
[----:B------:R-:W-:Y:S01]  /*1e50*/  STL [R1+0x87c], R74 ;  /* 0x00087c4a01007387 */ /* 0x000fe20000100800 */
[-C--:B------:R-:W-:Y:S01]  /*1e60*/  LEA.HI.X.SX32 R13, R3, R69.reuse, 0x1, P2 ;  /* 0x00000045030d7211 */ /* 0x080fe200010f0eff */
[----:B------:R-:W-:Y:S01]  /*1e70*/  IMAD.SHL.U32 R3, R17, 0x10, RZ ;  /* 0x0000001011037824 */ /* 0x000fe200078e00ff */
[----:B------:R-:W-:Y:S01]  /*1e80*/  LEA.HI.X.SX32 R15, R15, R69, 0x1, P1 ;  /* 0x000000450f0f7211 */ /* 0x000fe200008f0eff */
[----:B------:R1:W2:Y:S04]  /*1e90*/  @P4 LDG.E.U16 R45, desc[UR8][R4.64] ;  /* 0x00000008042d4981 */ /* 0x0002a8000c1e1500 */
[----:B------:R3:W4:Y:S04]  /*1ea0*/  @P4 LDG.E.U16 R103, desc[UR8][R8.64] ;  /* 0x0000000808674981 */ /* 0x000728000c1e1500 */
[----:B------:R0:W4:Y:S01]  /*1eb0*/  @P4 LDG.E.U16 R100, desc[UR8][R12.64] ;  /* 0x000000080c644981 */ /* 0x000122000c1e1500 */
[----:B-1----:R-:W-:-:S02]  /*1ec0*/  LEA R4, P1, R17, R68, 0x5 ;  /* 0x0000004411047211 */ /* 0x002fc400078228ff */
[----:B------:R-:W-:Y:S01]  /*1ed0*/  PRMT R78, RZ, 0x7610, R78 ;  /* 0x00007610ff4e7816 */ /* 0x000fe2000000004e */
[----:B------:R1:W4:Y:S01]  /*1ee0*/  @P4 LDG.E.U16 R102, desc[UR8][R10.64] ;  /* 0x000000080a664981 */ /* 0x000322000c1e1500 */
[-C--:B------:R-:W-:Y:S01]  /*1ef0*/  LEA.HI.X.SX32 R5, R3, R69.reuse, 0x1, P1 ;  /* 0x0000004503057211 */ /* 0x080fe200008f0eff */
[C---:B------:R-:W-:Y:S01]  /*1f00*/  IMAD.SHL.U32 R3, R17.reuse, 0x20, RZ ;  /* 0x0000002011037824 */ /* 0x040fe200078e00ff */
[CC--:B---3--:R-:W-:Y:S01]  /*1f10*/  LEA R8, P1, R17.reuse, R68.reuse, 0x6 ;  /* 0x0000004411087211 */ /* 0x0c8fe200078230ff */
[----:B------:R3:W4:Y:S01]  /*1f20*/  @P4 LDG.E.U16 R98, desc[UR8][R14.64] ;  /* 0x000000080e624981 */ /* 0x000722000c1e1500 */
[----:B0-----:R-:W-:Y:S02]  /*1f30*/  IMAD R13, R17, 0x82, RZ ;  /* 0x00000082110d7824 */ /* 0x001fe400078e02ff */
[----:B------:R-:W-:Y:S01]  /*1f40*/  LEA.HI.X.SX32 R9, R3, R69, 0x1, P1 ;  /* 0x0000004503097211 */ /* 0x000fe200008f0eff */
[----:B------:R-:W-:Y:S01]  /*1f50*/  IMAD R3, R17, 0x41, RZ ;  /* 0x0000004111037824 */ /* 0x000fe200078e02ff */
[----:B------:R0:W4:Y:S01]  /*1f60*/  @P4 LDG.E.U16 R92, desc[UR8][R4.64] ;  /* 0x00000008045c4981 */ /* 0x000122000c1e1500 */
[----:B------:R-:W-:-:S02]  /*1f70*/  IADD3 R12, P1, PT, R13, R68, RZ ;  /* 0x000000440d0c7210 */ /* 0x000fc40007f3e0ff */
[CC--:B-1----:R-:W-:Y:S01]  /*1f80*/  LEA R10, P2, R17.reuse, R68.reuse, 0x7 ;  /* 0x00000044110a7211 */ /* 0x0c2fe200078438ff */
[----:B------:R1:W4:Y:S01]  /*1f90*/  @P4 LDG.E.U16 R78, desc[UR8][R8.64] ;  /* 0x00000008084e4981 */ /* 0x000322000c1e1500 */
[----:B---3--:R-:W-:Y:S01]  /*1fa0*/  IMAD R15, R17, 0x84, RZ ;  /* 0x00000084110f7824 */ /* 0x008fe200078e02ff */
[-C--:B------:R-:W-:Y:S01]  /*1fb0*/  LEA.HI.X.SX32 R13, R3, R69.reuse, 0x1, P1 ;  /* 0x00000045030d7211 */ /* 0x080fe200008f0eff */
[C---:B------:R-:W-:Y:S02]  /*1fc0*/  IMAD R3, R17.reuse, 0x42, RZ ;  /* 0x0000004211037824 */ /* 0x040fe400078e02ff */
[----:B0-----:R-:W-:Y:S01]  /*1fd0*/  IMAD R5, R17, 0x86, RZ ;  /* 0x0000008611057824 */ /* 0x001fe200078e02ff */
[----:B------:R-:W-:Y:S01]  /*1fe0*/  LEA.HI.X.SX32 R11, R19, R69, 0x1, P2 ;  /* 0x00000045130b7211 */ /* 0x000fe200010f0eff */
[----:B------:R-:W-:Y:S01]  /*1ff0*/  IMAD R17, R17, 0x43, RZ ;  /* 0x0000004311117824 */ /* 0x000fe200078e02ff */
[-C--:B------:R-:W-:Y:S02]  /*2000*/  IADD3 R14, P1, PT, R15, R68.reuse, RZ ;  /* 0x000000440f0e7210 */ /* 0x080fe40007f3e0ff */
[----:B-1----:R-:W-:-:S02]  /*2010*/  IADD3 R8, P2, PT, R5, R68, RZ ;  /* 0x0000004405087210 */ /* 0x002fc40007f5e0ff */
[----:B------:R-:W-:Y:S02]  /*2020*/  PRMT R49, RZ, 0x7610, R49 ;  /* 0x00007610ff317816 */ /* 0x000fe40000000031 */
[----:B------:R-:W-:Y:S02]  /*2030*/  PRMT R48, RZ, 0x7610, R48 ;  /* 0x00007610ff307816 */ /* 0x000fe40000000030 */
[----:B------:R-:W-:Y:S02]  /*2040*/  PRMT R47, RZ, 0x7610, R47 ;  /* 0x00007610ff2f7816 */ /* 0x000fe4000000002f */
[----:B------:R-:W-:Y:S01]  /*2050*/  PRMT R46, RZ, 0x7610, R46 ;  /* 0x00007610ff2e7816 */ /* 0x000fe2000000002e */
[----:B------:R-:W3:Y:S01]  /*2060*/  @P4 LDG.E.U16 R49, desc[UR8][R10.64] ;  /* 0x000000080a314981 */ /* 0x000ee2000c1e1500 */
[-C--:B------:R-:W-:Y:S02]  /*2070*/  LEA.HI.X.SX32 R15, R3, R69.reuse, 0x1, P1 ;  /* 0x00000045030f7211 */ /* 0x080fe400008f0eff */
[----:B------:R-:W-:Y:S01]  /*2080*/  LEA.HI.X.SX32 R9, R17, R69, 0x1, P2 ;  /* 0x0000004511097211 */ /* 0x000fe200010f0eff */
[----:B------:R-:W3:Y:S01]  /*2090*/  @P4 LDG.E.U16 R48, desc[UR8][R12.64] ;  /* 0x000000080c304981 */ /* 0x000ee2000c1e1500 */
[----:B------:R-:W-:-:S03]  /*20a0*/  PRMT R104, RZ, 0x7610, R104 ;  /* 0x00007610ff687816 */ /* 0x000fc60000000068 */
[----:B------:R-:W3:Y:S04]  /*20b0*/  @P4 LDG.E.U16 R47, desc[UR8][R14.64] ;  /* 0x000000080e2f4981 */ /* 0x000ee8000c1e1500 */
[----:B------:R-:W3:Y:S04]  /*20c0*/  @P4 LDG.E.U16 R46, desc[UR8][R8.64] ;  /* 0x00000008082e4981 */ /* 0x000ee8000c1e1500 */
[----:B------:R-:W3:Y:S01]  /*20d0*/  @P4 LDG.E.U16 R104, desc[UR8][R68.64] ;  /* 0x0000000844684981 */ /* 0x000ee2000c1e1500 */
[C---:B------:R-:W-:Y:S02]  /*20e0*/  IMAD R5, R7.reuse, 0x18, RZ ;  /* 0x0000001807057824 */ /* 0x040fe400078e02ff */
[C---:B------:R-:W-:Y:S01]  /*20f0*/  IMAD R0, R7.reuse, 0x28, RZ ;  /* 0x0000002807007824 */ /* 0x040fe200078e02ff */
[----:B--2---:R-:W-:Y:S04]  /*2100*/  STL [R1+0x888], R45 ;  /* 0x0008882d01007387 */ /* 0x004fe80000100800 */
[----:B----4-:R-:W-:Y:S04]  /*2110*/  STL.64 [R1+0x890], R102 ;  /* 0x0008906601007387 */ /* 0x010fe80000100a00 */
[----:B------:R-:W-:Y:S04]  /*2120*/  STL [R1+0x8b8], R100 ;  /* 0x0008b86401007387 */ /* 0x000fe80000100800 */
[----:B------:R-:W-:Y:S04]  /*2130*/  STL [R1+0x8bc], R98 ;  /* 0x0008bc6201007387 */ /* 0x000fe80000100800 */
[----:B------:R-:W-:Y:S04]  /*2140*/  STL [R1+0x8c0], R92 ;  /* 0x0008c05c01007387 */ /* 0x000fe80000100800 */
[----:B------:R-:W-:Y:S04]  /*2150*/  STL [R1+0x8c4], R78 ;  /* 0x0008c44e01007387 */ /* 0x000fe80000100800 */
[----:B---3--:R-:W-:Y:S04]  /*2160*/  STL.64 [R1+0x898], R48 ;  /* 0x0008983001007387 */ /* 0x008fe80000100a00 */
[----:B------:R0:W-:Y:S04]  /*2170*/  STL.64 [R1+0x8a0], R46 ;  /* 0x0008a02e01007387 */ /* 0x0001e80000100a00 */
[----:B------:R-:W-:Y:S04]  /*2180*/  STL [R1+0x8c8], R104 ;  /* 0x0008c86801007387 */ /* 0x000fe80000100800 */
[----:B------:R1:W-:Y:S04]  /*2190*/  STL [R1+0x12c], R5 ;  /* 0x00012c0501007387 */ /* 0x0003e80000100800 */
[----:B------:R2:W-:Y:S01]  /*21a0*/  STL [R1+0x90], R0 ;  /* 0x0000900001007387 */ /* 0x0005e20000100800 */
[----:B0-----:R-:W-:-:S02]  /*21b0*/  IMAD R46, R7, 0x48, RZ ;  /* 0x00000048072e7824 */ /* 0x001fc400078e02ff */
[C---:B-1----:R-:W-:Y:S02]  /*21c0*/  IMAD R5, R7.reuse, 0x70, RZ ;  /* 0x0000007007057824 */ /* 0x042fe400078e02ff */
[----:B--2---:R-:W-:-:S05]  /*21d0*/  IMAD R0, R7, 0x38, RZ ;  /* 0x0000003807007824 */ /* 0x004fca00078e02ff */
[----:B------:R-:W-:Y:S04]  /*21e0*/  STL [R1+0x144], R0 ;  /* 0x0001440001007387 */ /* 0x000fe80000100800 */
[----:B------:R-:W-:Y:S04]  /*21f0*/  STL [R1+0x48], R5 ;  /* 0x0000480501007387 */ /* 0x000fe80000100800 */
[----:B------:R0:W-:Y:S02]  /*2200*/  STL [R1+0x7c], R46 ;  /* 0x00007c2e01007387 */ /* 0x0001e40000100800 */
[----:B0-----:R-:W-:-:S05]  /*2210*/  IMAD R46, R7, 0x58, RZ ;  /* 0x00000058072e7824 */ /* 0x001fca00078e02ff */
[----:B------:R0:W-:Y:S02]  /*2220*/  STL [R1+0x134], R46 ;  /* 0x0001342e01007387 */ /* 0x0001e40000100800 */
[----:B0-----:R-:W-:-:S05]  /*2230*/  IMAD R46, R7, 0x68, RZ ;  /* 0x00000068072e7824 */ /* 0x001fca00078e02ff */
[----:B------:R0:W-:Y:S01]  /*2240*/  STL [R1+0x9c], R46 ;  /* 0x00009c2e01007387 */ /* 0x0001e20000100800 */
[C---:B------:R-:W-:Y:S02]  /*2250*/  IMAD R47, R7.reuse, 0x12, RZ ;  /* 0x00000012072f7824 */ /* 0x040fe400078e02ff */
[----:B0-----:R-:W-:-:S05]  /*2260*/  IMAD R46, R7, 0x78, RZ ;  /* 0x00000078072e7824 */ /* 0x001fca00078e02ff */
[----:B------:R0:W-:Y:S04]  /*2270*/  STL [R1+0x154], R46 ;  /* 0x0001542e01007387 */ /* 0x0001e80000100800 */
[----:B------:R1:W-:Y:S01]  /*2280*/  STL [R1+0xa4], R47 ;  /* 0x0000a42f01007387 */ /* 0x0003e20000100800 */
[C---:B0-----:R-:W-:Y:S02]  /*2290*/  IMAD R46, R7.reuse, 0x22, RZ ;  /* 0x00000022072e7824 */ /* 0x041fe400078e02ff */
[----:B-1----:R-:W-:-:S03]  /*22a0*/  IMAD R47, R7, 0x32, RZ ;  /* 0x00000032072f7824 */ /* 0x002fc600078e02ff */
[----:B------:R0:W-:Y:S01]  /*22b0*/  STL [R1+0xc8], R46 ;  /* 0x0000c82e01007387 */ /* 0x0001e20000100800 */
[----:B------:R-:W-:-:S03]  /*22c0*/  IMAD R48, R7, 0x52, RZ ;  /* 0x0000005207307824 */ /* 0x000fc600078e02ff */
[----:B------:R1:W-:Y:S01]  /*22d0*/  STL [R1+0xdc], R47 ;  /* 0x0000dc2f01007387 */ /* 0x0003e20000100800 */
[C---:B0-----:R-:W-:Y:S02]  /*22e0*/  IMAD R46, R7.reuse, 0x29, RZ ;  /* 0x00000029072e7824 */ /* 0x041fe400078e02ff */
[----:B-1----:R-:W-:-:S03]  /*22f0*/  IMAD R47, R7, 0x31, RZ ;  /* 0x00000031072f7824 */ /* 0x002fc600078e02ff */
[----:B------:R0:W-:Y:S04]  /*2300*/  STL [R1+0x68], R46 ;  /* 0x0000682e01007387 */ /* 0x0001e80000100800 */
[----:B------:R1:W-:Y:S01]  /*2310*/  STL [R1+0xf0], R48 ;  /* 0x0000f03001007387 */ /* 0x0003e20000100800 */
[----:B0-----:R-:W-:-:S03]  /*2320*/  IMAD R46, R7, 0x62, RZ ;  /* 0x00000062072e7824 */ /* 0x001fc600078e02ff */
[----:B------:R0:W-:Y:S01]  /*2330*/  STL [R1+0x70], R47 ;  /* 0x0000702f01007387 */ /* 0x0001e20000100800 */
[----:B-1----:R-:W-:-:S03]  /*2340*/  IMAD R48, R7, 0x39, RZ ;  /* 0x0000003907307824 */ /* 0x002fc600078e02ff */
[----:B------:R1:W-:Y:S01]  /*2350*/  STL [R1+0x10c], R46 ;  /* 0x00010c2e01007387 */ /* 0x0003e20000100800 */
[----:B0-----:R-:W-:-:S03]  /*2360*/  IMAD R47, R7, 0x72, RZ ;  /* 0x00000072072f7824 */ /* 0x001fc600078e02ff */
[----:B------:R-:W-:Y:S01]  /*2370*/  STL [R1+0x78], R48 ;  /* 0x0000783001007387 */ /* 0x000fe20000100800 */
[----:B-1----:R-:W-:-:S03]  /*2380*/  IMAD R46, R7, 0x49, RZ ;  /* 0x00000049072e7824 */ /* 0x002fc600078e02ff */
[----:B------:R0:W-:Y:S04]  /*2390*/  STL [R1+0x128], R47 ;  /* 0x0001282f01007387 */ /* 0x0001e80000100800 */
[----:B------:R1:W-:Y:S01]  /*23a0*/  STL [R1+0x84], R46 ;  /* 0x0000842e01007387 */ /* 0x0003e20000100800 */
[C---:B0-----:R-:W-:Y:S02]  /*23b0*/  IMAD R47, R7.reuse, 0x51, RZ ;  /* 0x00000051072f7824 */ /* 0x041fe400078e02ff */
[----:B-1----:R-:W-:-:S03]  /*23c0*/  IMAD R46, R7, 0xa2, RZ ;  /* 0x000000a2072e7824 */ /* 0x002fc600078e02ff */
[----:B------:R0:W-:Y:S01]  /*23d0*/  STL [R1+0x8c], R47 ;  /* 0x00008c2f01007387 */ /* 0x0001e20000100800 */
[----:B------:R-:W-:-:S03]  /*23e0*/  IMAD R48, R7, 0x59, RZ ;  /* 0x0000005907307824 */ /* 0x000fc600078e02ff */
[----:B------:R1:W-:Y:S01]  /*23f0*/  STL [R1+0x64], R46 ;  /* 0x0000642e01007387 */ /* 0x0003e20000100800 */
[----:B0-----:R-:W-:-:S03]  /*2400*/  IMAD R47, R7, 0xb2, RZ ;  /* 0x000000b2072f7824 */ /* 0x001fc600078e02ff */
[----:B------:R0:W-:Y:S01]  /*2410*/  STL [R1+0x98], R48 ;  /* 0x0000983001007387 */ /* 0x0001e20000100800 */
[----:B-1----:R-:W-:-:S03]  /*2420*/  IMAD R46, R7, 0x61, RZ ;  /* 0x00000061072e7824 */ /* 0x002fc600078e02ff */
[----:B------:R1:W-:Y:S04]  /*2430*/  STL [R1+0x6c], R47 ;  /* 0x00006c2f01007387 */ /* 0x0003e80000100800 */
[----:B------:R2:W-:Y:S01]  /*2440*/  STL [R1+0xa0], R46 ;  /* 0x0000a02e01007387 */ /* 0x0005e20000100800 */
[C---:B0-----:R-:W-:Y:S02]  /*2450*/  IMAD R48, R7.reuse, 0xc2, RZ ;  /* 0x000000c207307824 */ /* 0x041fe400078e02ff */
[----:B-1----:R-:W-:-:S03]  /*2460*/  IMAD R47, R7, 0x69, RZ ;  /* 0x00000069072f7824 */ /* 0x002fc600078e02ff */
[----:B------:R0:W-:Y:S01]  /*2470*/  STL [R1+0x74], R48 ;  /* 0x0000743001007387 */ /* 0x0001e20000100800 */
[----:B--2---:R-:W-:-:S03]  /*2480*/  IMAD R46, R7, 0xd2, RZ ;  /* 0x000000d2072e7824 */ /* 0x004fc600078e02ff */
        /* <DEDUP_REMOVED lines=213> */
[C---:B-1----:R-:W-:Y:S02]  /*31e0*/  IMAD R47, R7.reuse, 0x6e, RZ ;  /* 0x0000006e072f7824 */ /* 0x042fe400078e02ff */
[----:B--2---:R-:W-:-:S03]  /*31f0*/  IMAD R46, R7, 0xec, RZ ;  /* 0x000000ec072e7824 */ /* 0x004fc600078e02ff */
[----:B------:R0:W-:Y:S04]  /*3200*/  STL [R1+0x278], R47 ;  /* 0x0002782f01007387 */ /* 0x0001e80000100800 */
        /* <DEDUP_REMOVED lines=16> */
[----:B------:R-:W-:Y:S01]  /*3310*/  STL [R1+0x298], R47 ;  /* 0x0002982f01007387 */ /* 0x000fe20000100800 */
[----:B--2---:R-:W-:-:S03]  /*3320*/  IMAD R46, R7, 0x37, RZ ;  /* 0x00000037072e7824 */ /* 0x004fc600078e02ff */
[----:B------:R0:W-:Y:S04]  /*3330*/  STL [R1+0x2a0], R48 ;  /* 0x0002a03001007387 */ /* 0x0001e80000100800 */
[----:B------:R1:W-:Y:S01]  /*3340*/  STL [R1+0x2a8], R46 ;  /* 0x0002a82e01007387 */ /* 0x0003e20000100800 */
[C---:B------:R-:W-:Y:S02]  /*3350*/  IMAD R78, R7.reuse, 0x4f, RZ ;  /* 0x0000004f074e7824 */ /* 0x040fe400078e02ff */
        /* <DEDUP_REMOVED lines=8> */
[----:B------:R-:W-:-:S03]  /*33e0*/  IMAD R47, R7, 0x3f, RZ ;  /* 0x0000003f072f7824 */ /* 0x000fc600078e02ff */
[----:B------:R2:W-:Y:S01]  /*33f0*/  STL [R1+0x2c8], R46 ;  /* 0x0002c82e01007387 */ /* 0x0005e20000100800 */
[C---:B0-----:R-:W-:Y:S02]  /*3400*/  IMAD R78, R7.reuse, 0xae, RZ ;  /* 0x000000ae074e7824 */ /* 0x041fe400078e02ff */
[C---:B-1----:R-:W-:Y:S02]  /*3410*/  IMAD R48, R7.reuse, 0x5f, RZ ;  /* 0x0000005f07307824 */ /* 0x042fe400078e02ff */
[C---:B--2---:R-:W-:Y:S01]  /*3420*/  IMAD R46, R7.reuse, 0xbe, RZ ;  /* 0x000000be072e7824 */ /* 0x044fe200078e02ff */
[----:B------:R0:W-:Y:S04]  /*3430*/  STL [R1+0x2a4], R78 ;  /* 0x0002a44e01007387 */ /* 0x0001e80000100800 */
[----:B------:R-:W-:Y:S01]  /*3440*/  STL.64 [R1+0xb38], R46 ;  /* 0x000b382e01007387 */ /* 0x000fe20000100a00 */
[----:B------:R-:W-:-:S03]  /*3450*/  IMAD R92, R7, 0x92, RZ ;  /* 0x00000092075c7824 */ /* 0x000fc600078e02ff */
[----:B------:R1:W-:Y:S01]  /*3460*/  STL [R1+0x2d0], R48 ;  /* 0x0002d03001007387 */ /* 0x0003e20000100800 */
[C---:B0-----:R-:W-:Y:S02]  /*3470*/  IMAD R78, R7.reuse, 0x67, RZ ;  /* 0x00000067074e7824 */ /* 0x041fe400078e02ff */
[C---:B------:R-:W-:Y:S02]  /*3480*/  IMAD R49, R7.reuse, 0xcc, RZ ;  /* 0x000000cc07317824 */ /* 0x040fe400078e02ff */
[C---:B-1----:R-:W-:Y:S01]  /*3490*/  IMAD R48, R7.reuse, 0xce, RZ ;  /* 0x000000ce07307824 */ /* 0x042fe200078e02ff */
[----:B------:R-:W-:Y:S01]  /*34a0*/  STL [R1+0x8d8], R78 ;  /* 0x0008d84e01007387 */ /* 0x000fe20000100800 */
[----:B------:R-:W-:-:S03]  /*34b0*/  IMAD R47, R7, 0x21, RZ ;  /* 0x00000021072f7824 */ /* 0x000fc600078e02ff */
[----:B------:R0:W-:Y:S01]  /*34c0*/  STL [R1+0x948], R48 ;  /* 0x0009483001007387 */ /* 0x0001e20000100800 */
[C---:B------:R-:W-:Y:S02]  /*34d0*/  IMAD R98, R7.reuse, 0x77, RZ ;  /* 0x0000007707627824 */ /* 0x040fe400078e02ff */
[C---:B------:R-:W-:Y:S01]  /*34e0*/  IMAD R46, R7.reuse, 0xee, RZ ;  /* 0x000000ee072e7824 */ /* 0x040fe200078e02ff */
[----:B------:R1:W-:Y:S01]  /*34f0*/  STL [R1+0xb58], R49 ;  /* 0x000b583101007387 */ /* 0x0003e20000100800 */
[C---:B------:R-:W-:Y:S02]  /*3500*/  IMAD R104, R7.reuse, 0xe0, RZ ;  /* 0x000000e007687824 */ /* 0x040fe400078e02ff */
[----:B0-----:R-:W-:Y:S02]  /*3510*/  IMAD.MOV.U32 R48, RZ, RZ, R92 ;  /* 0x000000ffff307224 */ /* 0x001fe400078e005c */
[C---:B------:R-:W-:Y:S02]  /*3520*/  IMAD R92, R7.reuse, 0x6f, RZ ;  /* 0x0000006f075c7824 */ /* 0x040fe400078e02ff */
[----:B------:R-:W-:Y:S01]  /*3530*/  IMAD R100, R7, 0xd0, RZ ;  /* 0x000000d007647824 */ /* 0x000fe200078e02ff */
[----:B-1----:R-:W-:-:S02]  /*3540*/  MOV R49, R47 ;  /* 0x0000002f00317202 */ /* 0x002fc40000000f00 */
[----:B------:R-:W-:Y:S01]  /*3550*/  STL [R1+0x8dc], R92 ;  /* 0x0008dc5c01007387 */ /* 0x000fe20000100800 */
[----:B------:R-:W-:-:S03]  /*3560*/  IMAD.MOV.U32 R47, RZ, RZ, R104 ;  /* 0x000000ffff2f7224 */ /* 0x000fc600078e0068 */
[----:B------:R-:W-:Y:S01]  /*3570*/  STL [R1+0x8e8], R98 ;  /* 0x0008e86201007387 */ /* 0x000fe20000100800 */
[----:B------:R-:W-:-:S03]  /*3580*/  IMAD R104, R7, 0xfe, RZ ;  /* 0x000000fe07687824 */ /* 0x000fc600078e02ff */
[----:B------:R0:W-:Y:S01]  /*3590*/  STL [R1+0x2c4], R46 ;  /* 0x0002c42e01007387 */ /* 0x0001e20000100800 */
[----:B------:R-:W-:Y:S01]  /*35a0*/  PRMT R86, RZ, 0x7610, R86 ;  /* 0x00007610ff567816 */ /* 0x000fe20000000056 */
[C---:B------:R-:W-:Y:S01]  /*35b0*/  IMAD R115, R7.reuse, 0xf0, RZ ;  /* 0x000000f007737824 */ /* 0x040fe200078e02ff */
[----:B------:R-:W-:Y:S01]  /*35c0*/  PRMT R37, RZ, 0x7610, R37 ;  /* 0x00007610ff257816 */ /* 0x000fe20000000025 */
[----:B------:R-:W-:Y:S01]  /*35d0*/  STL [R1+0x8f0], R104 ;  /* 0x0008f06801007387 */ /* 0x000fe20000100800 */
[----:B0-----:R-:W-:Y:S02]  /*35e0*/  IMAD.MOV.U32 R46, RZ, RZ, R100 ;  /* 0x000000ffff2e7224 */ /* 0x001fe400078e0064 */
[C---:B------:R-:W-:Y:S02]  /*35f0*/  IMAD R100, R7.reuse, 0x7f, RZ ;  /* 0x0000007f07647824 */ /* 0x040fe400078e02ff */
[----:B------:R-:W-:Y:S01]  /*3600*/  IMAD R121, R7, 0x9, RZ ;  /* 0x0000000907797824 */ /* 0x000fe200078e02ff */
[----:B------:R-:W-:-:S02]  /*3610*/  PRMT R67, RZ, 0x7610, R67 ;  /* 0x00007610ff437816 */ /* 0x000fc40000000043 */
[----:B------:R-:W-:Y:S01]  /*3620*/  STL [R1+0x900], R100 ;  /* 0x0009006401007387 */ /* 0x000fe20000100800 */
[----:B------:R-:W-:Y:S01]  /*3630*/  PRMT R66, RZ, 0x7610, R66 ;  /* 0x00007610ff427816 */ /* 0x000fe20000000042 */
[C---:B------:R-:W-:Y:S02]  /*3640*/  IMAD R123, R7.reuse, 0x42, RZ ;  /* 0x00000042077b7824 */ /* 0x040fe400078e02ff */
[----:B------:R0:W-:Y:S01]  /*3650*/  STL [R1+0xb48], R86 ;  /* 0x000b485601007387 */ /* 0x0001e20000100800 */
[C---:B------:R-:W-:Y:S01]  /*3660*/  IMAD R122, R7.reuse, 0x19, RZ ;  /* 0x00000019077a7824 */ /* 0x040fe200078e02ff */
[----:B------:R-:W-:Y:S01]  /*3670*/  PRMT R61, RZ, 0x7610, R61 ;  /* 0x00007610ff3d7816 */ /* 0x000fe2000000003d */
[C---:B------:R-:W-:Y:S01]  /*3680*/  IMAD R125, R7.reuse, 0x11, RZ ;  /* 0x00000011077d7824 */ /* 0x040fe200078e02ff */
[----:B------:R-:W-:Y:S01]  /*3690*/  PRMT R60, RZ, 0x7610, R60 ;  /* 0x00007610ff3c7816 */ /* 0x000fe2000000003c */
[----:B0-----:R-:W-:Y:S02]  /*36a0*/  IMAD.MOV.U32 R86, RZ, RZ, R115 ;  /* 0x000000ffff567224 */ /* 0x001fe400078e0073 */
[----:B------:R-:W2:Y:S04]  /*36b0*/  LDL.LU R115, [R1+0xb70] ;  /* 0x000b700001737983 */ /* 0x000ea80000300800 */
[----:B------:R0:W-:Y:S01]  /*36c0*/  STL [R1+0xb4c], R37 ;  /* 0x000b4c2501007387 */ /* 0x0001e20000100800 */
[----:B------:R-:W-:-:S02]  /*36d0*/  IMAD R124, R7, 0x60, RZ ;  /* 0x00000060077c7824 */ /* 0x000fc400078e02ff */
[----:B0-----:R-:W-:Y:S02]  /*36e0*/  IMAD.MOV.U32 R37, RZ, RZ, R121 ;  /* 0x000000ffff257224 */ /* 0x001fe400078e0079 */
[----:B------:R-:W3:Y:S04]  /*36f0*/  LDL.LU R121, [R1+0xb6c] ;  /* 0x000b6c0001797983 */ /* 0x000ee80000300800 */
[----:B------:R0:W-:Y:S02]  /*3700*/  STL.64 [R1+0xb28], R66 ;  /* 0x000b284201007387 */ /* 0x0001e40000100a00 */
[----:B0-----:R-:W-:Y:S02]  /*3710*/  IMAD.MOV.U32 R67, RZ, RZ, R123 ;  /* 0x000000ffff437224 */ /* 0x001fe400078e007b */
[----:B------:R-:W4:Y:S01]  /*3720*/  LDL.LU R123, [R1+0xb68] ;  /* 0x000b6800017b7983 */ /* 0x000f220000300800 */
[----:B------:R-:W-:-:S03]  /*3730*/  IMAD.MOV.U32 R66, RZ, RZ, R122 ;  /* 0x000000ffff427224 */ /* 0x000fc600078e007a */
[----:B------:R-:W4:Y:S04]  /*3740*/  LDL.LU R122, [R1+0xb64] ;  /* 0x000b6400017a7983 */ /* 0x000f280000300800 */
[----:B------:R0:W-:Y:S02]  /*3750*/  STL.64 [R1+0xb30], R60 ;  /* 0x000b303c01007387 */ /* 0x0001e40000100a00 */
[----:B0-----:R-:W-:Y:S02]  /*3760*/  IMAD.MOV.U32 R61, RZ, RZ, R125 ;  /* 0x000000ffff3d7224 */ /* 0x001fe400078e007d */
[----:B------:R-:W4:Y:S01]  /*3770*/  LDL.LU R125, [R1+0xb60] ;  /* 0x000b6000017d7983 */ /* 0x000f220000300800 */
[----:B------:R-:W-:-:S03]  /*3780*/  IMAD.MOV.U32 R60, RZ, RZ, R124 ;  /* 0x000000ffff3c7224 */ /* 0x000fc600078e007c */
[----:B------:R-:W4:Y:S01]  /*3790*/  LDL.LU R124, [R1+0xb5c] ;  /* 0x000b5c00017c7983 */ /* 0x000f220000300800 */
[----:B------:R-:W-:Y:S02]  /*37a0*/  PRMT R55, RZ, 0x7610, R55 ;  /* 0x00007610ff377816 */ /* 0x000fe40000000037 */
[----:B------:R-:W-:Y:S02]  /*37b0*/  PRMT R54, RZ, 0x7610, R54 ;  /* 0x00007610ff367816 */ /* 0x000fe40000000036 */
[----:B------:R-:W-:Y:S02]  /*37c0*/  PRMT R43, RZ, 0x7610, R43 ;  /* 0x00007610ff2b7816 */ /* 0x000fe4000000002b */
[----:B------:R-:W-:Y:S02]  /*37d0*/  PRMT R42, RZ, 0x7610, R42 ;  /* 0x00007610ff2a7816 */ /* 0x000fe4000000002a */
[----:B------:R-:W-:Y:S02]  /*37e0*/  PRMT R31, RZ, 0x7610, R31 ;  /* 0x00007610ff1f7816 */ /* 0x000fe4000000001f */
[----:B------:R-:W-:-:S02]  /*37f0*/  PRMT R30, RZ, 0x7610, R30 ;  /* 0x00007610ff1e7816 */ /* 0x000fc4000000001e */
[----:B------:R-:W-:Y:S02]  /*3800*/  PRMT R25, RZ, 0x7610, R25 ;  /* 0x00007610ff197816 */ /* 0x000fe40000000019 */
[----:B------:R-:W-:Y:S01]  /*3810*/  PRMT R24, RZ, 0x7610, R24 ;  /* 0x00007610ff187816 */ /* 0x000fe20000000018 */
[----:B------:R-:W-:Y:S01]  /*3820*/  STL.64 [R1+0xb40], R54 ;  /* 0x000b403601007387 */ /* 0x000fe20000100a00 */
[----:B------:R-:W-:Y:S02]  /*3830*/  PRMT R19, RZ, 0x7610, R19 ;  /* 0x00007610ff137816 */ /* 0x000fe40000000013 */
[----:B------:R-:W-:Y:S01]  /*3840*/  PRMT R18, RZ, 0x7610, R18 ;  /* 0x00007610ff127816 */ /* 0x000fe20000000012 */
[----:B------:R-:W-:Y:S01]  /*3850*/  STL.64 [R1+0xb18], R42 ;  /* 0x000b182a01007387 */ /* 0x000fe20000100a00 */
[----:B------:R-:W-:Y:S02]  /*3860*/  PRMT R9, RZ, 0x7610, R9 ;  /* 0x00007610ff097816 */ /* 0x000fe40000000009 */
[----:B------:R-:W-:Y:S01]  /*3870*/  PRMT R8, RZ, 0x7610, R8 ;  /* 0x00007610ff087816 */ /* 0x000fe20000000008 */
[----:B------:R-:W-:Y:S01]  /*3880*/  STL.64 [R1+0xb50], R30 ;  /* 0x000b501e01007387 */ /* 0x000fe20000100a00 */
[----:B------:R-:W-:-:S02]  /*3890*/  PRMT R97, RZ, 0x7610, R97 ;  /* 0x00007610ff617816 */ /* 0x000fc40000000061 */
        /* <DEDUP_REMOVED lines=31> */
[C---:B------:R-:W-:Y:S01]  /*3a90*/  IMAD R4, R7.reuse, 0x30, RZ ;  /* 0x0000003007047824 */ /* 0x040fe200078e02ff */
[----:B------:R-:W-:Y:S01]  /*3aa0*/  PRMT R23, RZ, 0x7610, R23 ;  /* 0x00007610ff177816 */ /* 0x000fe20000000017 */
[C---:B------:R-:W-:Y:S01]  /*3ab0*/  IMAD R82, R7.reuse, 0x50, RZ ;  /* 0x0000005007527824 */ /* 0x040fe200078e02ff */
[----:B------:R-:W-:Y:S01]  /*3ac0*/  PRMT R22, RZ, 0x7610, R22 ;  /* 0x00007610ff167816 */ /* 0x000fe20000000016 */
[C---:B------:R-:W-:Y:S01]  /*3ad0*/  IMAD R0, R7.reuse, 0x90, RZ ;  /* 0x0000009007007824 */ /* 0x040fe200078e02ff */
[----:B------:R-:W-:Y:S01]  /*3ae0*/  PRMT R17, RZ, 0x7610, R17 ;  /* 0x00007610ff117816 */ /* 0x000fe20000000011 */
[C---:B------:R-:W-:Y:S01]  /*3af0*/  IMAD R5, R7.reuse, 0xa0, RZ ;  /* 0x000000a007057824 */ /* 0x040fe200078e02ff */
[----:B------:R-:W-:Y:S01]  /*3b00*/  STL.64 [R1+0xa88], R52 ;  /* 0x000a883401007387 */ /* 0x000fe20000100a00 */
[C---:B------:R-:W-:Y:S01]  /*3b10*/  IMAD R72, R7.reuse, 0xb0, RZ ;  /* 0x000000b007487824 */ /* 0x040fe200078e02ff */
[----:B------:R-:W-:Y:S01]  /*3b20*/  PRMT R16, RZ, 0x7610, R16 ;  /* 0x00007610ff107816 */ /* 0x000fe20000000010 */
[C---:B------:R-:W-:Y:S01]  /*3b30*/  IMAD R83, R7.reuse, 0xc0, RZ ;  /* 0x000000c007537824 */ /* 0x040fe200078e02ff */
[----:B------:R-:W-:Y:S01]  /*3b40*/  STL.64 [R1+0xa80], R40 ;  /* 0x000a802801007387 */ /* 0x000fe20000100a00 */
[----:B------:R-:W-:Y:S01]  /*3b50*/  IMAD R102, R7, 0xde, RZ ;  /* 0x000000de07667824 */ /* 0x000fe200078e02ff */
        /* <DEDUP_REMOVED lines=47> */
[----:B------:R0:W-:Y:S01]  /*3e50*/  STL.64 [R1+0x9f0], R32 ;  /* 0x0009f02001007387 */ /* 0x0001e20000100a00 */
[----:B------:R-:W-:Y:S02]  /*3e60*/  PRMT R111, RZ, 0x7610, R111 ;  /* 0x00007610ff6f7816 */ /* 0x000fe4000000006f */
[----:B------:R-:W-:Y:S02]  /*3e70*/  PRMT R110, RZ, 0x7610, R110 ;  /* 0x00007610ff6e7816 */ /* 0x000fe4000000006e */
[----:B------:R-:W-:Y:S02]  /*3e80*/  PRMT R109, RZ, 0x7610, R109 ;  /* 0x00007610ff6d7816 */ /* 0x000fe4000000006d */
[----:B------:R-:W-:Y:S02]  /*3e90*/  PRMT R108, RZ, 0x7610, R108 ;  /* 0x00007610ff6c7816 */ /* 0x000fe4000000006c */
[----:B------:R-:W-:Y:S01]  /*3ea0*/  PRMT R119, RZ, 0x7610, R119 ;  /* 0x00007610ff777816 */ /* 0x000fe20000000077 */
[----:B0-----:R-:W4:Y:S01]  /*3eb0*/  LDL.LU R32, [R1+0x12c] ;  /* 0x00012c0001207983 */ /* 0x001f220000300800 */
[----:B------:R-:W-:-:S03]  /*3ec0*/  PRMT R118, RZ, 0x7610, R118 ;  /* 0x00007610ff767816 */ /* 0x000fc60000000076 */
[----:B------:R-:W-:Y:S01]  /*3ed0*/  STL.64 [R1+0x9e8], R26 ;  /* 0x0009e81a01007387 */ /* 0x000fe20000100a00 */
[----:B------:R-:W-:Y:S02]  /*3ee0*/  PRMT R117, RZ, 0x7610, R117 ;  /* 0x00007610ff757816 */ /* 0x000fe40000000075 */
[----:B------:R-:W-:Y:S01]  /*3ef0*/  PRMT R116, RZ, 0x7610, R116 ;  /* 0x00007610ff747816 */ /* 0x000fe20000000074 */
[----:B------:R-:W-:Y:S01]  /*3f00*/  STL.64 [R1+0x9e0], R20 ;  /* 0x0009e01401007387 */ /* 0x000fe20000100a00 */
[----:B------:R-:W-:-:S03]  /*3f10*/  PRMT R114, RZ, 0x7610, R114 ;  /* 0x00007610ff727816 */ /* 0x000fc60000000072 */
[----:B------:R-:W-:Y:S01]  /*3f20*/  STL.64 [R1+0x9c8], R106 ;  /* 0x0009c86a01007387 */ /* 0x000fe20000100a00 */
[----:B------:R-:W-:-:S03]  /*3f30*/  PRMT R120, RZ, 0x7610, R120 ;  /* 0x00007610ff787816 */ /* 0x000fc60000000078 */
[----:B------:R-:W-:Y:S01]  /*3f40*/  STL.64 [R1+0x9a0], R112 ;  /* 0x0009a07001007387 */ /* 0x000fe20000100a00 */
[----:B------:R-:W-:-:S03]  /*3f50*/  PRMT R9, RZ, 0x7610, R9 ;  /* 0x00007610ff097816 */ /* 0x000fc60000000009 */
[----:B------:R-:W-:Y:S01]  /*3f60*/  STL.64 [R1+0x998], R110 ;  /* 0x0009986e01007387 */ /* 0x000fe20000100a00 */
[----:B------:R-:W-:-:S03]  /*3f70*/  PRMT R8, RZ, 0x7610, R8 ;  /* 0x00007610ff087816 */ /* 0x000fc60000000008 */
[----:B------:R-:W-:Y:S01]  /*3f80*/  STL.64 [R1+0x988], R108 ;  /* 0x0009886c01007387 */ /* 0x000fe20000100a00 */
[----:B------:R-:W-:-:S03]  /*3f90*/  IMAD.MOV.U32 R90, RZ, RZ, R60 ;  /* 0x000000ffff5a7224 */ /* 0x000fc600078e003c */
[----:B------:R-:W-:Y:S01]  /*3fa0*/  STL.64 [R1+0x970], R118 ;  /* 0x0009707601007387 */ /* 0x000fe20000100a00 */
[----:B------:R-:W-:-:S03]  /*3fb0*/  IMAD.MOV.U32 R60, RZ, RZ, R61 ;  /* 0x000000ffff3c7224 */ /* 0x000fc600078e003d */
[----:B------:R-:W-:Y:S01]  /*3fc0*/  STL.64 [R1+0x960], R116 ;  /* 0x0009607401007387 */ /* 0x000fe20000100a00 */
[----:B------:R-:W-:Y:S02]  /*3fd0*/  IMAD.MOV.U32 R61, RZ, RZ, R66 ;  /* 0x000000ffff3d7224 */ /* 0x000fe400078e0042 */
[----:B------:R-:W-:Y:S02]  /*3fe0*/  IMAD.MOV.U32 R66, RZ, RZ, R67 ;  /* 0x000000ffff427224 */ /* 0x000fe400078e0043 */
[----:B------:R-:W-:Y:S01]  /*3ff0*/  IMAD.MOV.U32 R67, RZ, RZ, R37 ;  /* 0x000000ffff437224 */ /* 0x000fe200078e0025 */
[----:B------:R-:W-:Y:S02]  /*4000*/  PRMT R101, RZ, 0x7610, R101 ;  /* 0x00007610ff657816 */ /* 0x000fe40000000065 */
[----:B------:R-:W-:Y:S02]  /*4010*/  PRMT R100, RZ, 0x7610, R100 ;  /* 0x00007610ff647816 */ /* 0x000fe40000000064 */
[----:B------:R-:W-:-:S02]  /*4020*/  PRMT R105, RZ, 0x7610, R105 ;  /* 0x00007610ff697816 */ /* 0x000fc40000000069 */
[----:B------:R-:W-:Y:S02]  /*4030*/  PRMT R104, RZ, 0x7610, R104 ;  /* 0x00007610ff687816 */ /* 0x000fe40000000068 */
[----:B------:R-:W-:Y:S02]  /*4040*/  PRMT R99, RZ, 0x7610, R99 ;  /* 0x00007610ff637816 */ /* 0x000fe40000000063 */
[----:B------:R-:W-:Y:S02]  /*4050*/  PRMT R98, RZ, 0x7610, R98 ;  /* 0x00007610ff627816 */ /* 0x000fe40000000062 */
[----:B------:R-:W-:Y:S02]  /*4060*/  PRMT R93, RZ, 0x7610, R93 ;  /* 0x00007610ff5d7816 */ /* 0x000fe4000000005d */
[----:B------:R-:W-:Y:S02]  /*4070*/  PRMT R92, RZ, 0x7610, R92 ;  /* 0x00007610ff5c7816 */ /* 0x000fe4000000005c */
[----:B------:R-:W-:-:S02]  /*4080*/  PRMT R79, RZ, 0x7610, R79 ;  /* 0x00007610ff4f7816 */ /* 0x000fc4000000004f */
[----:B------:R-:W-:Y:S02]  /*4090*/  PRMT R78, RZ, 0x7610, R78 ;  /* 0x00007610ff4e7816 */ /* 0x000fe4000000004e */
[----:B--2---:R-:W-:-:S05]  /*40a0*/  PRMT R115, RZ, 0x7610, R115 ;  /* 0x00007610ff737816 */ /* 0x004fca0000000073 */
[----:B------:R-:W-:Y:S01]  /*40b0*/  STL.64 [R1+0x9a8], R114 ;  /* 0x0009a87201007387 */ /* 0x000fe20000100a00 */
[----:B---3--:R-:W-:-:S05]  /*40c0*/  PRMT R121, RZ, 0x7610, R121 ;  /* 0x00007610ff797816 */ /* 0x008fca0000000079 */
[----:B------:R-:W-:Y:S01]  /*40d0*/  STL.64 [R1+0x978], R120 ;  /* 0x0009787801007387 */ /* 0x000fe20000100a00 */
[----:B----4-:R-:W-:Y:S02]  /*40e0*/  PRMT R123, RZ, 0x7610, R123 ;  /* 0x00007610ff7b7816 */ /* 0x010fe4000000007b */
[----:B------:R-:W-:-:S05]  /*40f0*/  PRMT R122, RZ, 0x7610, R122 ;  /* 0x00007610ff7a7816 */ /* 0x000fca000000007a */
[----:B------:R-:W-:Y:S01]  /*4100*/  STL.64 [R1+0x940], R122 ;  /* 0x0009407a01007387 */ /* 0x000fe20000100a00 */
[----:B------:R-:W-:Y:S02]  /*4110*/  PRMT R125, RZ, 0x7610, R125 ;  /* 0x00007610ff7d7816 */ /* 0x000fe4000000007d */
[----:B------:R-:W-:-:S05]  /*4120*/  PRMT R124, RZ, 0x7610, R124 ;  /* 0x00007610ff7c7816 */ /* 0x000fca000000007c */
[----:B------:R-:W-:Y:S04]  /*4130*/  STL.64 [R1+0x930], R124 ;  /* 0x0009307c01007387 */ /* 0x000fe80000100a00 */
[----:B------:R-:W-:Y:S04]  /*4140*/  STL.S16 [R1+0x4], R9 ;  /* 0x0000040901007387 */ /* 0x000fe80000100600 */
[----:B------:R0:W-:Y:S04]  /*4150*/  STL.S16 [R1], R8 ;  /* 0x0000000801007387 */ /* 0x0001e80000100600 */
[----:B------:R-:W2:Y:S04]  /*4160*/  LDL.LU R37, [R1+0x48] ;  /* 0x0000480001257983 */ /* 0x000ea80000300800 */
[----:B------:R-:W3:Y:S04]  /*4170*/  LDL.LU R53, [R1+0x7c] ;  /* 0x00007c0001357983 */ /* 0x000ee80000300800 */
[----:B------:R-:W4:Y:S04]  /*4180*/  LDL.LU R58, [R1+0x90] ;  /* 0x00009000013a7983 */ /* 0x000f280000300800 */
[----:B------:R-:W3:Y:S04]  /*4190*/  LDL.LU R57, [R1+0x134] ;  /* 0x0001340001397983 */ /* 0x000ee80000300800 */
[----:B------:R-:W3:Y:S01]  /*41a0*/  LDL.LU R71, [R1+0x144] ;  /* 0x0001440001477983 */ /* 0x000ee20000300800 */
[----:B------:R-:W-:-:S02]  /*41b0*/  PRMT R103, RZ, 0x7610, R103 ;  /* 0x00007610ff677816 */ /* 0x000fc40000000067 */
[----:B------:R-:W-:Y:S01]  /*41c0*/  PRMT R44, RZ, 0x7610, R44 ;  /* 0x00007610ff2c7816 */ /* 0x000fe2000000002c */
[----:B------:R-:W-:Y:S01]  /*41d0*/  STL.64 [R1+0xac8], R100 ;  /* 0x000ac86401007387 */ /* 0x000fe20000100a00 */
[----:B------:R-:W-:Y:S02]  /*41e0*/  PRMT R45, RZ, 0x7610, R45 ;  /* 0x00007610ff2d7816 */ /* 0x000fe4000000002d */
[----:B------:R-:W-:Y:S01]  /*41f0*/  PRMT R7, RZ, 0x7610, R7 ;  /* 0x00007610ff077816 */ /* 0x000fe20000000007 */
[----:B------:R-:W-:Y:S01]  /*4200*/  STL.64 [R1+0x9b0], R104 ;  /* 0x0009b06801007387 */ /* 0x000fe20000100a00 */
[----:B------:R-:W-:-:S03]  /*4210*/  PRMT R6, RZ, 0x7610, R6 ;  /* 0x00007610ff067816 */ /* 0x000fc60000000006 */
[----:B------:R-:W-:Y:S04]  /*4220*/  STL.64 [R1+0x9d8], R98 ;  /* 0x0009d86201007387 */ /* 0x000fe80000100a00 */
[----:B------:R-:W-:Y:S04]  /*4230*/  STL.64 [R1+0xa20], R92 ;  /* 0x000a205c01007387 */ /* 0x000fe80000100a00 */
[----:B------:R-:W-:Y:S01]  /*4240*/  STL.64 [R1+0xa28], R78 ;  /* 0x000a284e01007387 */ /* 0x000fe20000100a00 */
[----:B0-----:R-:W-:-:S03]  /*4250*/  IMAD.MOV.U32 R8, RZ, RZ, R46 ;  /* 0x000000ffff087224 */ /* 0x001fc600078e002e */
[----:B------:R-:W-:Y:S04]  /*4260*/  STL.64 [R1+0x8e0], R102 ;  /* 0x0008e06601007387 */ /* 0x000fe80000100a00 */
[----:B------:R-:W-:Y:S04]  /*4270*/  STL.64 [R1+0x9d0], R44 ;  /* 0x0009d02c01007387 */ /* 0x000fe80000100a00 */
[----:B------:R-:W-:Y:S04]  /*4280*/  STL.S16 [R1+0x2c], R7 ;  /* 0x00002c0701007387 */ /* 0x000fe80000100600 */
[----:B------:R0:W-:Y:S01]  /*4290*/  STL.S16 [R1+0x28], R6 ;  /* 0x0000280601007387 */ /* 0x0001e20000100600 */
[----:B------:R-:W-:-:S03]  /*42a0*/  IMAD.MOV.U32 R9, RZ, RZ, R47 ;  /* 0x000000ffff097224 */ /* 0x000fc600078e002f */
[----:B------:R-:W3:Y:S04]  /*42b0*/  LDL.LU R46, [R1+0x9c] ;  /* 0x00009c00012e7983 */ /* 0x000ee80000300800 */
[----:B------:R-:W3:Y:S04]  /*42c0*/  LDL.LU R59, [R1+0xa4] ;  /* 0x0000a400013b7983 */ /* 0x000ee80000300800 */
[----:B------:R-:W3:Y:S04]  /*42d0*/  LDL.LU R31, [R1+0xc8] ;  /* 0x0000c800011f7983 */ /* 0x000ee80000300800 */
[----:B------:R-:W3:Y:S04]  /*42e0*/  LDL.LU R47, [R1+0xdc] ;  /* 0x0000dc00012f7983 */ /* 0x000ee80000300800 */
[----:B------:R-:W3:Y:S01]  /*42f0*/  LDL.LU R54, [R1+0x154] ;  /* 0x0001540001367983 */ /* 0x000ee20000300800 */
[----:B------:R-:W-:-:S02]  /*4300*/  MOV R30, R66 ;  /* 0x00000042001e7202 */ /* 0x000fc40000000f00 */
[-C--:B------:R-:W-:Y:S02]  /*4310*/  IADD3 R66, P2, PT, R4, R68.reuse, RZ ;  /* 0x0000004404427210 */ /* 0x080fe40007f5e0ff */
[----:B------:R-:W-:Y:S02]  /*4320*/  PRMT R75, RZ, 0x7610, R75 ;  /* 0x00007610ff4b7816 */ /* 0x000fe4000000004b */
[----:B------:R-:W-:Y:S02]  /*4330*/  PRMT R74, RZ, 0x7610, R74 ;  /* 0x00007610ff4a7816 */ /* 0x000fe4000000004a */
[----:B------:R-:W-:Y:S01]  /*4340*/  IADD3 R10, P3, PT, R82, R68, RZ ;  /* 0x00000044520a7210 */ /* 0x000fe20007f7e0ff */
[----:B------:R-:W-:Y:S01]  /*4350*/  IMAD.MOV.U32 R91, RZ, RZ, R67 ;  /* 0x000000ffff5b7224 */ /* 0x000fe200078e0043 */
[----:B------:R-:W-:Y:S02]  /*4360*/  PRMT R3, RZ, 0x7610, R3 ;  /* 0x00007610ff037816 */ /* 0x000fe40000000003 */
[----:B------:R-:W-:-:S02]  /*4370*/  PRMT R2, RZ, 0x7610, R2 ;  /* 0x00007610ff027816 */ /* 0x000fc40000000002 */
[-C--:B------:R-:W-:Y:S01]  /*4380*/  IADD3 R14, P5, PT, R90, R68.reuse, RZ ;  /* 0x000000445a0e7210 */ /* 0x080fe20007fbe0ff */
[----:B------:R-:W-:Y:S01]  /*4390*/  STL.64 [R1+0x8d0], R74 ;  /* 0x0008d04a01007387 */ /* 0x000fe20000100a00 */
[----:B------:R-:W-:Y:S01]  /*43a0*/  IMAD.MOV.U32 R97, RZ, RZ, R86 ;  /* 0x000000ffff617224 */ /* 0x000fe200078e0056 */
[-C--:B0-----:R-:W-:Y:S01]  /*43b0*/  IADD3 R6, P1, PT, R0, R68.reuse, RZ ;  /* 0x0000004400067210 */ /* 0x081fe20007f3e0ff */
[----:B------:R-:W-:Y:S01]  /*43c0*/  IMAD.MOV.U32 R86, RZ, RZ, R49 ;  /* 0x000000ffff567224 */ /* 0x000fe200078e0031 */
[----:B------:R-:W-:Y:S01]  /*43d0*/  STL.64 [R1+0xa30], R2 ;  /* 0x000a300201007387 */ /* 0x000fe20000100a00 */
[----:B------:R-:W-:Y:S02]  /*43e0*/  PRMT R73, RZ, 0x7610, R73 ;  /* 0x00007610ff497816 */ /* 0x000fe40000000049 */
[----:B------:R-:W-:Y:S01]  /*43f0*/  LEA.HI.X.SX32 R15, R4, R69, 0x1, P5 ;  /* 0x00000045040f7211 */ /* 0x000fe200028f0eff */
[----:B------:R-:W3:Y:S01]  /*4400*/  LDL.LU R107, [R1+0xf0] ;  /* 0x0000f000016b7983 */ /* 0x000ee20000300800 */
[----:B------:R-:W-:Y:S01]  /*4410*/  IADD3 R24, P5, PT, R72, R68, RZ ;  /* 0x0000004448187210 */ /* 0x000fe20007fbe0ff */
[----:B------:R-:W-:-:S02]  /*4420*/  IMAD.MOV.U32 R55, RZ, RZ, R61 ;  /* 0x000000ffff377224 */ /* 0x000fc400078e003d */
[----:B------:R-:W3:Y:S01]  /*4430*/  LDL.LU R49, [R1+0x10c] ;  /* 0x00010c0001317983 */ /* 0x000ee20000300800 */
[----:B------:R-:W-:Y:S02]  /*4440*/  IMAD.MOV.U32 R17, RZ, RZ, R86 ;  /* 0x000000ffff117224 */ /* 0x000fe400078e0056 */
[----:B------:R-:W-:Y:S02]  /*4450*/  IMAD.MOV.U32 R16, RZ, RZ, R60 ;  /* 0x000000ffff107224 */ /* 0x000fe400078e003c */
[----:B------:R-:W-:Y:S01]  /*4460*/  IMAD.MOV.U32 R13, RZ, RZ, R91 ;  /* 0x000000ffff0d7224 */ /* 0x000fe200078e005b */
[-C--:B------:R-:W-:Y:S02]  /*4470*/  LEA.HI.X.SX32 R67, R32, R69.reuse, 0x1, P2 ;  /* 0x0000004520437211 */ /* 0x080fe400010f0eff */
[----:B--2---:R-:W-:Y:S02]  /*4480*/  IADD3 R42, P2, PT, R37, R68, RZ ;  /* 0x00000044252a7210 */ /* 0x004fe40007f5e0ff */
[----:B----4-:R-:W-:-:S02]  /*4490*/  LEA.HI.X.SX32 R11, R58, R69, 0x1, P3 ;  /* 0x000000453a0b7211 */ /* 0x010fc400018f0eff */
[----:B------:R-:W-:Y:S02]  /*44a0*/  IADD3 R76, P3, PT, R5, R68, RZ ;  /* 0x00000044054c7210 */ /* 0x000fe40007f7e0ff */
[-C--:B---3--:R-:W-:Y:S01]  /*44b0*/  LEA.HI.X.SX32 R7, R53, R69.reuse, 0x1, P1 ;  /* 0x0000004535077211 */ /* 0x088fe200008f0eff */
[----:B------:R-:W-:Y:S01]  /*44c0*/  STL.64 [R1+0x5e0], R10 ;  /* 0x0005e00a01007387 */ /* 0x000fe20000100a00 */
[----:B------:R-:W-:-:S03]  /*44d0*/  LEA.HI.X.SX32 R43, R71, R69, 0x1, P2 ;  /* 0x00000045472b7211 */ /* 0x000fc600010f0eff */
[----:B------:R-:W2:Y:S01]  /*44e0*/  LDL.LU R61, [R1+0x128] ;  /* 0x00012800013d7983 */ /* 0x000ea20000300800 */
[-C--:B------:R-:W-:Y:S02]  /*44f0*/  IADD3 R18, P2, PT, R83, R68.reuse, RZ ;  /* 0x0000004453127210 */ /* 0x080fe40007f5e0ff */
[-C--:B------:R-:W-:Y:S01]  /*4500*/  LEA.HI.X.SX32 R77, R82, R69.reuse, 0x1, P3 ;  /* 0x00000045524d7211 */ /* 0x080fe200018f0eff */
[----:B------:R-:W-:Y:S01]  /*4510*/  STL.64 [R1+0x658], R66 ;  /* 0x0006584201007387 */ /* 0x000fe20000100a00 */
[-C--:B------:R-:W-:Y:S02]  /*4520*/  LEA.HI.X.SX32 R25, R57, R69.reuse, 0x1, P5 ;  /* 0x0000004539197211 */ /* 0x080fe400028f0eff */
[----:B------:R-:W-:Y:S01]  /*4530*/  LEA.HI.X.SX32 R19, R90, R69, 0x1, P2 ;  /* 0x000000455a137211 */ /* 0x000fe200010f0eff */
[----:B------:R-:W-:Y:S04]  /*4540*/  STL [R1+0xad0], R73 ;  /* 0x000ad04901007387 */ /* 0x000fe80000100800 */
[----:B------:R-:W-:Y:S04]  /*4550*/  STL.64 [R1+0x5a0], R14 ;  /* 0x0005a00e01007387 */ /* 0x000fe80000100a00 */
[----:B------:R-:W-:Y:S04]  /*4560*/  STL.64 [R1+0x560], R42 ;  /* 0x0005602a01007387 */ /* 0x000fe80000100a00 */
[----:B------:R0:W-:Y:S04]  /*4570*/  STL.64 [R1+0x508], R6 ;  /* 0x0005080601007387 */ /* 0x0001e80000100a00 */
[----:B------:R-:W-:Y:S04]  /*4580*/  STL.64 [R1+0x4c8], R76 ;  /* 0x0004c84c01007387 */ /* 0x000fe80000100a00 */
[----:B------:R-:W-:Y:S04]  /*4590*/  STL.64 [R1+0x488], R24 ;  /* 0x0004881801007387 */ /* 0x000fe80000100a00 */
[----:B------:R-:W-:Y:S04]  /*45a0*/  STL.64 [R1+0x448], R18 ;  /* 0x0004481201007387 */ /* 0x000fe80000100a00 */
[----:B------:R-:W3:Y:S04]  /*45b0*/  LDL.LU R22, [R1+0x68] ;  /* 0x0000680001167983 */ /* 0x000ee80000300800 */
[----:B------:R-:W4:Y:S01]  /*45c0*/  LDL.LU R23, [R1+0x64] ;  /* 0x0000640001177983 */ /* 0x000f220000300800 */
[----:B------:R-:W-:-:S03]  /*45d0*/  IADD3 R84, P1, PT, R8, R68, RZ ;  /* 0x0000004408547210 */ /* 0x000fc60007f3e0ff */
[----:B------:R-:W4:Y:S01]  /*45e0*/  LDL.LU R28, [R1+0x70] ;  /* 0x00007000011c7983 */ /* 0x000f220000300800 */
[----:B------:R-:W-:-:S03]  /*45f0*/  IADD3 R8, P3, PT, R9, R68, RZ ;  /* 0x0000004409087210 */ /* 0x000fc60007f7e0ff */
[----:B------:R-:W4:Y:S04]  /*4600*/  LDL.LU R86, [R1+0x6c] ;  /* 0x00006c0001567983 */ /* 0x000f280000300800 */
[----:B------:R-:W4:Y:S04]  /*4610*/  LDL.LU R29, [R1+0x78] ;  /* 0x00007800011d7983 */ /* 0x000f280000300800 */
[----:B------:R-:W4:Y:S01]  /*4620*/  LDL.LU R34, [R1+0x74] ;  /* 0x0000740001227983 */ /* 0x000f220000300800 */
[----:B------:R-:W-:-:S03]  /*4630*/  IADD3 R96, P5, PT, R97, R68, RZ ;  /* 0x0000004461607210 */ /* 0x000fc60007fbe0ff */
[----:B------:R-:W4:Y:S01]  /*4640*/  LDL.LU R60, [R1+0x84] ;  /* 0x00008400013c7983 */ /* 0x000f220000300800 */
[----:B------:R-:W-:-:S03]  /*4650*/  LEA.HI.X.SX32 R9, R37, R69, 0x1, P3 ;  /* 0x0000004525097211 */ /* 0x000fc600018f0eff */
[----:B------:R-:W4:Y:S01]  /*4660*/  LDL.LU R35, [R1+0x80] ;  /* 0x0000800001237983 */ /* 0x000f220000300800 */
[----:B------:R-:W-:-:S03]  /*4670*/  LEA.HI.X.SX32 R85, R46, R69, 0x1, P1 ;  /* 0x000000452e557211 */ /* 0x000fc600008f0eff */
[----:B------:R-:W4:Y:S01]  /*4680*/  LDL.LU R64, [R1+0x8c] ;  /* 0x00008c0001407983 */ /* 0x000f220000300800 */
[----:B0-----:R-:W-:-:S03]  /*4690*/  IADD3 R6, P3, PT, R31, R68, RZ ;  /* 0x000000441f067210 */ /* 0x001fc60007f7e0ff */
[----:B------:R-:W4:Y:S01]  /*46a0*/  LDL.LU R65, [R1+0x88] ;  /* 0x0000880001417983 */ /* 0x000f220000300800 */
[----:B------:R-:W-:-:S03]  /*46b0*/  IADD3 R90, P1, PT, R59, R68, RZ ;  /* 0x000000443b5a7210 */ /* 0x000fc60007f3e0ff */
[----:B------:R-:W4:Y:S01]  /*46c0*/  LDL.LU R40, [R1+0x98] ;  /* 0x0000980001287983 */ /* 0x000f220000300800 */
[----:B------:R-:W-:-:S03]  /*46d0*/  IADD3 R10, P2, PT, R30, R68, RZ ;  /* 0x000000441e0a7210 */ /* 0x000fc60007f5e0ff */
[----:B------:R-:W4:Y:S01]  /*46e0*/  LDL.LU R41, [R1+0x94] ;  /* 0x0000940001297983 */ /* 0x000f220000300800 */
[----:B------:R-:W-:-:S03]  /*46f0*/  LEA.HI.X.SX32 R97, R54, R69, 0x1, P5 ;  /* 0x0000004536617211 */ /* 0x000fc600028f0eff */
[----:B------:R-:W4:Y:S01]  /*4700*/  LDL.LU R52, [R1+0xa0] ;  /* 0x0000a00001347983 */ /* 0x000f220000300800 */
[----:B------:R-:W-:-:S03]  /*4710*/  LEA.HI.X.SX32 R7, R16, R69, 0x1, P3 ;  /* 0x0000004510077211 */ /* 0x000fc600018f0eff */
[----:B------:R-:W4:Y:S01]  /*4720*/  LDL.LU R37, [R1+0xa8] ;  /* 0x0000a80001257983 */ /* 0x000f220000300800 */
[----:B------:R-:W-:-:S03]  /*4730*/  LEA.HI.X.SX32 R91, R13, R69, 0x1, P1 ;  /* 0x000000450d5b7211 */ /* 0x000fc600008f0eff */
[----:B------:R-:W4:Y:S01]  /*4740*/  LDL.LU R30, [R1+0xac] ;  /* 0x0000ac00011e7983 */ /* 0x000f220000300800 */
[-C--:B------:R-:W-:Y:S02]  /*4750*/  IADD3 R2, P5, PT, R47, R68.reuse, RZ ;  /* 0x000000442f027210 */ /* 0x080fe40007fbe0ff */
[----:B------:R-:W-:Y:S01]  /*4760*/  IADD3 R12, P1, PT, R48, R68, RZ ;  /* 0x00000044300c7210 */ /* 0x000fe20007f3e0ff */
[----:B------:R-:W-:Y:S04]  /*4770*/  STL.64 [R1+0x408], R84 ;  /* 0x0004085401007387 */ /* 0x000fe80000100a00 */
[----:B------:R-:W-:Y:S01]  /*4780*/  STL.64 [R1+0x3c8], R8 ;  /* 0x0003c80801007387 */ /* 0x000fe20000100a00 */
[----:B------:R-:W-:-:S03]  /*4790*/  LEA.HI.X.SX32 R3, R55, R69, 0x1, P5 ;  /* 0x0000004537037211 */ /* 0x000fc600028f0eff */
[----:B------:R-:W4:Y:S04]  /*47a0*/  LDL.LU R48, [R1+0xb0] ;  /* 0x0000b00001307983 */ /* 0x000f280000300800 */
[----:B------:R-:W-:Y:S04]  /*47b0*/  STL.64 [R1+0x388], R96 ;  /* 0x0003886001007387 */ /* 0x000fe80000100a00 */
[----:B------:R0:W-:Y:S04]  /*47c0*/  STL.64 [R1+0x690], R6 ;  /* 0x0006900601007387 */ /* 0x0001e80000100a00 */
[----:B------:R-:W-:Y:S04]  /*47d0*/  STL.64 [R1+0x6c8], R90 ;  /* 0x0006c85a01007387 */ /* 0x000fe80000100a00 */
[----:B------:R-:W4:Y:S01]  /*47e0*/  LDL.LU R55, [R1+0xb8] ;  /* 0x0000b80001377983 */ /* 0x000f220000300800 */
[----:B------:R-:W-:-:S02]  /*47f0*/  LEA.HI.X.SX32 R11, R17, R69, 0x1, P2 ;  /* 0x00000045110b7211 */ /* 0x000fc400010f0eff */
[-C--:B0-----:R-:W-:Y:S01]  /*4800*/  IADD3 R6, P3, PT, R107, R68.reuse, RZ ;  /* 0x000000446b067210 */ /* 0x081fe20007f7e0ff */
[----:B------:R0:W-:Y:S04]  /*4810*/  STL.64 [R1+0x650], R2 ;  /* 0x0006500201007387 */ /* 0x0001e80000100a00 */
[----:B------:R2:W-:Y:S01]  /*4820*/  STL.64 [R1+0x618], R10 ;  /* 0x0006180a01007387 */ /* 0x0005e20000100a00 */
[-C--:B0-----:R-:W-:Y:S02]  /*4830*/  IADD3 R2, P5, PT, R49, R68.reuse, RZ ;  /* 0x0000004431027210 */ /* 0x081fe40007fbe0ff */
[----:B--2---:R-:W-:Y:S02]  /*4840*/  IADD3 R10, P2, PT, R61, R68, RZ ;  /* 0x000000443d0a7210 */ /* 0x004fe40007f5e0ff */
[----:B---3--:R-:W-:-:S02]  /*4850*/  LEA.HI.X.SX32 R7, R22, R69, 0x1, P3 ;  /* 0x0000004516077211 */ /* 0x008fc400018f0eff */
[----:B----4-:R-:W-:-:S03]  /*4860*/  LEA.HI.X.SX32 R3, R28, R69, 0x1, P5 ;  /* 0x000000451c037211 */ /* 0x010fc600028f0eff */
[----:B------:R0:W-:Y:S04]  /*4870*/  STL.64 [R1+0x5d8], R6 ;  /* 0x0005d80601007387 */ /* 0x0001e80000100a00 */
[----:B------:R1:W-:Y:S01]  /*4880*/  STL.64 [R1+0x598], R2 ;  /* 0x0005980201007387 */ /* 0x0003e20000100a00 */
[----:B------:R-:W-:Y:S02]  /*4890*/  LEA.HI.X.SX32 R11, R29, R69, 0x1, P2 ;  /* 0x000000451d0b7211 */ /* 0x000fe400010f0eff */
[-C--:B0-----:R-:W-:Y:S02]  /*48a0*/  IADD3 R6, P3, PT, R23, R68.reuse, RZ ;  /* 0x0000004417067210 */ /* 0x081fe40007f7e0ff */
[-C--:B------:R-:W-:Y:S02]  /*48b0*/  IADD3 R72, P2, PT, R34, R68.reuse, RZ ;  /* 0x0000004422487210 */ /* 0x080fe40007f5e0ff */
[----:B-1----:R-:W-:-:S02]  /*48c0*/  IADD3 R2, P5, PT, R86, R68, RZ ;  /* 0x0000004456027210 */ /* 0x002fc40007fbe0ff */
[-C--:B------:R-:W-:Y:S01]  /*48d0*/  LEA.HI.X.SX32 R13, R60, R69.reuse, 0x1, P1 ;  /* 0x000000453c0d7211 */ /* 0x080fe200008f0eff */
[----:B------:R-:W2:Y:S01]  /*48e0*/  LDL.LU R86, [R1+0xb4] ;  /* 0x0000b40001567983 */ /* 0x000ea20000300800 */
[-C--:B------:R-:W-:Y:S02]  /*48f0*/  IADD3 R100, P1, PT, R35, R68.reuse, RZ ;  /* 0x0000004423647210 */ /* 0x080fe40007f3e0ff */
[----:B------:R-:W-:Y:S01]  /*4900*/  LEA.HI.X.SX32 R7, R64, R69, 0x1, P3 ;  /* 0x0000004540077211 */ /* 0x000fe200018f0eff */
[----:B------:R-:W3:Y:S01]  /*4910*/  LDL.LU R60, [R1+0xc0] ;  /* 0x0000c000013c7983 */ /* 0x000ee20000300800 */
[----:B------:R-:W-:-:S03]  /*4920*/  IADD3 R64, P3, PT, R65, R68, RZ ;  /* 0x0000004441407210 */ /* 0x000fc60007f7e0ff */
[----:B------:R-:W-:Y:S01]  /*4930*/  STL.64 [R1+0x558], R10 ;  /* 0x0005580a01007387 */ /* 0x000fe20000100a00 */
[----:B------:R-:W-:-:S03]  /*4940*/  LEA.HI.X.SX32 R3, R40, R69, 0x1, P5 ;  /* 0x0000004528037211 */ /* 0x000fc600028f0eff */
[----:B------:R-:W4:Y:S04]  /*4950*/  LDL.LU R106, [R1+0x188] ;  /* 0x00018800016a7983 */ /* 0x000f280000300800 */
[----:B------:R-:W-:Y:S01]  /*4960*/  STL.64 [R1+0x500], R12 ;  /* 0x0005000c01007387 */ /* 0x000fe20000100a00 */
[----:B------:R-:W-:-:S03]  /*4970*/  LEA.HI.X.SX32 R73, R52, R69, 0x1, P2 ;  /* 0x0000004534497211 */ /* 0x000fc600010f0eff */
[----:B------:R3:W-:Y:S01]  /*4980*/  STL.64 [R1+0x4c0], R6 ;  /* 0x0004c00601007387 */ /* 0x0007e20000100a00 */
[----:B------:R-:W-:Y:S02]  /*4990*/  IADD3 R80, P5, PT, R41, R68, RZ ;  /* 0x0000004429507210 */ /* 0x000fe40007fbe0ff */
[-C--:B------:R-:W-:Y:S01]  /*49a0*/  LEA.HI.X.SX32 R101, R37, R69.reuse, 0x1, P1 ;  /* 0x0000004525657211 */ /* 0x080fe200008f0eff */
[----:B------:R0:W-:Y:S04]  /*49b0*/  STL.64 [R1+0x480], R2 ;  /* 0x0004800201007387 */ /* 0x0001e80000100a00 */
[----:B------:R-:W-:Y:S01]  /*49c0*/  STL.64 [R1+0x440], R72 ;  /* 0x0004404801007387 */ /* 0x000fe20000100a00 */
[----:B------:R-:W-:-:S03]  /*49d0*/  LEA.HI.X.SX32 R65, R48, R69, 0x1, P3 ;  /* 0x0000004530417211 */ /* 0x000fc600018f0eff */
[----:B------:R-:W4:Y:S04]  /*49e0*/  LDL.LU R48, [R1+0xbc] ;  /* 0x0000bc0001307983 */ /* 0x000f280000300800 */
[----:B------:R-:W0:Y:S04]  /*49f0*/  LDL.LU R70, [R1+0x148] ;  /* 0x0001480001467983 */ /* 0x000e280000300800 */
[----:B------:R-:W4:Y:S04]  /*4a00*/  LDL.LU R37, [R1+0x194] ;  /* 0x0001940001257983 */ /* 0x000f280000300800 */
[----:B------:R-:W-:Y:S01]  /*4a10*/  STL.64 [R1+0x400], R100 ;  /* 0x0004006401007387 */ /* 0x000fe20000100a00 */
[----:B------:R-:W-:-:S03]  /*4a20*/  LEA.HI.X.SX32 R81, R55, R69, 0x1, P5 ;  /* 0x0000004537517211 */ /* 0x000fc600028f0eff */
[----:B------:R-:W4:Y:S01]  /*4a30*/  LDL.LU R55, [R1+0x15c] ;  /* 0x00015c0001377983 */ /* 0x000f220000300800 */
[----:B------:R-:W-:-:S03]  /*4a40*/  IADD3 R50, P5, PT, R46, R68, RZ ;  /* 0x000000442e327210 */ /* 0x000fc60007fbe0ff */
[----:B------:R-:W4:Y:S04]  /*4a50*/  LDL.LU R20, [R1+0x16c] ;  /* 0x00016c0001147983 */ /* 0x000f280000300800 */
[----:B------:R-:W4:Y:S04]  /*4a60*/  LDL.LU R46, [R1+0x228] ;  /* 0x00022800012e7983 */ /* 0x000f280000300800 */
[----:B------:R-:W-:Y:S04]  /*4a70*/  STL.64 [R1+0x3c0], R64 ;  /* 0x0003c04001007387 */ /* 0x000fe80000100a00 */
[----:B------:R-:W4:Y:S04]  /*4a80*/  LDL.LU R125, [R1+0x170] ;  /* 0x00017000017d7983 */ /* 0x000f280000300800 */
[----:B------:R-:W4:Y:S04]  /*4a90*/  LDL.LU R102, [R1+0x234] ;  /* 0x0002340001667983 */ /* 0x000f280000300800 */
[----:B------:R-:W-:Y:S04]  /*4aa0*/  STL.64 [R1+0x380], R80 ;  /* 0x0003805001007387 */ /* 0x000fe80000100a00 */
[----:B------:R-:W4:Y:S04]  /*4ab0*/  LDL.LU R34, [R1+0xc4] ;  /* 0x0000c40001227983 */ /* 0x000f280000300800 */
[----:B------:R-:W4:Y:S04]  /*4ac0*/  LDL.LU R35, [R1+0xd0] ;  /* 0x0000d00001237983 */ /* 0x000f280000300800 */
[----:B------:R-:W4:Y:S04]  /*4ad0*/  LDL.LU R40, [R1+0xcc] ;  /* 0x0000cc0001287983 */ /* 0x000f280000300800 */
[----:B------:R-:W4:Y:S01]  /*4ae0*/  LDL.LU R52, [R1+0xd4] ;  /* 0x0000d40001347983 */ /* 0x000f220000300800 */
[----:B------:R-:W-:-:S02]  /*4af0*/  IADD3 R88, P1, PT, R30, R68, RZ ;  /* 0x000000441e587210 */ /* 0x000fc40007f3e0ff */
[-C--:B------:R-:W-:Y:S01]  /*4b00*/  IADD3 R62, P2, PT, R53, R68.reuse, RZ ;  /* 0x00000044353e7210 */ /* 0x080fe20007f5e0ff */
[----:B------:R-:W4:Y:S01]  /*4b10*/  LDL.LU R117, [R1+0x17c] ;  /* 0x00017c0001757983 */ /* 0x000f220000300800 */
[-C--:B------:R-:W-:Y:S02]  /*4b20*/  LEA.HI.X.SX32 R89, R59, R69.reuse, 0x1, P1 ;  /* 0x000000453b597211 */ /* 0x080fe400008f0eff */
[-C--:B------:R-:W-:Y:S02]  /*4b30*/  IADD3 R92, P3, PT, R58, R68.reuse, RZ ;  /* 0x000000443a5c7210 */ /* 0x080fe40007f7e0ff */
[----:B------:R-:W-:Y:S01]  /*4b40*/  LEA.HI.X.SX32 R63, R30, R69, 0x1, P2 ;  /* 0x000000451e3f7211 */ /* 0x000fe200010f0eff */
[----:B------:R-:W-:Y:S04]  /*4b50*/  STL.64 [R1+0x688], R88 ;  /* 0x0006885801007387 */ /* 0x000fe80000100a00 */
[----:B------:R-:W4:Y:S01]  /*4b60*/  LDL.LU R53, [R1+0xd8] ;  /* 0x0000d80001357983 */ /* 0x000f220000300800 */
[----:B--2---:R-:W-:-:S02]  /*4b70*/  IADD3 R58, P1, PT, R86, R68, RZ ;  /* 0x00000044563a7210 */ /* 0x004fc40007f3e0ff */
[-C--:B------:R-:W-:Y:S02]  /*4b80*/  LEA.HI.X.SX32 R93, R86, R69.reuse, 0x1, P3 ;  /* 0x00000045565d7211 */ /* 0x080fe400018f0eff */
[----:B---3--:R-:W-:Y:S02]  /*4b90*/  IADD3 R6, P2, PT, R60, R68, RZ ;  /* 0x000000443c067210 */ /* 0x008fe40007f5e0ff */
[----:B------:R-:W2:Y:S04]  /*4ba0*/  LDL.LU R60, [R1+0xe0] ;  /* 0x0000e000013c7983 */ /* 0x000ea80000300800 */
[----:B------:R-:W3:Y:S04]  /*4bb0*/  LDL.LU R123, [R1+0x184] ;  /* 0x00018400017b7983 */ /* 0x000ee80000300800 */
[----:B------:R-:W3:Y:S01]  /*4bc0*/  LDL.LU R30, [R1+0x19c] ;  /* 0x00019c00011e7983 */ /* 0x000ee20000300800 */
[----:B----4-:R-:W-:-:S03]  /*4bd0*/  LEA.HI.X.SX32 R59, R106, R69, 0x1, P1 ;  /* 0x000000456a3b7211 */ /* 0x010fc600008f0eff */
[----:B------:R-:W4:Y:S04]  /*4be0*/  LDL.LU R86, [R1+0x1a0] ;  /* 0x0001a00001567983 */ /* 0x000f280000300800 */
[----:B------:R-:W4:Y:S04]  /*4bf0*/  LDL.LU R75, [R1+0x240] ;  /* 0x00024000014b7983 */ /* 0x000f280000300800 */
[----:B------:R-:W4:Y:S04]  /*4c00*/  LDL.LU R0, [R1+0x254] ;  /* 0x0002540001007983 */ /* 0x000f280000300800 */
[----:B------:R-:W-:Y:S04]  /*4c10*/  STL.64 [R1+0x600], R62 ;  /* 0x0006003e01007387 */ /* 0x000fe80000100a00 */
[----:B------:R-:W-:Y:S04]  /*4c20*/  STL.64 [R1+0xa38], R62 ;  /* 0x000a383e01007387 */ /* 0x000fe80000100a00 */
[----:B------:R-:W-:Y:S01]  /*4c30*/  STL.64 [R1+0x678], R92 ;  /* 0x0006785c01007387 */ /* 0x000fe20000100a00 */
[----:B------:R-:W-:-:S03]  /*4c40*/  IADD3 R94, P3, PT, R48, R68, RZ ;  /* 0x00000044305e7210 */ /* 0x000fc60007f7e0ff */
[----:B------:R-:W-:Y:S01]  /*4c50*/  STL.64 [R1+0xa48], R92 ;  /* 0x000a485c01007387 */ /* 0x000fe20000100a00 */
[-C--:B------:R-:W-:Y:S02]  /*4c60*/  LEA.HI.X.SX32 R51, R48, R69.reuse, 0x1, P5 ;  /* 0x0000004530337211 */ /* 0x080fe400028f0eff */
[----:B0-----:R-:W-:Y:S01]  /*4c70*/  IADD3 R2, P1, PT, R70, R68, RZ ;  /* 0x0000004446027210 */ /* 0x001fe20007f3e0ff */
[----:B------:R-:W-:Y:S01]  /*4c80*/  STL.64 [R1+0x6c0], R58 ;  /* 0x0006c03a01007387 */ /* 0x000fe20000100a00 */
[----:B------:R-:W-:-:S03]  /*4c90*/  LEA.HI.X.SX32 R95, R37, R69, 0x1, P3 ;  /* 0x00000045255f7211 */ /* 0x000fc600018f0eff */
[----:B------:R-:W4:Y:S04]  /*4ca0*/  LDL.LU R41, [R1+0xe4] ;  /* 0x0000e40001297983 */ /* 0x000f280000300800 */
[----:B------:R-:W4:Y:S01]  /*4cb0*/  LDL.LU R48, [R1+0x1a8] ;  /* 0x0001a80001307983 */ /* 0x000f220000300800 */
[----:B------:R-:W-:-:S03]  /*4cc0*/  IADD3 R16, P5, PT, R55, R68, RZ ;  /* 0x0000004437107210 */ /* 0x000fc60007fbe0ff */
[----:B------:R-:W4:Y:S01]  /*4cd0*/  LDL.LU R115, [R1+0x1ac] ;  /* 0x0001ac0001737983 */ /* 0x000f220000300800 */
[----:B------:R-:W-:-:S03]  /*4ce0*/  IADD3 R10, P3, PT, R20, R68, RZ ;  /* 0x00000044140a7210 */ /* 0x000fc60007f7e0ff */
[----:B------:R-:W-:Y:S04]  /*4cf0*/  STL.64 [R1+0x580], R50 ;  /* 0x0005803201007387 */ /* 0x000fe80000100a00 */
[----:B------:R-:W-:Y:S04]  /*4d00*/  STL.64 [R1+0xa50], R50 ;  /* 0x000a503201007387 */ /* 0x000fe80000100a00 */
[----:B------:R-:W-:Y:S01]  /*4d10*/  STL.64 [R1+0x648], R94 ;  /* 0x0006485e01007387 */ /* 0x000fe20000100a00 */
[-C--:B------:R-:W-:Y:S02]  /*4d20*/  LEA.HI.X.SX32 R3, R34, R69.reuse, 0x1, P1 ;  /* 0x0000004522037211 */ /* 0x080fe400008f0eff */
[----:B------:R-:W-:-:S03]  /*4d30*/  LEA.HI.X.SX32 R17, R35, R69, 0x1, P5 ;  /* 0x0000004523117211 */ /* 0x000fc600028f0eff */
[----:B------:R0:W-:Y:S04]  /*4d40*/  STL.64 [R1+0x6e8], R2 ;  /* 0x0006e80201007387 */ /* 0x0001e80000100a00 */
[----:B------:R-:W4:Y:S01]  /*4d50*/  LDL.LU R27, [R1+0xec] ;  /* 0x0000ec00011b7983 */ /* 0x000f220000300800 */
[----:B------:R-:W-:-:S03]  /*4d60*/  LEA.HI.X.SX32 R11, R52, R69, 0x1, P3 ;  /* 0x00000045340b7211 */ /* 0x000fc600018f0eff */
[----:B------:R-:W-:Y:S04]  /*4d70*/  STL.64 [R1+0x6b8], R16 ;  /* 0x0006b81001007387 */ /* 0x000fe80000100a00 */
[----:B------:R-:W4:Y:S04]  /*4d80*/  LDL.LU R28, [R1+0xe8] ;  /* 0x0000e800011c7983 */ /* 0x000f280000300800 */
[----:B------:R1:W-:Y:S04]  /*4d90*/  STL.64 [R1+0x680], R10 ;  /* 0x0006800a01007387 */ /* 0x0003e80000100a00 */
[----:B------:R-:W4:Y:S04]  /*4da0*/  LDL.LU R29, [R1+0xf4] ;  /* 0x0000f400011d7983 */ /* 0x000f280000300800 */
[----:B------:R-:W4:Y:S01]  /*4db0*/  LDL.LU R33, [R1+0xfc] ;  /* 0x0000fc0001217983 */ /* 0x000f220000300800 */
[----:B0-----:R-:W-:-:S04]  /*4dc0*/  IADD3 R2, P1, PT, R125, R68, RZ ;  /* 0x000000447d027210 */ /* 0x001fc80007f3e0ff */
[-C--:B------:R-:W-:Y:S02]  /*4dd0*/  LEA.HI.X.SX32 R3, R53, R69.reuse, 0x1, P1 ;  /* 0x0000004535037211 */ /* 0x080fe400008f0eff */
[-C--:B-1----:R-:W-:Y:S02]  /*4de0*/  IADD3 R10, P3, PT, R46, R68.reuse, RZ ;  /* 0x000000442e0a7210 */ /* 0x082fe40007f7e0ff */
[----:B------:R-:W-:Y:S01]  /*4df0*/  LEA.HI.X.SX32 R7, R31, R69, 0x1, P2 ;  /* 0x000000451f077211 */ /* 0x000fe200010f0eff */
[----:B------:R0:W-:Y:S01]  /*4e00*/  STL.64 [R1+0x640], R2 ;  /* 0x0006400201007387 */ /* 0x0001e20000100a00 */
[----:B------:R-:W-:-:S03]  /*4e10*/  IADD3 R16, P1, PT, R117, R68, RZ ;  /* 0x0000004475107210 */ /* 0x000fc60007f3e0ff */
[----:B------:R-:W4:Y:S04]  /*4e20*/  LDL.LU R22, [R1+0xf8] ;  /* 0x0000f80001167983 */ /* 0x000f280000300800 */
[----:B------:R-:W4:Y:S01]  /*4e30*/  LDL.LU R31, [R1+0x1b4] ;  /* 0x0001b400011f7983 */ /* 0x000f220000300800 */
[----:B0-----:R-:W-:-:S03]  /*4e40*/  IADD3 R2, P2, PT, R102, R68, RZ ;  /* 0x0000004466027210 */ /* 0x001fc60007f5e0ff */
[----:B------:R-:W4:Y:S01]  /*4e50*/  LDL.LU R23, [R1+0x100] ;  /* 0x0001000001177983 */ /* 0x000f220000300800 */
[----:B--2---:R-:W-:-:S03]  /*4e60*/  LEA.HI.X.SX32 R11, R60, R69, 0x1, P3 ;  /* 0x000000453c0b7211 */ /* 0x004fc600018f0eff */
[----:B------:R-:W2:Y:S04]  /*4e70*/  LDL.LU R60, [R1+0x108] ;  /* 0x00010800013c7983 */ /* 0x000ea80000300800 */
[----:B------:R-:W2:Y:S01]  /*4e80*/  LDL.LU R111, [R1+0x104] ;  /* 0x00010400016f7983 */ /* 0x000ea20000300800 */
[----:B---3--:R-:W-:-:S03]  /*4e90*/  IADD3 R52, P3, PT, R123, R68, RZ ;  /* 0x000000447b347210 */ /* 0x008fc60007f7e0ff */
[----:B------:R-:W-:Y:S01]  /*4ea0*/  STL.64 [R1+0x608], R10 ;  /* 0x0006080a01007387 */ /* 0x000fe20000100a00 */
[----:B----4-:R-:W-:-:S03]  /*4eb0*/  LEA.HI.X.SX32 R17, R86, R69, 0x1, P1 ;  /* 0x0000004556117211 */ /* 0x010fc600008f0eff */
[----:B------:R-:W-:Y:S01]  /*4ec0*/  STL.64 [R1+0x610], R6 ;  /* 0x0006100601007387 */ /* 0x000fe20000100a00 */
[----:B------:R-:W-:-:S03]  /*4ed0*/  IADD3 R44, P1, PT, R75, R68, RZ ;  /* 0x000000444b2c7210 */ /* 0x000fc60007f3e0ff */
[----:B------:R-:W3:Y:S01]  /*4ee0*/  LDL.LU R26, [R1+0x110] ;  /* 0x00011000011a7983 */ /* 0x000ee20000300800 */
[----:B------:R-:W-:-:S03]  /*4ef0*/  LEA.HI.X.SX32 R53, R47, R69, 0x1, P3 ;  /* 0x000000452f357211 */ /* 0x000fc600018f0eff */
[----:B------:R-:W4:Y:S04]  /*4f00*/  LDL.LU R39, [R1+0x118] ;  /* 0x0001180001277983 */ /* 0x000f280000300800 */
[----:B------:R-:W4:Y:S01]  /*4f10*/  LDL.LU R56, [R1+0x114] ;  /* 0x0001140001387983 */ /* 0x000f220000300800 */
[----:B------:R-:W-:-:S05]  /*4f20*/  LEA.HI.X.SX32 R3, R41, R69, 0x1, P2 ;  /* 0x0000004529037211 */ /* 0x000fca00010f0eff */
[----:B------:R0:W-:Y:S04]  /*4f30*/  STL.64 [R1+0x5c8], R2 ;  /* 0x0005c80201007387 */ /* 0x0001e80000100a00 */
[----:B------:R-:W-:Y:S04]  /*4f40*/  STL.64 [R1+0x5d0], R16 ;  /* 0x0005d01001007387 */ /* 0x000fe80000100a00 */
[----:B------:R-:W4:Y:S01]  /*4f50*/  LDL.LU R38, [R1+0x11c] ;  /* 0x00011c0001267983 */ /* 0x000f220000300800 */
[----:B0-----:R-:W-:-:S03]  /*4f60*/  IADD3 R2, P3, PT, R0, R68, RZ ;  /* 0x0000004400027210 */ /* 0x001fc60007f7e0ff */
[----:B------:R-:W4:Y:S04]  /*4f70*/  LDL.LU R10, [R1+0x124] ;  /* 0x00012400010a7983 */ /* 0x000f280000300800 */
[----:B------:R-:W4:Y:S04]  /*4f80*/  LDL.LU R11, [R1+0x120] ;  /* 0x00012000010b7983 */ /* 0x000f280000300800 */
[----:B------:R-:W4:Y:S01]  /*4f90*/  LDL.LU R47, [R1+0x1bc] ;  /* 0x0001bc00012f7983 */ /* 0x000f220000300800 */
[----:B------:R-:W-:-:S05]  /*4fa0*/  LEA.HI.X.SX32 R45, R27, R69, 0x1, P1 ;  /* 0x000000451b2d7211 */ /* 0x000fca00008f0eff */
[----:B------:R0:W-:Y:S04]  /*4fb0*/  STL.64 [R1+0x588], R44 ;  /* 0x0005882c01007387 */ /* 0x0001e80000100a00 */
[----:B------:R-:W4:Y:S04]  /*4fc0*/  LDL.LU R27, [R1+0x130] ;  /* 0x00013000011b7983 */ /* 0x000f280000300800 */
[----:B------:R-:W-:Y:S04]  /*4fd0*/  STL.64 [R1+0x590], R52 ;  /* 0x0005903401007387 */ /* 0x000fe80000100a00 */
[----:B------:R-:W4:Y:S01]  /*4fe0*/  LDL.LU R112, [R1+0x13c] ;  /* 0x00013c0001707983 */ /* 0x000f220000300800 */
[----:B------:R-:W-:-:S03]  /*4ff0*/  LEA.HI.X.SX32 R3, R33, R69, 0x1, P3 ;  /* 0x0000004521037211 */ /* 0x000fc600018f0eff */
[----:B------:R-:W4:Y:S04]  /*5000*/  LDL.LU R113, [R1+0x138] ;  /* 0x0001380001717983 */ /* 0x000f280000300800 */
[----:B------:R1:W-:Y:S04]  /*5010*/  STL.64 [R1+0x548], R2 ;  /* 0x0005480201007387 */ /* 0x0003e80000100a00 */
[----:B------:R-:W4:Y:S01]  /*5020*/  LDL.LU R21, [R1+0x140] ;  /* 0x0001400001157983 */ /* 0x000f220000300800 */
[-C--:B------:R-:W-:Y:S02]  /*5030*/  IADD3 R34, P5, PT, R40, R68.reuse, RZ ;  /* 0x0000004428227210 */ /* 0x080fe40007fbe0ff */
[----:B------:R-:W-:-:S02]  /*5040*/  IADD3 R40, P2, PT, R30, R68, RZ ;  /* 0x000000441e287210 */ /* 0x000fc40007f5e0ff */
[-C--:B0-----:R-:W-:Y:S02]  /*5050*/  IADD3 R44, P1, PT, R28, R68.reuse, RZ ;  /* 0x000000441c2c7210 */ /* 0x081fe40007f3e0ff */
[-C--:B------:R-:W-:Y:S02]  /*5060*/  LEA.HI.X.SX32 R41, R48, R69.reuse, 0x1, P2 ;  /* 0x0000004530297211 */ /* 0x080fe400010f0eff */
[-C--:B-1----:R-:W-:Y:S02]  /*5070*/  IADD3 R2, P3, PT, R22, R68.reuse, RZ ;  /* 0x0000004416027210 */ /* 0x082fe40007f7e0ff */
[-C--:B------:R-:W-:Y:S01]  /*5080*/  LEA.HI.X.SX32 R35, R115, R69.reuse, 0x1, P5 ;  /* 0x0000004573237211 */ /* 0x080fe200028f0eff */
[----:B------:R-:W-:Y:S01]  /*5090*/  STL.64 [R1+0x550], R40 ;  /* 0x0005502801007387 */ /* 0x000fe20000100a00 */
[-C--:B------:R-:W-:Y:S02]  /*50a0*/  IADD3 R28, P2, PT, R29, R68.reuse, RZ ;  /* 0x000000441d1c7210 */ /* 0x080fe40007f5e0ff */
[----:B------:R-:W-:Y:S01]  /*50b0*/  IADD3 R22, P5, PT, R23, R68, RZ ;  /* 0x0000004417167210 */ /* 0x000fe20007fbe0ff */
[----:B------:R-:W4:Y:S01]  /*50c0*/  LDL.LU R33, [R1+0x150] ;  /* 0x0001500001217983 */ /* 0x000f220000300800 */
[----:B------:R-:W-:-:S02]  /*50d0*/  LEA.HI.X.SX32 R29, R107, R69, 0x1, P2 ;  /* 0x000000456b1d7211 */ /* 0x000fc400010f0eff */
[-C--:B------:R-:W-:Y:S02]  /*50e0*/  LEA.HI.X.SX32 R23, R31, R69.reuse, 0x1, P5 ;  /* 0x000000451f177211 */ /* 0x080fe400028f0eff */
[----:B--2---:R-:W-:Y:S02]  /*50f0*/  LEA.HI.X.SX32 R45, R60, R69, 0x1, P1 ;  /* 0x000000453c2d7211 */ /* 0x004fe400008f0eff */
[----:B------:R-:W2:Y:S01]  /*5100*/  LDL.LU R60, [R1+0x14c] ;  /* 0x00014c00013c7983 */ /* 0x000ea20000300800 */
[----:B------:R-:W-:-:S03]  /*5110*/  IADD3 R50, P1, PT, R111, R68, RZ ;  /* 0x000000446f327210 */ /* 0x000fc60007f3e0ff */
[----:B------:R3:W-:Y:S04]  /*5120*/  STL.64 [R1+0x4f0], R44 ;  /* 0x0004f02c01007387 */ /* 0x0007e80000100a00 */
[----:B------:R-:W-:Y:S04]  /*5130*/  STL.64 [R1+0x4f8], R34 ;  /* 0x0004f82201007387 */ /* 0x000fe80000100a00 */
[----:B------:R-:W2:Y:S01]  /*5140*/  LDL.LU R107, [R1+0x1c0] ;  /* 0x0001c000016b7983 */ /* 0x000ea20000300800 */
[----:B---3--:R-:W-:Y:S02]  /*5150*/  IADD3 R44, P2, PT, R26, R68, RZ ;  /* 0x000000441a2c7210 */ /* 0x008fe40007f5e0ff */
[----:B----4-:R-:W-:-:S02]  /*5160*/  LEA.HI.X.SX32 R3, R39, R69, 0x1, P3 ;  /* 0x0000004527037211 */ /* 0x010fc400018f0eff */
[----:B------:R-:W3:Y:S01]  /*5170*/  LDL.LU R39, [R1+0x158] ;  /* 0x0001580001277983 */ /* 0x000ee20000300800 */
[----:B------:R-:W-:-:S03]  /*5180*/  IADD3 R92, P3, PT, R56, R68, RZ ;  /* 0x00000044385c7210 */ /* 0x000fc60007f7e0ff */
[----:B------:R-:W4:Y:S01]  /*5190*/  LDL.LU R56, [R1+0x160] ;  /* 0x0001600001387983 */ /* 0x000f220000300800 */
[----:B------:R-:W-:-:S03]  /*51a0*/  LEA.HI.X.SX32 R45, R49, R69, 0x1, P2 ;  /* 0x00000045312d7211 */ /* 0x000fc600010f0eff */
[----:B------:R0:W-:Y:S04]  /*51b0*/  STL.64 [R1+0x4b0], R2 ;  /* 0x0004b00201007387 */ /* 0x0001e80000100a00 */
[----:B------:R-:W-:Y:S01]  /*51c0*/  STL.64 [R1+0x4b8], R28 ;  /* 0x0004b81c01007387 */ /* 0x000fe20000100a00 */
[----:B0-----:R-:W-:-:S03]  /*51d0*/  IADD3 R2, P5, PT, R38, R68, RZ ;  /* 0x0000004426027210 */ /* 0x001fc60007fbe0ff */
[----:B------:R-:W3:Y:S01]  /*51e0*/  LDL.LU R38, [R1+0x168] ;  /* 0x0001680001267983 */ /* 0x000ee20000300800 */
[----:B------:R-:W-:-:S03]  /*51f0*/  LEA.HI.X.SX32 R51, R10, R69, 0x1, P1 ;  /* 0x000000450a337211 */ /* 0x000fc600008f0eff */
[----:B------:R-:W-:Y:S04]  /*5200*/  STL.64 [R1+0x478], R22 ;  /* 0x0004781601007387 */ /* 0x000fe80000100a00 */
[----:B------:R-:W3:Y:S01]  /*5210*/  LDL.LU R49, [R1+0x164] ;  /* 0x0001640001317983 */ /* 0x000ee20000300800 */
[----:B------:R-:W-:-:S03]  /*5220*/  LEA.HI.X.SX32 R3, R47, R69, 0x1, P5 ;  /* 0x000000452f037211 */ /* 0x000fc600028f0eff */
[----:B------:R-:W-:Y:S04]  /*5230*/  STL.64 [R1+0x470], R50 ;  /* 0x0004703201007387 */ /* 0x000fe80000100a00 */
[----:B------:R-:W-:Y:S04]  /*5240*/  STL.64 [R1+0x438], R44 ;  /* 0x0004382c01007387 */ /* 0x000fe80000100a00 */
[----:B------:R-:W-:Y:S01]  /*5250*/  STL.64 [R1+0xa58], R50 ;  /* 0x000a583201007387 */ /* 0x000fe20000100a00 */
[----:B------:R-:W-:-:S05]  /*5260*/  LEA.HI.X.SX32 R93, R112, R69, 0x1, P3 ;  /* 0x00000045705d7211 */ /* 0x000fca00018f0eff */
[----:B------:R-:W-:Y:S04]  /*5270*/  STL.64 [R1+0x430], R92 ;  /* 0x0004305c01007387 */ /* 0x000fe80000100a00 */
[----:B------:R0:W-:Y:S01]  /*5280*/  STL.64 [R1+0xa60], R92 ;  /* 0x000a605c01007387 */ /* 0x0001e20000100a00 */
[----:B------:R-:W-:-:S03]  /*5290*/  IADD3 R4, P5, PT, R21, R68, RZ ;  /* 0x0000004415047210 */ /* 0x000fc60007fbe0ff */
[----:B------:R2:W-:Y:S04]  /*52a0*/  STL.64 [R1+0x3f8], R2 ;  /* 0x0003f80201007387 */ /* 0x0005e80000100a00 */
[----:B------:R-:W-:Y:S04]  /*52b0*/  STL [R1+0x378], R4 ;  /* 0x0003780401007387 */ /* 0x000fe80000100800 */
[----:B0-----:R-:W3:Y:S01]  /*52c0*/  LDL.64 R92, [R1+0x378] ;  /* 0x00037800015c7983 */ /* 0x001ee20000100a00 */
[-C--:B------:R-:W-:Y:S02]  /*52d0*/  IADD3 R10, P1, PT, R11, R68.reuse, RZ ;  /* 0x000000440b0a7210 */ /* 0x080fe40007f3e0ff */
[----:B------:R-:W-:-:S02]  /*52e0*/  IADD3 R26, P2, PT, R27, R68, RZ ;  /* 0x000000441b1a7210 */ /* 0x000fc40007f5e0ff */
[----:B------:R-:W-:Y:S02]  /*52f0*/  IADD3 R62, P3, PT, R113, R68, RZ ;  /* 0x00000044713e7210 */ /* 0x000fe40007f7e0ff */
[-C--:B------:R-:W-:Y:S02]  /*5300*/  LEA.HI.X.SX32 R11, R33, R69.reuse, 0x1, P1 ;  /* 0x00000045210b7211 */ /* 0x080fe400008f0eff */
[----:B------:R-:W3:Y:S01]  /*5310*/  LDL.LU R33, [R1+0x174] ;  /* 0x0001740001217983 */ /* 0x000ee20000300800 */
[----:B------:R-:W-:-:S03]  /*5320*/  LEA.HI.X.SX32 R27, R61, R69, 0x1, P2 ;  /* 0x000000453d1b7211 */ /* 0x000fc600010f0eff */
[----:B------:R-:W3:Y:S01]  /*5330*/  LDL.LU R114, [R1+0x178] ;  /* 0x0001780001727983 */ /* 0x000ee20000300800 */
[-C--:B------:R-:W-:Y:S02]  /*5340*/  IADD3 R78, P2, PT, R32, R68.reuse, RZ ;  /* 0x00000044204e7210 */ /* 0x080fe40007f5e0ff */
[----:B--2---:R-:W-:Y:S02]  /*5350*/  IADD3 R2, P1, PT, R60, R68, RZ ;  /* 0x000000443c027210 */ /* 0x004fe40007f3e0ff */
[----:B------:R-:W2:Y:S04]  /*5360*/  LDL.LU R60, [R1+0x1e4] ;  /* 0x0001e400013c7983 */ /* 0x000ea80000300800 */
[----:B------:R-:W2:Y:S04]  /*5370*/  LDL.LU R61, [R1+0x190] ;  /* 0x00019000013d7983 */ /* 0x000ea80000300800 */
[----:B------:R-:W2:Y:S04]  /*5380*/  LDL.LU R118, [R1+0x1f0] ;  /* 0x0001f00001767983 */ /* 0x000ea80000300800 */
[----:B------:R0:W-:Y:S04]  /*5390*/  STL.64 [R1+0x3b8], R26 ;  /* 0x0003b81a01007387 */ /* 0x0001e80000100a00 */
[----:B------:R-:W-:Y:S01]  /*53a0*/  STL.64 [R1+0x3f0], R10 ;  /* 0x0003f00a01007387 */ /* 0x000fe20000100a00 */
[----:B----4-:R-:W-:-:S03]  /*53b0*/  LEA.HI.X.SX32 R63, R56, R69, 0x1, P3 ;  /* 0x00000045383f7211 */ /* 0x010fc600018f0eff */
[----:B0-----:R-:W4:Y:S04]  /*53c0*/  LDL.LU R27, [R1+0x180] ;  /* 0x00018000011b7983 */ /* 0x001f280000300800 */
[----:B------:R-:W4:Y:S04]  /*53d0*/  LDL.LU R21, [R1+0x18c] ;  /* 0x00018c0001157983 */ /* 0x000f280000300800 */
[----:B------:R-:W-:Y:S04]  /*53e0*/  STL.64 [R1+0x3b0], R62 ;  /* 0x0003b03e01007387 */ /* 0x000fe80000100a00 */
[----:B------:R-:W4:Y:S01]  /*53f0*/  LDL.LU R122, [R1+0x198] ;  /* 0x00019800017a7983 */ /* 0x000f220000300800 */
[----:B---3--:R-:W-:-:S02]  /*5400*/  IADD3 R112, P3, PT, R39, R68, RZ ;  /* 0x0000004427707210 */ /* 0x008fc40007f7e0ff */
[-C--:B------:R-:W-:Y:S02]  /*5410*/  LEA.HI.X.SX32 R79, R39, R69.reuse, 0x1, P2 ;  /* 0x00000045274f7211 */ /* 0x080fe400010f0eff */
[-C--:B------:R-:W-:Y:S02]  /*5420*/  LEA.HI.X.SX32 R113, R70, R69.reuse, 0x1, P3 ;  /* 0x0000004546717211 */ /* 0x080fe400018f0eff */
[----:B------:R-:W-:Y:S02]  /*5430*/  LEA.HI.X.SX32 R3, R38, R69, 0x1, P1 ;  /* 0x0000004526037211 */ /* 0x000fe400008f0eff */
[-C--:B------:R-:W-:Y:S02]  /*5440*/  IADD3 R38, P2, PT, R54, R68.reuse, RZ ;  /* 0x0000004436267210 */ /* 0x080fe40007f5e0ff */
[----:B------:R-:W-:-:S04]  /*5450*/  IADD3 R110, P1, PT, R49, R68, RZ ;  /* 0x00000044316e7210 */ /* 0x000fc80007f3e0ff */
[-C--:B------:R-:W-:Y:S02]  /*5460*/  LEA.HI.X.SX32 R111, R55, R69.reuse, 0x1, P1 ;  /* 0x00000045376f7211 */ /* 0x080fe400008f0eff */
[----:B------:R-:W-:-:S05]  /*5470*/  LEA.HI.X.SX32 R93, R107, R69, 0x1, P5 ;  /* 0x000000456b5d7211 */ /* 0x000fca00028f0eff */
[----:B------:R-:W-:Y:S04]  /*5480*/  STL [R1+0x37c], R93 ;  /* 0x00037c5d01007387 */ /* 0x000fe80000100800 */
[----:B------:R-:W3:Y:S04]  /*5490*/  LDL.LU R116, [R1+0x1a4] ;  /* 0x0001a40001747983 */ /* 0x000ee80000300800 */
[----:B------:R-:W-:Y:S04]  /*54a0*/  STL.64 [R1+0x370], R2 ;  /* 0x0003700201007387 */ /* 0x000fe80000100a00 */
[----:B------:R-:W3:Y:S04]  /*54b0*/  LDL.LU R54, [R1+0x1b0] ;  /* 0x0001b00001367983 */ /* 0x000ee80000300800 */
[----:B------:R-:W3:Y:S01]  /*54c0*/  LDL.LU R119, [R1+0x1fc] ;  /* 0x0001fc0001777983 */ /* 0x000ee20000300800 */
[----:B------:R-:W-:-:S03]  /*54d0*/  IADD3 R56, P5, PT, R57, R68, RZ ;  /* 0x0000004439387210 */ /* 0x000fc60007fbe0ff */
[----:B------:R-:W-:Y:S04]  /*54e0*/  STL.64 [R1+0x6d8], R112 ;  /* 0x0006d87001007387 */ /* 0x000fe80000100a00 */
[----:B------:R-:W-:Y:S04]  /*54f0*/  STL.64 [R1+0x9b8], R112 ;  /* 0x0009b87001007387 */ /* 0x000fe80000100a00 */
[----:B------:R-:W-:Y:S01]  /*5500*/  STL.64 [R1+0x6b0], R78 ;  /* 0x0006b04e01007387 */ /* 0x000fe20000100a00 */
[----:B------:R-:W-:-:S03]  /*5510*/  LEA.HI.X.SX32 R57, R49, R69, 0x1, P5 ;  /* 0x0000004531397211 */ /* 0x000fc600028f0eff */
[----:B------:R-:W3:Y:S04]  /*5520*/  LDL.LU R55, [R1+0x1b8] ;  /* 0x0001b80001377983 */ /* 0x000ee80000300800 */
[----:B------:R-:W3:Y:S01]  /*5530*/  LDL.LU R49, [R1+0x208] ;  /* 0x0002080001317983 */ /* 0x000ee20000300800 */
[-C--:B------:R-:W-:Y:S02]  /*5540*/  IADD3 R70, P3, PT, R71, R68.reuse, RZ ;  /* 0x0000004447467210 */ /* 0x080fe40007f7e0ff */
[-C--:B------:R-:W-:Y:S01]  /*5550*/  IADD3 R108, P5, PT, R114, R68.reuse, RZ ;  /* 0x00000044726c7210 */ /* 0x080fe20007fbe0ff */
[----:B------:R-:W-:Y:S01]  /*5560*/  STL.64 [R1+0x668], R110 ;  /* 0x0006686e01007387 */ /* 0x000fe20000100a00 */
[----:B------:R-:W-:Y:S02]  /*5570*/  IADD3 R32, P1, PT, R33, R68, RZ ;  /* 0x0000004421207210 */ /* 0x000fe40007f3e0ff */
[-C--:B------:R-:W-:Y:S01]  /*5580*/  LEA.HI.X.SX32 R109, R20, R69.reuse, 0x1, P5 ;  /* 0x00000045146d7211 */ /* 0x080fe200028f0eff */
[----:B------:R-:W-:Y:S04]  /*5590*/  STL.64 [R1+0x9c0], R110 ;  /* 0x0009c06e01007387 */ /* 0x000fe80000100a00 */
[----:B------:R-:W-:Y:S01]  /*55a0*/  STL.64 [R1+0x5c0], R56 ;  /* 0x0005c03801007387 */ /* 0x000fe20000100a00 */
[----:B------:R-:W-:Y:S01]  /*55b0*/  IMAD.MOV.U32 R92, RZ, RZ, R4 ;  /* 0x000000ffff5c7224 */ /* 0x000fe200078e0004 */
[----:B------:R-:W-:-:S02]  /*55c0*/  LEA.HI.X.SX32 R33, R114, R69, 0x1, P1 ;  /* 0x0000004572217211 */ /* 0x000fc400008f0eff */
[-C--:B--2---:R-:W-:Y:S02]  /*55d0*/  LEA.HI.X.SX32 R71, R60, R69.reuse, 0x1, P3 ;  /* 0x000000453c477211 */ /* 0x084fe400018f0eff */
[----:B------:R-:W-:Y:S02]  /*55e0*/  IADD3 R120, P3, PT, R61, R68, RZ ;  /* 0x000000443d787210 */ /* 0x000fe40007f7e0ff */
[-C--:B------:R-:W-:Y:S01]  /*55f0*/  LEA.HI.X.SX32 R39, R118, R69.reuse, 0x1, P2 ;  /* 0x0000004576277211 */ /* 0x080fe200010f0eff */
[----:B------:R-:W-:Y:S01]  /*5600*/  STL.64 [R1+0x638], R70 ;  /* 0x0006384601007387 */ /* 0x000fe20000100a00 */
[----:B------:R-:W-:-:S03]  /*5610*/  LEA.HI.X.SX32 R121, R125, R69, 0x1, P3 ;  /* 0x000000457d797211 */ /* 0x000fc600018f0eff */
[----:B------:R-:W-:Y:S04]  /*5620*/  STL.64 [R1+0x540], R38 ;  /* 0x0005402601007387 */ /* 0x000fe80000100a00 */
[----:B------:R-:W-:Y:S04]  /*5630*/  STL.64 [R1+0x5f0], R108 ;  /* 0x0005f06c01007387 */ /* 0x000fe80000100a00 */
[----:B------:R-:W-:Y:S04]  /*5640*/  STL.64 [R1+0x990], R108 ;  /* 0x0009906c01007387 */ /* 0x000fe80000100a00 */
[----:B------:R-:W2:Y:S01]  /*5650*/  LDL.LU R114, [R1+0x1c4] ;  /* 0x0001c40001727983 */ /* 0x000ea20000300800 */
[----:B----4-:R-:W-:-:S02]  /*5660*/  IADD3 R26, P2, PT, R27, R68, RZ ;  /* 0x000000441b1a7210 */ /* 0x010fc40007f5e0ff */
[-C--:B------:R-:W-:Y:S02]  /*5670*/  IADD3 R20, P5, PT, R21, R68.reuse, RZ ;  /* 0x0000004415147210 */ /* 0x080fe40007fbe0ff */
[----:B------:R-:W-:Y:S02]  /*5680*/  LEA.HI.X.SX32 R27, R117, R69, 0x1, P2 ;  /* 0x00000045751b7211 */ /* 0x000fe400010f0eff */
[----:B------:R-:W-:-:S04]  /*5690*/  IADD3 R98, P3, PT, R122, R68, RZ ;  /* 0x000000447a627210 */ /* 0x000fc80007f7e0ff */
[-C--:B------:R-:W-:Y:S02]  /*56a0*/  LEA.HI.X.SX32 R99, R123, R69.reuse, 0x1, P3 ;  /* 0x000000457b637211 */ /* 0x080fe400018f0eff */
[-C--:B------:R-:W-:Y:S02]  /*56b0*/  IADD3 R104, P3, PT, R106, R68.reuse, RZ ;  /* 0x000000446a687210 */ /* 0x080fe40007f7e0ff */
[----:B---3--:R-:W-:Y:S02]  /*56c0*/  IADD3 R4, P1, PT, R116, R68, RZ ;  /* 0x0000004474047210 */ /* 0x008fe40007f3e0ff */
[----:B------:R-:W3:Y:S04]  /*56d0*/  LDL.LU R116, [R1+0x1c8] ;  /* 0x0001c80001747983 */ /* 0x000ee80000300800 */
[----:B------:R-:W-:Y:S04]  /*56e0*/  STL.64 [R1+0x570], R120 ;  /* 0x0005707801007387 */ /* 0x000fe80000100a00 */
[----:B------:R-:W-:Y:S01]  /*56f0*/  STL.64 [R1+0x980], R120 ;  /* 0x0009807801007387 */ /* 0x000fe20000100a00 */
[----:B------:R-:W-:-:S03]  /*5700*/  LEA.HI.X.SX32 R21, R119, R69, 0x1, P5 ;  /* 0x0000004577157211 */ /* 0x000fc600028f0eff */
[----:B------:R-:W-:Y:S04]  /*5710*/  STL.64 [R1+0x4e8], R32 ;  /* 0x0004e82001007387 */ /* 0x000fe80000100a00 */
[----:B------:R-:W4:Y:S01]  /*5720*/  LDL.LU R117, [R1+0x1cc] ;  /* 0x0001cc0001757983 */ /* 0x000f220000300800 */
[----:B------:R-:W-:-:S03]  /*5730*/  LEA.HI.X.SX32 R5, R61, R69, 0x1, P1 ;  /* 0x000000453d057211 */ /* 0x000fc600008f0eff */
[----:B------:R-:W-:Y:S01]  /*5740*/  STL.64 [R1+0x4a8], R26 ;  /* 0x0004a81a01007387 */ /* 0x000fe20000100a00 */
[----:B------:R-:W-:-:S03]  /*5750*/  IADD3 R44, P2, PT, R54, R68, RZ ;  /* 0x00000044362c7210 */ /* 0x000fc60007f5e0ff */
[----:B------:R-:W4:Y:S01]  /*5760*/  LDL.LU R106, [R1+0x1d0] ;  /* 0x0001d000016a7983 */ /* 0x000f220000300800 */
[----:B------:R-:W-:-:S03]  /*5770*/  IADD3 R50, P1, PT, R37, R68, RZ ;  /* 0x0000004425327210 */ /* 0x000fc60007f3e0ff */
[----:B------:R-:W-:Y:S01]  /*5780*/  STL.64 [R1+0x468], R20 ;  /* 0x0004681401007387 */ /* 0x000fe20000100a00 */
[----:B------:R-:W-:-:S03]  /*5790*/  IADD3 R54, P5, PT, R55, R68, RZ ;  /* 0x0000004437367210 */ /* 0x000fc60007fbe0ff */
[----:B------:R-:W4:Y:S04]  /*57a0*/  LDL.LU R124, [R1+0x1d8] ;  /* 0x0001d800017c7983 */ /* 0x000f280000300800 */
[----:B------:R-:W4:Y:S01]  /*57b0*/  LDL.LU R37, [R1+0x1d4] ;  /* 0x0001d40001257983 */ /* 0x000f220000300800 */
[----:B------:R-:W-:-:S03]  /*57c0*/  LEA.HI.X.SX32 R55, R49, R69, 0x1, P5 ;  /* 0x0000004531377211 */ /* 0x000fc600028f0eff */
[----:B------:R0:W-:Y:S04]  /*57d0*/  STL.64 [R1+0x3e8], R4 ;  /* 0x0003e80401007387 */ /* 0x0001e80000100a00 */
[----:B------:R-:W4:Y:S01]  /*57e0*/  LDL.LU R125, [R1+0x1e0] ;  /* 0x0001e000017d7983 */ /* 0x000f220000300800 */
[----:B------:R-:W-:-:S03]  /*57f0*/  LEA.HI.X.SX32 R45, R30, R69, 0x1, P2 ;  /* 0x000000451e2d7211 */ /* 0x000fc600010f0eff */
[----:B------:R-:W4:Y:S04]  /*5800*/  LDL.LU R122, [R1+0x1dc] ;  /* 0x0001dc00017a7983 */ /* 0x000f280000300800 */
[----:B------:R-:W4:Y:S01]  /*5810*/  LDL.LU R61, [R1+0x1ec] ;  /* 0x0001ec00013d7983 */ /* 0x000f220000300800 */
[----:B0-----:R-:W-:-:S03]  /*5820*/  IADD3 R4, P2, PT, R86, R68, RZ ;  /* 0x0000004456047210 */ /* 0x001fc60007f5e0ff */
[----:B------:R-:W-:Y:S04]  /*5830*/  STL.64 [R1+0x428], R98 ;  /* 0x0004286201007387 */ /* 0x000fe80000100a00 */
[----:B------:R-:W4:Y:S01]  /*5840*/  LDL.LU R30, [R1+0x1e8] ;  /* 0x0001e800011e7983 */ /* 0x000f220000300800 */
[----:B------:R-:W-:-:S03]  /*5850*/  IADD3 R108, P5, PT, R48, R68, RZ ;  /* 0x00000044306c7210 */ /* 0x000fc60007fbe0ff */
[----:B------:R-:W4:Y:S04]  /*5860*/  LDL.LU R86, [R1+0x1f8] ;  /* 0x0001f80001567983 */ /* 0x000f280000300800 */
[----:B------:R0:W-:Y:S04]  /*5870*/  STL.64 [R1+0x368], R54 ;  /* 0x0003683601007387 */ /* 0x0001e80000100a00 */
[----:B0-----:R-:W4:Y:S04]  /*5880*/  LDL.LU R54, [R1+0x1f4] ;  /* 0x0001f40001367983 */ /* 0x001f280000300800 */
[----:B------:R-:W4:Y:S04]  /*5890*/  LDL.LU R55, [R1+0x204] ;  /* 0x0002040001377983 */ /* 0x000f280000300800 */
[----:B------:R-:W4:Y:S04]  /*58a0*/  LDL.LU R48, [R1+0x200] ;  /* 0x0002000001307983 */ /* 0x000f280000300800 */
[----:B------:R-:W-:Y:S01]  /*58b0*/  STL.64 [R1+0x3a8], R44 ;  /* 0x0003a82c01007387 */ /* 0x000fe20000100a00 */
[----:B--2---:R-:W-:-:S05]  /*58c0*/  LEA.HI.X.SX32 R105, R114, R69, 0x1, P3 ;  /* 0x0000004572697211 */ /* 0x004fca00018f0eff */
[----:B------:R0:W-:Y:S02]  /*58d0*/  STL.64 [R1+0x6e0], R104 ;  /* 0x0006e06801007387 */ /* 0x0001e40000100a00 */
[----:B0-----:R-:W-:Y:S02]  /*58e0*/  IADD3 R104, P3, PT, R115, R68, RZ ;  /* 0x0000004473687210 */ /* 0x001fe40007f7e0ff */
[----:B---3--:R-:W-:-:S05]  /*58f0*/  LEA.HI.X.SX32 R51, R116, R69, 0x1, P1 ;  /* 0x0000004574337211 */ /* 0x008fca00008f0eff */
[----:B------:R0:W-:Y:S01]  /*5900*/  STL.64 [R1+0x6a8], R50 ;  /* 0x0006a83201007387 */ /* 0x0001e20000100a00 */
[-C--:B----4-:R-:W-:Y:S02]  /*5910*/  LEA.HI.X.SX32 R5, R117, R69.reuse, 0x1, P2 ;  /* 0x0000004575057211 */ /* 0x090fe400010f0eff */
[----:B0-----:R-:W-:Y:S02]  /*5920*/  IADD3 R50, P1, PT, R31, R68, RZ ;  /* 0x000000441f327210 */ /* 0x001fe40007f3e0ff */
[----:B------:R-:W2:Y:S04]  /*5930*/  LDL.LU R31, [R1+0x210] ;  /* 0x00021000011f7983 */ /* 0x000ea80000300800 */
[----:B------:R-:W3:Y:S01]  /*5940*/  LDL.LU R114, [R1+0x20c] ;  /* 0x00020c0001727983 */ /* 0x000ee20000300800 */
[----:B------:R-:W-:-:S03]  /*5950*/  LEA.HI.X.SX32 R109, R106, R69, 0x1, P5 ;  /* 0x000000456a6d7211 */ /* 0x000fc600028f0eff */
[----:B------:R-:W4:Y:S04]  /*5960*/  LDL.LU R115, [R1+0x218] ;  /* 0x0002180001737983 */ /* 0x000f280000300800 */
[----:B------:R-:W3:Y:S01]  /*5970*/  LDL.LU R116, [R1+0x214] ;  /* 0x0002140001747983 */ /* 0x000ee20000300800 */
[----:B------:R-:W-:-:S03]  /*5980*/  LEA.HI.X.SX32 R105, R124, R69, 0x1, P3 ;  /* 0x000000457c697211 */ /* 0x000fc600018f0eff */
[----:B------:R0:W-:Y:S01]  /*5990*/  STL.64 [R1+0x670], R4 ;  /* 0x0006700401007387 */ /* 0x0001e20000100a00 */
[-C--:B------:R-:W-:Y:S02]  /*59a0*/  IADD3 R106, P5, PT, R107, R68.reuse, RZ ;  /* 0x000000446b6a7210 */ /* 0x080fe40007fbe0ff */
[-C--:B------:R-:W-:Y:S02]  /*59b0*/  LEA.HI.X.SX32 R51, R125, R69.reuse, 0x1, P1 ;  /* 0x000000457d337211 */ /* 0x080fe400008f0eff */
[----:B0-----:R-:W-:Y:S02]  /*59c0*/  IADD3 R4, P2, PT, R47, R68, RZ ;  /* 0x000000442f047210 */ /* 0x001fe40007f5e0ff */
[----:B------:R-:W3:Y:S04]  /*59d0*/  LDL.LU R47, [R1+0x220] ;  /* 0x00022000012f7983 */ /* 0x000ee80000300800 */
[----:B------:R-:W3:Y:S01]  /*59e0*/  LDL.LU R117, [R1+0x21c] ;  /* 0x00021c0001757983 */ /* 0x000ee20000300800 */
[----:B------:R-:W-:-:S03]  /*59f0*/  LEA.HI.X.SX32 R5, R61, R69, 0x1, P2 ;  /* 0x000000453d057211 */ /* 0x000fc600010f0eff */
[----:B------:R-:W3:Y:S04]  /*5a00*/  LDL.LU R123, [R1+0x224] ;  /* 0x00022400017b7983 */ /* 0x000ee80000300800 */
[----:B------:R0:W-:Y:S01]  /*5a10*/  STL.64 [R1+0x630], R108 ;  /* 0x0006306c01007387 */ /* 0x0001e20000100a00 */
[----:B------:R-:W-:Y:S02]  /*5a20*/  LEA.HI.X.SX32 R107, R86, R69, 0x1, P5 ;  /* 0x00000045566b7211 */ /* 0x000fe400028f0eff */
[-C--:B0-----:R-:W-:Y:S02]  /*5a30*/  IADD3 R108, P3, PT, R37, R68.reuse, RZ ;  /* 0x00000044256c7210 */ /* 0x081fe40007f7e0ff */
[----:B------:R-:W3:Y:S04]  /*5a40*/  LDL.LU R37, [R1+0x22c] ;  /* 0x00022c0001257983 */ /* 0x000ee80000300800 */
[----:B------:R-:W-:Y:S04]  /*5a50*/  STL.64 [R1+0x5f8], R104 ;  /* 0x0005f86801007387 */ /* 0x000fe80000100a00 */
[----:B------:R-:W3:Y:S04]  /*5a60*/  LDL.LU R61, [R1+0x230] ;  /* 0x00023000013d7983 */ /* 0x000ee80000300800 */
[----:B------:R0:W-:Y:S01]  /*5a70*/  STL.64 [R1+0x5b8], R50 ;  /* 0x0005b83201007387 */ /* 0x0001e20000100a00 */
[----:B------:R-:W-:-:S03]  /*5a80*/  IADD3 R110, P5, PT, R54, R68, RZ ;  /* 0x00000044366e7210 */ /* 0x000fc60007fbe0ff */
[----:B------:R-:W3:Y:S01]  /*5a90*/  LDL.LU R82, [R1+0x244] ;  /* 0x0002440001527983 */ /* 0x000ee20000300800 */
[----:B------:R-:W-:-:S03]  /*5aa0*/  LEA.HI.X.SX32 R109, R55, R69, 0x1, P3 ;  /* 0x00000045376d7211 */ /* 0x000fc600018f0eff */
[----:B------:R1:W-:Y:S01]  /*5ab0*/  STL.64 [R1+0x578], R4 ;  /* 0x0005780401007387 */ /* 0x0003e20000100a00 */
[----:B------:R-:W-:-:S03]  /*5ac0*/  IADD3 R112, P3, PT, R48, R68, RZ ;  /* 0x0000004430707210 */ /* 0x000fc60007f7e0ff */
[----:B0-----:R-:W3:Y:S04]  /*5ad0*/  LDL.LU R51, [R1+0x24c] ;  /* 0x00024c0001337983 */ /* 0x001ee80000300800 */
[----:B------:R-:W3:Y:S04]  /*5ae0*/  LDL.LU R86, [R1+0x238] ;  /* 0x0002380001567983 */ /* 0x000ee80000300800 */
[----:B------:R-:W3:Y:S04]  /*5af0*/  LDL.LU R54, [R1+0x258] ;  /* 0x0002580001367983 */ /* 0x000ee80000300800 */
[----:B------:R-:W3:Y:S01]  /*5b00*/  LDL.LU R48, [R1+0x23c] ;  /* 0x00023c0001307983 */ /* 0x000ee20000300800 */
[----:B------:R-:W-:-:S02]  /*5b10*/  IADD3 R104, P1, PT, R122, R68, RZ ;  /* 0x000000447a687210 */ /* 0x000fc40007f3e0ff */
[----:B-1----:R-:W-:Y:S02]  /*5b20*/  IADD3 R4, P2, PT, R30, R68, RZ ;  /* 0x000000441e047210 */ /* 0x002fe40007f5e0ff */
[----:B------:R-:W3:Y:S04]  /*5b30*/  LDL.LU R30, [R1+0x248] ;  /* 0x00024800011e7983 */ /* 0x000ee80000300800 */
[----:B------:R-:W-:Y:S04]  /*5b40*/  STL.64 [R1+0x520], R108 ;  /* 0x0005206c01007387 */ /* 0x000fe80000100a00 */
[----:B------:R-:W3:Y:S04]  /*5b50*/  LDL.LU R55, [R1+0x260] ;  /* 0x0002600001377983 */ /* 0x000ee80000300800 */
[----:B------:R-:W-:Y:S01]  /*5b60*/  STL.64 [R1+0x538], R106 ;  /* 0x0005386a01007387 */ /* 0x000fe20000100a00 */
[----:B--2---:R-:W-:-:S03]  /*5b70*/  LEA.HI.X.SX32 R105, R31, R69, 0x1, P1 ;  /* 0x000000451f697211 */ /* 0x004fc600008f0eff */
[----:B------:R-:W2:Y:S01]  /*5b80*/  LDL.LU R31, [R1+0x250] ;  /* 0x00025000011f7983 */ /* 0x000ea20000300800 */
[----:B----4-:R-:W-:-:S03]  /*5b90*/  LEA.HI.X.SX32 R5, R115, R69, 0x1, P2 ;  /* 0x0000004573057211 */ /* 0x010fc600010f0eff */
[----:B------:R3:W-:Y:S04]  /*5ba0*/  STL.64 [R1+0x4e0], R104 ;  /* 0x0004e06801007387 */ /* 0x0007e80000100a00 */
[----:B------:R-:W4:Y:S04]  /*5bb0*/  LDL.LU R122, [R1+0x25c] ;  /* 0x00025c00017a7983 */ /* 0x000f280000300800 */
[----:B------:R0:W-:Y:S01]  /*5bc0*/  STL.64 [R1+0x4a0], R4 ;  /* 0x0004a00401007387 */ /* 0x0001e20000100a00 */
[-C--:B---3--:R-:W-:Y:S02]  /*5bd0*/  IADD3 R104, P1, PT, R114, R68.reuse, RZ ;  /* 0x0000004472687210 */ /* 0x088fe40007f3e0ff */
[----:B------:R-:W-:-:S02]  /*5be0*/  IADD3 R114, P2, PT, R116, R68, RZ ;  /* 0x0000004474727210 */ /* 0x000fc40007f5e0ff */
[-C--:B------:R-:W-:Y:S02]  /*5bf0*/  LEA.HI.X.SX32 R111, R47, R69.reuse, 0x1, P5 ;  /* 0x000000452f6f7211 */ /* 0x080fe400028f0eff */
[----:B------:R-:W3:Y:S01]  /*5c00*/  LDL.LU R47, [R1+0x268] ;  /* 0x00026800012f7983 */ /* 0x000ee20000300800 */
[-C--:B------:R-:W-:Y:S02]  /*5c10*/  IADD3 R116, P5, PT, R117, R68.reuse, RZ ;  /* 0x0000004475747210 */ /* 0x080fe40007fbe0ff */
[-C--:B------:R-:W-:Y:S02]  /*5c20*/  LEA.HI.X.SX32 R113, R123, R69.reuse, 0x1, P3 ;  /* 0x000000457b717211 */ /* 0x080fe400018f0eff */
[----:B0-----:R-:W-:Y:S01]  /*5c30*/  IADD3 R4, P3, PT, R60, R68, RZ ;  /* 0x000000443c047210 */ /* 0x001fe20007f7e0ff */
[----:B------:R-:W3:Y:S04]  /*5c40*/  LDL.LU R123, [R1+0x26c] ;  /* 0x00026c00017b7983 */ /* 0x000ee80000300800 */
[----:B------:R-:W-:Y:S04]  /*5c50*/  STL.64 [R1+0x460], R110 ;  /* 0x0004606e01007387 */ /* 0x000fe80000100a00 */
[----:B------:R-:W3:Y:S01]  /*5c60*/  LDL.LU R60, [R1+0x274] ;  /* 0x00027400013c7983 */ /* 0x000ee20000300800 */
[----:B------:R-:W-:-:S03]  /*5c70*/  LEA.HI.X.SX32 R105, R37, R69, 0x1, P1 ;  /* 0x0000004525697211 */ /* 0x000fc600008f0eff */
[----:B------:R-:W3:Y:S01]  /*5c80*/  LDL.LU R37, [R1+0x270] ;  /* 0x0002700001257983 */ /* 0x000ee20000300800 */
[----:B------:R-:W-:-:S03]  /*5c90*/  IADD3 R108, P1, PT, R118, R68, RZ ;  /* 0x00000044766c7210 */ /* 0x000fc60007f3e0ff */
[----:B------:R-:W-:Y:S01]  /*5ca0*/  STL.64 [R1+0x420], R112 ;  /* 0x0004207001007387 */ /* 0x000fe20000100a00 */
[-C--:B------:R-:W-:Y:S02]  /*5cb0*/  LEA.HI.X.SX32 R115, R61, R69.reuse, 0x1, P2 ;  /* 0x000000453d737211 */ /* 0x080fe400010f0eff */
[----:B------:R-:W-:Y:S01]  /*5cc0*/  IADD3 R120, P2, PT, R119, R68, RZ ;  /* 0x0000004477787210 */ /* 0x000fe20007f5e0ff */
[----:B------:R-:W3:Y:S01]  /*5cd0*/  LDL.LU R61, [R1+0x27c] ;  /* 0x00027c00013d7983 */ /* 0x000ee20000300800 */
[----:B------:R-:W-:-:S03]  /*5ce0*/  LEA.HI.X.SX32 R5, R82, R69, 0x1, P3 ;  /* 0x0000004552057211 */ /* 0x000fc600018f0eff */
[----:B------:R-:W-:Y:S01]  /*5cf0*/  STL.64 [R1+0x3e0], R104 ;  /* 0x0003e06801007387 */ /* 0x000fe20000100a00 */
[-C--:B------:R-:W-:Y:S02]  /*5d00*/  LEA.HI.X.SX32 R109, R51, R69.reuse, 0x1, P1 ;  /* 0x00000045336d7211 */ /* 0x080fe400008f0eff */
[-C--:B------:R-:W-:Y:S02]  /*5d10*/  LEA.HI.X.SX32 R117, R86, R69.reuse, 0x1, P5 ;  /* 0x0000004556757211 */ /* 0x080fe400028f0eff */
[----:B------:R-:W3:Y:S01]  /*5d20*/  LDL.LU R86, [R1+0x278] ;  /* 0x0002780001567983 */ /* 0x000ee20000300800 */
[-C--:B------:R-:W-:Y:S02]  /*5d30*/  IADD3 R118, P5, PT, R49, R68.reuse, RZ ;  /* 0x0000004431767210 */ /* 0x080fe40007fbe0ff */
[-C--:B------:R-:W-:Y:S02]  /*5d40*/  LEA.HI.X.SX32 R121, R54, R69.reuse, 0x1, P2 ;  /* 0x0000004536797211 */ /* 0x080fe400010f0eff */
[-C--:B------:R-:W-:Y:S01]  /*5d50*/  IADD3 R48, P3, PT, R48, R68.reuse, RZ ;  /* 0x0000004430307210 */ /* 0x080fe20007f7e0ff */
[----:B------:R-:W-:Y:S03]  /*5d60*/  STL.64 [R1+0x3a0], R114 ;  /* 0x0003a07201007387 */ /* 0x000fe60000100a00 */
[----:B------:R-:W-:Y:S01]  /*5d70*/  LEA.HI.X.SX32 R49, R46, R69, 0x1, P3 ;  /* 0x000000452e317211 */ /* 0x000fe200018f0eff */
[----:B------:R-:W-:Y:S04]  /*5d80*/  STL.64 [R1+0x360], R116 ;  /* 0x0003607401007387 */ /* 0x000fe80000100a00 */
[----:B------:R-:W-:Y:S04]  /*5d90*/  STL.64 [R1+0x6a0], R4 ;  /* 0x0006a00401007387 */ /* 0x000fe80000100a00 */
[----:B------:R-:W3:Y:S04]  /*5da0*/  LDL.LU R103, [R1+0x280] ;  /* 0x0002800001677983 */ /* 0x000ee80000300800 */
[----:B------:R-:W-:Y:S04]  /*5db0*/  STL.64 [R1+0x628], R108 ;  /* 0x0006286c01007387 */ /* 0x000fe80000100a00 */
[----:B------:R-:W-:Y:S04]  /*5dc0*/  STL.64 [R1+0x5b0], R120 ;  /* 0x0005b07801007387 */ /* 0x000fe80000100a00 */
[----:B------:R0:W-:Y:S04]  /*5dd0*/  STL.64 [R1+0x518], R48 ;  /* 0x0005183001007387 */ /* 0x0001e80000100a00 */
[----:B0-----:R-:W3:Y:S01]  /*5de0*/  LDL.LU R49, [R1+0xb58] ;  /* 0x000b580001317983 */ /* 0x001ee20000300800 */
[----:B------:R-:W-:-:S02]  /*5df0*/  IADD3 R116, P1, PT, R30, R68, RZ ;  /* 0x000000441e747210 */ /* 0x000fc40007f3e0ff */
[----:B------:R-:W-:Y:S01]  /*5e00*/  LEA.HI.X.SX32 R119, R55, R69, 0x1, P5 ;  /* 0x0000004537777211 */ /* 0x000fe200028f0eff */
[----:B------:R-:W3:Y:S04]  /*5e10*/  LDL.LU R46, [R1+0x284] ;  /* 0x00028400012e7983 */ /* 0x000ee80000300800 */
[----:B------:R-:W-:Y:S01]  /*5e20*/  STL.64 [R1+0x530], R118 ;  /* 0x0005307601007387 */ /* 0x000fe20000100a00 */
[----:B--2---:R-:W-:-:S04]  /*5e30*/  IADD3 R30, P2, PT, R31, R68, RZ ;  /* 0x000000441f1e7210 */ /* 0x004fc80007f5e0ff */
[----:B------:R-:W-:Y:S02]  /*5e40*/  LEA.HI.X.SX32 R31, R102, R69, 0x1, P2 ;  /* 0x00000045661f7211 */ /* 0x000fe400010f0eff */
[----:B----4-:R-:W-:-:S03]  /*5e50*/  IADD3 R124, P5, PT, R122, R68, RZ ;  /* 0x000000447a7c7210 */ /* 0x010fc60007fbe0ff */
[----:B------:R0:W-:Y:S01]  /*5e60*/  STL.64 [R1+0x498], R30 ;  /* 0x0004981e01007387 */ /* 0x0001e20000100a00 */
[----:B---3--:R-:W-:-:S05]  /*5e70*/  LEA.HI.X.SX32 R117, R47, R69, 0x1, P1 ;  /* 0x000000452f757211 */ /* 0x008fca00008f0eff */
[----:B------:R-:W-:Y:S04]  /*5e80*/  STL.64 [R1+0x4d8], R116 ;  /* 0x0004d87401007387 */ /* 0x000fe80000100a00 */
[----:B------:R-:W-:Y:S01]  /*5e90*/  STL.64 [R1+0x968], R116 ;  /* 0x0009687401007387 */ /* 0x000fe20000100a00 */
[----:B------:R-:W-:-:S03]  /*5ea0*/  IADD3 R122, P1, PT, R123, R68, RZ ;  /* 0x000000447b7a7210 */ /* 0x000fc60007f3e0ff */
[----:B------:R-:W2:Y:S01]  /*5eb0*/  LDL.LU R102, [R1+0x290] ;  /* 0x0002900001667983 */ /* 0x000ea20000300800 */
[----:B0-----:R-:W-:Y:S02]  /*5ec0*/  IADD3 R30, P2, PT, R60, R68, RZ ;  /* 0x000000443c1e7210 */ /* 0x001fe40007f5e0ff */
[----:B------:R-:W-:-:S05]  /*5ed0*/  LEA.HI.X.SX32 R125, R37, R69, 0x1, P5 ;  /* 0x00000045257d7211 */ /* 0x000fca00028f0eff */
[----:B------:R0:W-:Y:S01]  /*5ee0*/  STL.64 [R1+0x458], R124 ;  /* 0x0004587c01007387 */ /* 0x0001e20000100a00 */
[----:B------:R-:W-:-:S03]  /*5ef0*/  LEA.HI.X.SX32 R31, R0, R69, 0x1, P2 ;  /* 0x00000045001f7211 */ /* 0x000fc600010f0eff */
[----:B------:R-:W3:Y:S01]  /*5f00*/  LDL.LU R60, [R1+0x298] ;  /* 0x00029800013c7983 */ /* 0x000ee20000300800 */
[----:B0-----:R-:W-:-:S03]  /*5f10*/  IADD3 R124, P5, PT, R61, R68, RZ ;  /* 0x000000443d7c7210 */ /* 0x001fc60007fbe0ff */
[----:B------:R-:W4:Y:S04]  /*5f20*/  LDL.LU R61, [R1+0x294] ;  /* 0x00029400013d7983 */ /* 0x000f280000300800 */
[----:B------:R-:W4:Y:S01]  /*5f30*/  LDL.LU R74, [R1+0x2a0] ;  /* 0x0002a000014a7983 */ /* 0x000f220000300800 */
[----:B------:R-:W-:Y:S02]  /*5f40*/  LEA.HI.X.SX32 R123, R86, R69, 0x1, P1 ;  /* 0x00000045567b7211 */ /* 0x000fe400008f0eff */
[-C--:B------:R-:W-:Y:S02]  /*5f50*/  IADD3 R50, P1, PT, R51, R68.reuse, RZ ;  /* 0x0000004433327210 */ /* 0x080fe40007f3e0ff */
[----:B------:R-:W-:-:S04]  /*5f60*/  IADD3 R48, P3, PT, R49, R68, RZ ;  /* 0x0000004431307210 */ /* 0x000fc80007f7e0ff */
[----:B------:R-:W-:Y:S02]  /*5f70*/  LEA.HI.X.SX32 R49, R75, R69, 0x1, P3 ;  /* 0x000000454b317211 */ /* 0x000fe400018f0eff */
[----:B------:R-:W4:Y:S01]  /*5f80*/  LDL.LU R75, [R1+0x29c] ;  /* 0x00029c00014b7983 */ /* 0x000f220000300800 */
[----:B------:R-:W-:-:S03]  /*5f90*/  IADD3 R116, P3, PT, R82, R68, RZ ;  /* 0x0000004452747210 */ /* 0x000fc60007f7e0ff */
[----:B------:R-:W4:Y:S04]  /*5fa0*/  LDL.LU R82, [R1+0x2a4] ;  /* 0x0002a40001527983 */ /* 0x000f280000300800 */
[----:B------:R-:W4:Y:S04]  /*5fb0*/  LDL.LU R51, [R1+0x288] ;  /* 0x0002880001337983 */ /* 0x000f280000300800 */
[----:B------:R-:W-:Y:S04]  /*5fc0*/  STL.64 [R1+0x418], R48 ;  /* 0x0004183001007387 */ /* 0x000fe80000100a00 */
[----:B------:R-:W-:Y:S04]  /*5fd0*/  STL.64 [R1+0x950], R48 ;  /* 0x0009503001007387 */ /* 0x000fe80000100a00 */
[----:B------:R0:W-:Y:S04]  /*5fe0*/  STL.64 [R1+0x398], R30 ;  /* 0x0003981e01007387 */ /* 0x0001e80000100a00 */
[----:B0-----:R-:W4:Y:S04]  /*5ff0*/  LDL.LU.64 R30, [R1+0xb50] ;  /* 0x000b5000011e7983 */ /* 0x001f280000300a00 */
[----:B------:R-:W4:Y:S04]  /*6000*/  LDL.LU R0, [R1+0x2b8] ;  /* 0x0002b80001007983 */ /* 0x000f280000300800 */
[----:B------:R-:W4:Y:S01]  /*6010*/  LDL.LU R49, [R1+0x28c] ;  /* 0x00028c0001317983 */ /* 0x000f220000300800 */
[----:B------:R-:W-:-:S02]  /*6020*/  LEA.HI.X.SX32 R117, R46, R69, 0x1, P3 ;  /* 0x000000452e757211 */ /* 0x000fc400018f0eff */
[----:B------:R-:W-:Y:S01]  /*6030*/  LEA.HI.X.SX32 R125, R103, R69, 0x1, P5 ;  /* 0x00000045677d7211 */ /* 0x000fe200028f0eff */
[----:B------:R-:W-:Y:S01]  /*6040*/  STL.64 [R1+0x3d8], R122 ;  /* 0x0003d87a01007387 */ /* 0x000fe20000100a00 */
[----:B------:R-:W-:-:S03]  /*6050*/  IADD3 R48, P2, PT, R54, R68, RZ ;  /* 0x0000004436307210 */ /* 0x000fc60007f5e0ff */
[----:B------:R-:W-:Y:S01]  /*6060*/  STL.64 [R1+0x958], R122 ;  /* 0x0009587a01007387 */ /* 0x000fe20000100a00 */
[----:B------:R-:W-:-:S03]  /*6070*/  IADD3 R54, P5, PT, R55, R68, RZ ;  /* 0x0000004437367210 */ /* 0x000fc60007fbe0ff */
[----:B------:R0:W-:Y:S01]  /*6080*/  STL.64 [R1+0x6d0], R116 ;  /* 0x0006d07401007387 */ /* 0x0001e20000100a00 */
[----:B------:R-:W-:-:S03]  /*6090*/  IADD3 R46, P3, PT, R47, R68, RZ ;  /* 0x000000442f2e7210 */ /* 0x000fc60007f7e0ff */
[----:B0-----:R-:W4:Y:S04]  /*60a0*/  LDL.64 R116, [R1+0x5e0] ;  /* 0x0005e00001747983 */ /* 0x001f280000100a00 */
[----:B------:R-:W-:Y:S04]  /*60b0*/  STL.64 [R1+0x358], R124 ;  /* 0x0003587c01007387 */ /* 0x000fe80000100a00 */
[----:B------:R-:W-:Y:S01]  /*60c0*/  STL.64 [R1+0x938], R124 ;  /* 0x0009387c01007387 */ /* 0x000fe20000100a00 */
[-C--:B--2---:R-:W-:Y:S02]  /*60d0*/  LEA.HI.X.SX32 R55, R102, R69.reuse, 0x1, P5 ;  /* 0x0000004566377211 */ /* 0x084fe400028f0eff */
[----:B---3--:R-:W-:-:S02]  /*60e0*/  LEA.HI.X.SX32 R47, R60, R69, 0x1, P3 ;  /* 0x000000453c2f7211 */ /* 0x008fc400018f0eff */
[----:B----4-:R-:W-:Y:S02]  /*60f0*/  LEA.HI.X.SX32 R51, R51, R69, 0x1, P1 ;  /* 0x0000004533337211 */ /* 0x010fe400008f0eff */
[----:B------:R-:W-:-:S03]  /*6100*/  IADD3 R122, P1, PT, R37, R68, RZ ;  /* 0x00000044257a7210 */ /* 0x000fc60007f3e0ff */
[----:B------:R0:W-:Y:S04]  /*6110*/  STL.64 [R1+0x698], R50 ;  /* 0x0006983201007387 */ /* 0x0001e80000100a00 */
[----:B0-----:R-:W2:Y:S04]  /*6120*/  LDL.64 R50, [R1+0x508] ;  /* 0x0005080001327983 */ /* 0x001ea80000100a00 */
[----:B------:R-:W3:Y:S04]  /*6130*/  LDL.LU R37, [R1+0xb4c] ;  /* 0x000b4c0001257983 */ /* 0x000ee80000300800 */
[----:B------:R-:W4:Y:S01]  /*6140*/  @P4 LDG.E.U16 R31, desc[UR8][R24.64] ;  /* 0x00000008181f4981 */ /* 0x000f22000c1e1500 */
[----:B------:R-:W-:-:S05]  /*6150*/  LEA.HI.X.SX32 R49, R49, R69, 0x1, P2 ;  /* 0x0000004531317211 */ /* 0x000fca00010f0eff */
[----:B------:R0:W-:Y:S02]  /*6160*/  STL.64 [R1+0x660], R48 ;  /* 0x0006603001007387 */ /* 0x0001e40000100a00 */
[-C--:B0-----:R-:W-:Y:S02]  /*6170*/  IADD3 R48, P2, PT, R86, R68.reuse, RZ ;  /* 0x0000004456307210 */ /* 0x081fe40007f5e0ff */
[----:B------:R-:W2:Y:S04]  /*6180*/  LDL.LU R86, [R1+0xb48] ;  /* 0x000b480001567983 */ /* 0x000ea80000300800 */
[----:B------:R-:W4:Y:S04]  /*6190*/  LDL.LU R49, [R1+0x2a8] ;  /* 0x0002a80001317983 */ /* 0x000f280000300800 */
[----:B------:R0:W-:Y:S04]  /*61a0*/  STL.64 [R1+0x620], R54 ;  /* 0x0006203601007387 */ /* 0x0001e80000100a00 */
[----:B0-----:R-:W4:Y:S04]  /*61b0*/  LDL.LU.64 R54, [R1+0xb40] ;  /* 0x000b400001367983 */ /* 0x001f280000300a00 */
[----:B------:R0:W-:Y:S04]  /*61c0*/  STL.64 [R1+0x5e8], R46 ;  /* 0x0005e82e01007387 */ /* 0x0001e80000100a00 */
[----:B0-----:R-:W4:Y:S01]  /*61d0*/  LDL.LU.64 R46, [R1+0xb38] ;  /* 0x000b3800012e7983 */ /* 0x001f220000300a00 */
[----:B------:R-:W-:-:S02]  /*61e0*/  IADD3 R102, P5, PT, R103, R68, RZ ;  /* 0x0000004467667210 */ /* 0x000fc40007fbe0ff */
[----:B------:R-:W-:Y:S01]  /*61f0*/  LEA.HI.X.SX32 R123, R74, R69, 0x1, P1 ;  /* 0x000000454a7b7211 */ /* 0x000fe200008f0eff */
[----:B------:R-:W4:Y:S01]  /*6200*/  LDL.64 R124, [R1+0x5d8] ;  /* 0x0005d800017c7983 */ /* 0x000f220000100a00 */
[----:B------:R-:W-:-:S03]  /*6210*/  IADD3 R60, P3, PT, R61, R68, RZ ;  /* 0x000000443d3c7210 */ /* 0x000fc60007f7e0ff */
[----:B------:R0:W-:Y:S01]  /*6220*/  STL.64 [R1+0x5a8], R122 ;  /* 0x0005a87a01007387 */ /* 0x0001e20000100a00 */
[----:B------:R-:W-:-:S03]  /*6230*/  LEA.HI.X.SX32 R61, R0, R69, 0x1, P3 ;  /* 0x00000045003d7211 */ /* 0x000fc600018f0eff */
[----:B0-----:R-:W4:Y:S04]  /*6240*/  LDL.64 R122, [R1+0x598] ;  /* 0x00059800017a7983 */ /* 0x001f280000100a00 */
[----:B---3--:R-:W3:Y:S04]  /*6250*/  @P4 LDG.E.U16 R37, desc[UR8][R76.64] ;  /* 0x000000084c254981 */ /* 0x008ee8000c1e1500 */
[----:B--2---:R-:W2:Y:S01]  /*6260*/  @P4 LDG.E.U16 R86, desc[UR8][R66.64] ;  /* 0x0000000842564981 */ /* 0x004ea2000c1e1500 */
[----:B----4-:R-:W-:Y:S02]  /*6270*/  LEA.HI.X.SX32 R49, R49, R69, 0x1, P2 ;  /* 0x0000004531317211 */ /* 0x010fe400010f0eff */
[----:B------:R-:W-:-:S03]  /*6280*/  IADD3 R82, P2, PT, R82, R68, RZ ;  /* 0x0000004452527210 */ /* 0x000fc60007f5e0ff */
[----:B------:R0:W-:Y:S04]  /*6290*/  STL.64 [R1+0x568], R48 ;  /* 0x0005683001007387 */ /* 0x0001e80000100a00 */
[----:B------:R-:W4:Y:S04]  /*62a0*/  @P4 LDG.E.U16 R55, desc[UR8][R42.64] ;  /* 0x000000082a374981 */ /* 0x000f28000c1e1500 */
[----:B0-----:R-:W2:Y:S01]  /*62b0*/  LDL.64 R48, [R1+0x558] ;  /* 0x0005580001307983 */ /* 0x001ea20000100a00 */
[----:B------:R-:W-:Y:S02]  /*62c0*/  LEA.HI.X.SX32 R103, R47, R69, 0x1, P5 ;  /* 0x000000452f677211 */ /* 0x000fe400028f0eff */
[----:B------:R-:W-:-:S05]  /*62d0*/  IADD3 R46, P5, PT, R46, R68, RZ ;  /* 0x000000442e2e7210 */ /* 0x000fca0007fbe0ff */
[----:B------:R0:W-:Y:S04]  /*62e0*/  STL [R1+0x8ec], R46 ;  /* 0x0008ec2e01007387 */ /* 0x0001e80000100800 */
[----:B0-----:R-:W3:Y:S04]  /*62f0*/  LDL.64 R46, [R1+0x618] ;  /* 0x00061800012e7983 */ /* 0x001ee80000100a00 */
[----:B------:R0:W-:Y:S04]  /*6300*/  STL.64 [R1+0x510], R60 ;  /* 0x0005103c01007387 */ /* 0x0001e80000100a00 */
[----:B0-----:R-:W3:Y:S04]  /*6310*/  LDL.LU.64 R60, [R1+0xb30] ;  /* 0x000b3000013c7983 */ /* 0x001ee80000300a00 */
[----:B------:R-:W-:Y:S04]  /*6320*/  STL [R1+0x490], R82 ;  /* 0x0004905201007387 */ /* 0x000fe80000100800 */
[----:B------:R0:W-:Y:S04]  /*6330*/  STL.64 [R1+0x8f8], R82 ;  /* 0x0008f85201007387 */ /* 0x0001e80000100a00 */
[----:B0-----:R-:W4:Y:S04]  /*6340*/  LDL.64 R82, [R1+0x650] ;  /* 0x0006500001527983 */ /* 0x001f280000100a00 */
[----:B------:R-:W-:Y:S04]  /*6350*/  STL.64 [R1+0x528], R102 ;  /* 0x0005286601007387 */ /* 0x000fe80000100a00 */
[----:B------:R0:W-:Y:S04]  /*6360*/  STL.64 [R1+0x908], R102 ;  /* 0x0009086601007387 */ /* 0x0001e80000100a00 */
[----:B0-----:R-:W4:Y:S04]  /*6370*/  LDL.64 R102, [R1+0x690] ;  /* 0x0006900001667983 */ /* 0x001f280000100a00 */
[----:B------:R-:W4:Y:S04]  /*6380*/  LDL.LU.64 R66, [R1+0xb28] ;  /* 0x000b280001427983 */ /* 0x000f280000300a00 */
[----:B--2---:R-:W2:Y:S04]  /*6390*/  @P4 LDG.E.U16 R54, desc[UR8][R48.64] ;  /* 0x0000000830364981 */ /* 0x004ea8000c1e1500 */
[----:B---3--:R-:W3:Y:S04]  /*63a0*/  @P4 LDG.E.U16 R61, desc[UR8][R14.64] ;  /* 0x000000080e3d4981 */ /* 0x008ee8000c1e1500 */
[----:B------:R-:W3:Y:S04]  /*63b0*/  @P4 LDG.E.U16 R60, desc[UR8][R122.64] ;  /* 0x000000087a3c4981 */ /* 0x000ee8000c1e1500 */
[----:B------:R-:W2:Y:S04]  /*63c0*/  LDL.LU.64 R14, [R1+0xb20] ;  /* 0x000b2000010e7983 */ /* 0x000ea80000300a00 */
[----:B----4-:R-:W4:Y:S04]  /*63d0*/  @P4 LDG.E.U16 R67, desc[UR8][R116.64] ;  /* 0x0000000874434981 */ /* 0x010f28000c1e1500 */
[----:B------:R-:W4:Y:S04]  /*63e0*/  @P4 LDG.E.U16 R66, desc[UR8][R124.64] ;  /* 0x000000087c424981 */ /* 0x000f28000c1e1500 */
[----:B------:R-:W3:Y:S04]  /*63f0*/  LDL.64 R116, [R1+0x4c0] ;  /* 0x0004c00001747983 */ /* 0x000ee80000100a00 */
[----:B------:R-:W3:Y:S04]  /*6400*/  LDL.LU.64 R42, [R1+0xb18] ;  /* 0x000b1800012a7983 */ /* 0x000ee80000300a00 */
[----:B------:R-:W4:Y:S04]  /*6410*/  LDL.LU.64 R76, [R1+0xb10] ;  /* 0x000b1000014c7983 */ /* 0x000f280000300a00 */
[----:B--2---:R-:W2:Y:S04]  /*6420*/  @P4 LDG.E.U16 R14, desc[UR8][R8.64] ;  /* 0x00000008080e4981 */ /* 0x004ea8000c1e1500 */
[----:B---3--:R-:W3:Y:S01]  /*6430*/  @P4 LDG.E.U16 R43, desc[UR8][R50.64] ;  /* 0x00000008322b4981 */ /* 0x008ee2000c1e1500 */
[----:B------:R-:W-:-:S03]  /*6440*/  PRMT R36, RZ, 0x7610, R36 ;  /* 0x00007610ff247816 */ /* 0x000fc60000000024 */
[----:B------:R-:W3:Y:S04]  /*6450*/  @P4 LDG.E.U16 R42, desc[UR8][R12.64] ;  /* 0x000000080c2a4981 */ /* 0x000ee8000c1e1500 */
[----:B------:R-:W2:Y:S04]  /*6460*/  @P4 LDG.E.U16 R36, desc[UR8][R116.64] ;  /* 0x0000000874244981 */ /* 0x000ea8000c1e1500 */
[----:B------:R-:W2:Y:S04]  /*6470*/  LDL.64 R50, [R1+0x480] ;  /* 0x0004800001327983 */ /* 0x000ea80000100a00 */
[----:B------:R-:W3:Y:S04]  /*6480*/  LDL.LU.64 R24, [R1+0xb08] ;  /* 0x000b080001187983 */ /* 0x000ee80000300a00 */
[----:B----4-:R-:W4:Y:S04]  /*6490*/  @P4 LDG.E.U16 R77, desc[UR8][R46.64] ;  /* 0x000000082e4d4981 */ /* 0x010f28000c1e1500 */
[----:B------:R-:W4:Y:S04]  /*64a0*/  @P4 LDG.E.U16 R76, desc[UR8][R6.64] ;  /* 0x00000008064c4981 */ /* 0x000f28000c1e1500 */
[----:B--2---:R-:W2:Y:S04]  /*64b0*/  @P4 LDG.E.U16 R30, desc[UR8][R50.64] ;  /* 0x00000008321e4981 */ /* 0x004ea8000c1e1500 */
[----:B---3--:R-:W3:Y:S04]  /*64c0*/  @P4 LDG.E.U16 R25, desc[UR8][R18.64] ;  /* 0x0000000812194981 */ /* 0x008ee8000c1e1500 */
[----:B------:R-:W2:Y:S04]  /*64d0*/  @P4 LDG.E.U16 R24, desc[UR8][R72.64] ;  /* 0x0000000848184981 */ /* 0x000ea8000c1e1500 */
[----:B------:R-:W2:Y:S04]  /*64e0*/  LDL.LU.64 R18, [R1+0xb00] ;  /* 0x000b000001127983 */ /* 0x000ea80000300a00 */
[----:B--2---:R-:W2:Y:S04]  /*64f0*/  @P4 LDG.E.U16 R19, desc[UR8][R84.64] ;  /* 0x0000000854134981 */ /* 0x004ea8000c1e1500 */
[----:B------:R-:W2:Y:S04]  /*6500*/  @P4 LDG.E.U16 R18, desc[UR8][R100.64] ;  /* 0x0000000864124981 */ /* 0x000ea8000c1e1500 */
[----:B------:R-:W2:Y:S04]  /*6510*/  LDL.LU.64 R84, [R1+0xaf8] ;  /* 0x000af80001547983 */ /* 0x000ea80000300a00 */
[----:B------:R-:W3:Y:S04]  /*6520*/  LDL.LU.64 R8, [R1+0xaf0] ;  /* 0x000af00001087983 */ /* 0x000ee80000300a00 */
[----:B--2---:R-:W2:Y:S04]  /*6530*/  @P4 LDG.E.U16 R85, desc[UR8][R82.64] ;  /* 0x0000000852554981 */ /* 0x004ea8000c1e1500 */
[----:B---3--:R-:W3:Y:S04]  /*6540*/  @P4 LDG.E.U16 R9, desc[UR8][R96.64] ;  /* 0x0000000860094981 */ /* 0x008ee8000c1e1500 */
[----:B------:R-:W2:Y:S04]  /*6550*/  @P4 LDG.E.U16 R8, desc[UR8][R80.64] ;  /* 0x0000000850084981 */ /* 0x000ea8000c1e1500 */
[----:B------:R-:W2:Y:S04]  /*6560*/  @P4 LDG.E.U16 R84, desc[UR8][R94.64] ;  /* 0x000000085e544981 */ /* 0x000ea8000c1e1500 */
[----:B------:R-:W2:Y:S04]  /*6570*/  LDL.LU.64 R96, [R1+0xae8] ;  /* 0x000ae80001607983 */ /* 0x000ea80000300a00 */
[----:B--2---:R-:W2:Y:S04]  /*6580*/  @P4 LDG.E.U16 R97, desc[UR8][R90.64] ;  /* 0x000000085a614981 */ /* 0x004ea8000c1e1500 */
[----:B------:R-:W2:Y:S04]  /*6590*/  @P4 LDG.E.U16 R96, desc[UR8][R58.64] ;  /* 0x000000083a604981 */ /* 0x000ea8000c1e1500 */
[----:B------:R-:W2:Y:S04]  /*65a0*/  LDL.LU.64 R90, [R1+0xae0] ;  /* 0x000ae000015a7983 */ /* 0x000ea80000300a00 */
[----:B------:R-:W-:Y:S04]  /*65b0*/  STL.64 [R1+0x8b0], R66 ;  /* 0x0008b04201007387 */ /* 0x000fe80000100a00 */
[----:B------:R0:W-:Y:S04]  /*65c0*/  STL.64 [R1+0x910], R60 ;  /* 0x0009103c01007387 */ /* 0x0001e80000100a00 */
[----:B------:R1:W-:Y:S04]  /*65d0*/  STL.64 [R1+0x918], R54 ;  /* 0x0009183601007387 */ /* 0x0003e80000100a00 */
[----:B------:R-:W3:Y:S04]  /*65e0*/  LDL.LU.64 R12, [R1+0xad8] ;  /* 0x000ad800010c7983 */ /* 0x000ee80000300a00 */
[----:B0-----:R-:W3:Y:S04]  /*65f0*/  LDL.64 R60, [R1+0x6e8] ;  /* 0x0006e800013c7983 */ /* 0x001ee80000100a00 */
[----:B-1----:R-:W4:Y:S04]  /*6600*/  LDL.64 R54, [R1+0x3b8] ;  /* 0x0003b80001367983 */ /* 0x002f280000100a00 */
[----:B------:R-:W4:Y:S04]  /*6610*/  LDL.64 R66, [R1+0x6b8] ;  /* 0x0006b80001427983 */ /* 0x000f280000100a00 */
[----:B------:R-:W4:Y:S04]  /*6620*/  LDL.64 R82, [R1+0x640] ;  /* 0x0006400001527983 */ /* 0x000f280000100a00 */
[----:B------:R-:W4:Y:S04]  /*6630*/  LDL.64 R46, [R1+0x608] ;  /* 0x00060800012e7983 */ /* 0x000f280000100a00 */
[----:B------:R-:W4:Y:S04]  /*6640*/  LDL.64 R124, [R1+0x5c8] ;  /* 0x0005c800017c7983 */ /* 0x000f280000100a00 */
[----:B------:R-:W4:Y:S04]  /*6650*/  LDL.64 R122, [R1+0x588] ;  /* 0x00058800017a7983 */ /* 0x000f280000100a00 */
[----:B--2---:R-:W2:Y:S04]  /*6660*/  @P4 LDG.E.U16 R91, desc[UR8][R102.64] ;  /* 0x00000008665b4981 */ /* 0x004ea8000c1e1500 */
[----:B------:R-:W2:Y:S04]  /*6670*/  @P4 LDG.E.U16 R90, desc[UR8][R88.64] ;  /* 0x00000008585a4981 */ /* 0x000ea8000c1e1500 */
[----:B------:R-:W2:Y:S04]  /*6680*/  LDL.64 R102, [R1+0x680] ;  /* 0x0006800001667983 */ /* 0x000ea80000100a00 */
[----:B------:R0:W-:Y:S04]  /*6690*/  STL.64 [R1+0x920], R42 ;  /* 0x0009202a01007387 */ /* 0x0001e80000100a00 */
[----:B------:R-:W2:Y:S04]  /*66a0*/  LDL.64 R48, [R1+0x548] ;  /* 0x0005480001307983 */ /* 0x000ea80000100a00 */
[----:B---3--:R-:W3:Y:S04]  /*66b0*/  @P4 LDG.E.U16 R13, desc[UR8][R64.64] ;  /* 0x00000008400d4981 */ /* 0x008ee8000c1e1500 */
[----:B0-----:R-:W2:Y:S04]  /*66c0*/  LDL.64 R42, [R1+0x3f8] ;  /* 0x0003f800012a7983 */ /* 0x001ea80000100a00 */
[----:B------:R0:W-:Y:S04]  /*66d0*/  STL.64 [R1+0x928], R36 ;  /* 0x0009282401007387 */ /* 0x0001e80000100a00 */
[----:B----4-:R-:W4:Y:S04]  /*66e0*/  @P4 LDG.E.U16 R12, desc[UR8][R54.64] ;  /* 0x00000008360c4981 */ /* 0x010f28000c1e1500 */
[----:B0-----:R-:W2:Y:S04]  /*66f0*/  LDL.64 R36, [R1+0x438] ;  /* 0x0004380001247983 */ /* 0x001ea80000100a00 */
[----:B------:R-:W2:Y:S04]  /*6700*/  LDL.LU R73, [R1+0xad0] ;  /* 0x000ad00001497983 */ /* 0x000ea80000300800 */
[----:B------:R-:W3:Y:S04]  /*6710*/  LDL.LU.64 R100, [R1+0xac8] ;  /* 0x000ac80001647983 */ /* 0x000ee80000300a00 */
[----:B------:R-:W4:Y:S04]  /*6720*/  LDL.LU.64 R64, [R1+0xac0] ;  /* 0x000ac00001407983 */ /* 0x000f280000300a00 */
[----:B------:R-:W4:Y:S04]  /*6730*/  LDL.LU.64 R80, [R1+0xab8] ;  /* 0x000ab80001507983 */ /* 0x000f280000300a00 */
[----:B------:R-:W4:Y:S04]  /*6740*/  LDL.LU.64 R58, [R1+0xab0] ;  /* 0x000ab000013a7983 */ /* 0x000f280000300a00 */
[----:B------:R-:W4:Y:S04]  /*6750*/  LDL.LU.64 R88, [R1+0xaa8] ;  /* 0x000aa80001587983 */ /* 0x000f280000300a00 */
[----:B------:R-:W4:Y:S04]  /*6760*/  LDL.64 R116, [R1+0x4f0] ;  /* 0x0004f00001747983 */ /* 0x000f280000100a00 */
[----:B------:R-:W4:Y:S04]  /*6770*/  LDL.LU.64 R94, [R1+0xaa0] ;  /* 0x000aa000015e7983 */ /* 0x000f280000300a00 */
[----:B------:R-:W4:Y:S04]  /*6780*/  LDL.LU.64 R6, [R1+0xa98] ;  /* 0x000a980001067983 */ /* 0x000f280000300a00 */
[----:B--2---:R-:W2:Y:S04]  /*6790*/  @P4 LDG.E.U16 R73, desc[UR8][R46.64] ;  /* 0x000000082e494981 */ /* 0x004ea8000c1e1500 */
[----:B---3--:R-:W3:Y:S04]  /*67a0*/  @P4 LDG.E.U16 R101, desc[UR8][R60.64] ;  /* 0x000000083c654981 */ /* 0x008ee8000c1e1500 */
[----:B----4-:R-:W4:Y:S04]  /*67b0*/  @P4 LDG.E.U16 R65, desc[UR8][R16.64] ;  /* 0x0000000810414981 */ /* 0x010f28000c1e1500 */
[----:B------:R-:W2:Y:S04]  /*67c0*/  @P4 LDG.E.U16 R81, desc[UR8][R82.64] ;  /* 0x0000000852514981 */ /* 0x000ea8000c1e1500 */
[----:B------:R-:W2:Y:S04]  /*67d0*/  @P4 LDG.E.U16 R59, desc[UR8][R52.64] ;  /* 0x00000008343b4981 */ /* 0x000ea8000c1e1500 */
[----:B------:R-:W2:Y:S04]  /*67e0*/  LDL.LU.64 R16, [R1+0xa90] ;  /* 0x000a900001107983 */ /* 0x000ea80000300a00 */
[----:B------:R-:W3:Y:S04]  /*67f0*/  LDL.64 R50, [R1+0x4b0] ;  /* 0x0004b00001327983 */ /* 0x000ee80000100a00 */
[----:B------:R-:W3:Y:S04]  /*6800*/  LDL.LU.64 R52, [R1+0xa88] ;  /* 0x000a880001347983 */ /* 0x000ee80000300a00 */
[----:B------:R-:W4:Y:S04]  /*6810*/  @P4 LDG.E.U16 R7, desc[UR8][R92.64] ;  /* 0x000000085c074981 */ /* 0x000f28000c1e1500 */
[----:B------:R-:W4:Y:S04]  /*6820*/  @P4 LDG.E.U16 R95, desc[UR8][R66.64] ;  /* 0x00000008425f4981 */ /* 0x000f28000c1e1500 */
[----:B------:R-:W4:Y:S04]  /*6830*/  @P4 LDG.E.U16 R89, desc[UR8][R102.64] ;  /* 0x0000000866594981 */ /* 0x000f28000c1e1500 */
[----:B------:R-:W4:Y:S04]  /*6840*/  @P4 LDG.E.U16 R64, desc[UR8][R124.64] ;  /* 0x000000087c404981 */ /* 0x000f28000c1e1500 */
[----:B------:R-:W4:Y:S04]  /*6850*/  @P4 LDG.E.U16 R58, desc[UR8][R122.64] ;  /* 0x000000087a3a4981 */ /* 0x000f28000c1e1500 */
[----:B------:R-:W4:Y:S04]  /*6860*/  @P4 LDG.E.U16 R6, desc[UR8][R2.64] ;  /* 0x0000000802064981 */ /* 0x000f28000c1e1500 */
[----:B------:R-:W4:Y:S04]  /*6870*/  @P4 LDG.E.U16 R94, desc[UR8][R78.64] ;  /* 0x000000084e5e4981 */ /* 0x000f28000c1e1500 */
[----:B------:R-:W4:Y:S04]  /*6880*/  @P4 LDG.E.U16 R80, desc[UR8][R70.64] ;  /* 0x0000000846504981 */ /* 0x000f28000c1e1500 */
[----:B--2---:R-:W2:Y:S04]  /*6890*/  @P4 LDG.E.U16 R17, desc[UR8][R42.64] ;  /* 0x000000082a114981 */ /* 0x004ea8000c1e1500 */
[----:B------:R-:W2:Y:S04]  /*68a0*/  @P4 LDG.E.U16 R16, desc[UR8][R10.64] ;  /* 0x000000080a104981 */ /* 0x000ea8000c1e1500 */
[----:B---3--:R-:W3:Y:S04]  /*68b0*/  @P4 LDG.E.U16 R53, desc[UR8][R40.64] ;  /* 0x0000000828354981 */ /* 0x008ee8000c1e1500 */
[----:B------:R-:W2:Y:S04]  /*68c0*/  @P4 LDG.E.U16 R52, desc[UR8][R48.64] ;  /* 0x0000000830344981 */ /* 0x000ea8000c1e1500 */
[----:B------:R-:W2:Y:S04]  /*68d0*/  LDL.LU.64 R40, [R1+0xa80] ;  /* 0x000a800001287983 */ /* 0x000ea80000300a00 */
[----:B--2---:R-:W2:Y:S04]  /*68e0*/  @P4 LDG.E.U16 R41, desc[UR8][R34.64] ;  /* 0x0000000822294981 */ /* 0x004ea8000c1e1500 */
[----:B------:R-:W2:Y:S04]  /*68f0*/  @P4 LDG.E.U16 R40, desc[UR8][R116.64] ;  /* 0x0000000874284981 */ /* 0x000ea8000c1e1500 */
[----:B------:R-:W2:Y:S04]  /*6900*/  LDL.LU.64 R34, [R1+0xa78] ;  /* 0x000a780001227983 */ /* 0x000ea80000300a00 */
[----:B--2---:R-:W2:Y:S04]  /*6910*/  @P4 LDG.E.U16 R35, desc[UR8][R28.64] ;  /* 0x000000081c234981 */ /* 0x004ea8000c1e1500 */
[----:B------:R-:W2:Y:S04]  /*6920*/  @P4 LDG.E.U16 R34, desc[UR8][R50.64] ;  /* 0x0000000832224981 */ /* 0x000ea8000c1e1500 */
[----:B------:R-:W2:Y:S04]  /*6930*/  LDL.LU.64 R28, [R1+0xa70] ;  /* 0x000a7000011c7983 */ /* 0x000ea80000300a00 */
[----:B--2---:R-:W2:Y:S04]  /*6940*/  @P4 LDG.E.U16 R29, desc[UR8][R22.64] ;  /* 0x00000008161d4981 */ /* 0x004ea8000c1e1500 */
[----:B------:R-:W2:Y:S04]  /*6950*/  LDL.LU.64 R22, [R1+0xa68] ;  /* 0x000a680001167983 */ /* 0x000ea80000300a00 */
[----:B------:R-:W3:Y:S04]  /*6960*/  LDL.LU.64 R92, [R1+0xa60] ;  /* 0x000a6000015c7983 */ /* 0x000ee80000300a00 */
[----:B------:R-:W4:Y:S04]  /*6970*/  LDL.64 R42, [R1+0x368] ;  /* 0x00036800012a7983 */ /* 0x000f280000100a00 */
        /* <DEDUP_REMOVED lines=10> */
[----:B--2---:R-:W2:Y:S04]  /*6a20*/  @P4 LDG.E.U16 R23, desc[UR8][R36.64] ;  /* 0x0000000824174981 */ /* 0x004ea8000c1e1500 */
[----:B---3--:R-:W3:Y:S04]  /*6a30*/  @P4 LDG.E.U16 R22, desc[UR8][R92.64] ;  /* 0x000000085c164981 */ /* 0x008ee8000c1e1500 */
[----:B------:R-:W2:Y:S04]  /*6a40*/  LDL.64 R36, [R1+0x3e8] ;  /* 0x0003e80001247983 */ /* 0x000ea80000100a00 */
[----:B------:R-:W3:Y:S01]  /*6a50*/  LDL.LU.64 R50, [R1+0xa58] ;  /* 0x000a580001327983 */ /* 0x000ee20000300a00 */
[----:B------:R-:W-:-:S02]  /*6a60*/  PRMT R87, RZ, 0x7610, R87 ;  /* 0x00007610ff577816 */ /* 0x000fc40000000057 */
[----:B------:R-:W-:-:S04]  /*6a70*/  IADD3 R74, P1, PT, R75, R68, RZ ;  /* 0x000000444b4a7210 */ /* 0x000fc80007f3e0ff */
[----:B----4-:R-:W4:Y:S04]  /*6a80*/  @P4 LDG.E.U16 R87, desc[UR8][R66.64] ;  /* 0x0000000842574981 */ /* 0x010f28000c1e1500 */
[----:B--2---:R-:W2:Y:S04]  /*6a90*/  @P4 LDG.E.U16 R15, desc[UR8][R36.64] ;  /* 0x00000008240f4981 */ /* 0x004ea8000c1e1500 */
[----:B---3--:R-:W3:Y:S04]  /*6aa0*/  @P4 LDG.E.U16 R28, desc[UR8][R50.64] ;  /* 0x00000008321c4981 */ /* 0x008ee8000c1e1500 */
[----:B------:R-:W2:Y:S04]  /*6ab0*/  LDL.LU.64 R50, [R1+0xa50] ;  /* 0x000a500001327983 */ /* 0x000ea80000300a00 */
[----:B------:R-:W2:Y:S04]  /*6ac0*/  LDL.LU.64 R92, [R1+0xa48] ;  /* 0x000a4800015c7983 */ /* 0x000ea80000300a00 */
[----:B------:R-:W3:Y:S04]  /*6ad0*/  LDL.LU.64 R10, [R1+0xa40] ;  /* 0x000a4000010a7983 */ /* 0x000ee80000300a00 */
[----:B--2---:R-:W2:Y:S04]  /*6ae0*/  @P4 LDG.E.U16 R88, desc[UR8][R92.64] ;  /* 0x000000085c584981 */ /* 0x004ea8000c1e1500 */
[----:B---3--:R-:W3:Y:S04]  /*6af0*/  @P4 LDG.E.U16 R11, desc[UR8][R62.64] ;  /* 0x000000083e0b4981 */ /* 0x008ee8000c1e1500 */
[----:B------:R-:W2:Y:S04]  /*6b00*/  @P4 LDG.E.U16 R10, desc[UR8][R44.64] ;  /* 0x000000082c0a4981 */ /* 0x000ea8000c1e1500 */
[----:B------:R-:W2:Y:S04]  /*6b10*/  LDL.LU.64 R62, [R1+0xa38] ;  /* 0x000a3800013e7983 */ /* 0x000ea80000300a00 */
[----:B------:R-:W2:Y:S04]  /*6b20*/  LDL.LU.64 R2, [R1+0xa30] ;  /* 0x000a300001027983 */ /* 0x000ea80000300a00 */
[----:B------:R-:W3:Y:S04]  /*6b30*/  LDL.LU.64 R78, [R1+0xa28] ;  /* 0x000a2800014e7983 */ /* 0x000ee80000300a00 */
        /* <DEDUP_REMOVED lines=29> */
[----:B------:R-:W3:Y:S04]  /*6d10*/  LDL.LU.64 R44, [R1+0x9d0] ;  /* 0x0009d000012c7983 */ /* 0x000ee80000300a00 */
[----:B------:R-:W4:Y:S04]  /*6d20*/  LDL.LU.64 R106, [R1+0x9c8] ;  /* 0x0009c800016a7983 */ /* 0x000f280000300a00 */
[----:B------:R-:W4:Y:S04]  /*6d30*/  LDL.64 R116, [R1+0x518] ;  /* 0x0005180001747983 */ /* 0x000f280000100a00 */
[----:B------:R-:W4:Y:S04]  /*6d40*/  LDL.LU.64 R110, [R1+0x9c0] ;  /* 0x0009c000016e7983 */ /* 0x000f280000300a00 */
[----:B------:R-:W4:Y:S04]  /*6d50*/  LDL.64 R48, [R1+0x458] ;  /* 0x0004580001307983 */ /* 0x000f280000100a00 */
[----:B--2---:R-:W2:Y:S04]  /*6d60*/  @P4 LDG.E.U16 R99, desc[UR8][R54.64] ;  /* 0x0000000836634981 */ /* 0x004ea8000c1e1500 */
[----:B---3--:R-:W3:Y:S04]  /*6d70*/  @P4 LDG.E.U16 R44, desc[UR8][R122.64] ;  /* 0x000000087a2c4981 */ /* 0x008ee8000c1e1500 */
[----:B----4-:R-:W4:Y:S04]  /*6d80*/  @P4 LDG.E.U16 R107, desc[UR8][R104.64] ;  /* 0x00000008686b4981 */ /* 0x010f28000c1e1500 */
[----:B------:R-:W2:Y:S04]  /*6d90*/  @P4 LDG.E.U16 R106, desc[UR8][R114.64] ;  /* 0x00000008726a4981 */ /* 0x000ea8000c1e1500 */
[----:B------:R-:W2:Y:S04]  /*6da0*/  LDL.64 R122, [R1+0x498] ;  /* 0x00049800017a7983 */ /* 0x000ea80000100a00 */
[----:B------:R-:W2:Y:S04]  /*6db0*/  LDL.LU.64 R112, [R1+0x9b8] ;  /* 0x0009b80001707983 */ /* 0x000ea80000300a00 */
[----:B------:R-:W2:Y:S04]  /*6dc0*/  LDL.LU.64 R104, [R1+0x9b0] ;  /* 0x0009b00001687983 */ /* 0x000ea80000300a00 */
[----:B------:R-:W2:Y:S04]  /*6dd0*/  LDL.LU.64 R114, [R1+0x9a8] ;  /* 0x0009a80001727983 */ /* 0x000ea80000300a00 */
[----:B------:R-:W3:Y:S04]  /*6de0*/  LDL.LU R75, [R1+0x2c0] ;  /* 0x0002c000014b7983 */ /* 0x000ee80000300800 */
[----:B------:R-:W3:Y:S04]  /*6df0*/  LDL.64 R66, [R1+0x490] ;  /* 0x0004900001427983 */ /* 0x000ee80000100a00 */
[----:B------:R-:W4:Y:S04]  /*6e00*/  LDL.64 R124, [R1+0x398] ;  /* 0x00039800017c7983 */ /* 0x000f280000100a00 */
[----:B------:R-:W4:Y:S04]  /*6e10*/  LDL.64 R36, [R1+0x6d0] ;  /* 0x0006d00001247983 */ /* 0x000f280000100a00 */
[----:B------:R-:W4:Y:S04]  /*6e20*/  LDL.64 R42, [R1+0x698] ;  /* 0x00069800012a7983 */ /* 0x000f280000100a00 */
[----:B------:R-:W4:Y:S04]  /*6e30*/  LDL.64 R54, [R1+0x660] ;  /* 0x0006600001367983 */ /* 0x000f280000100a00 */
[----:B------:R-:W4:Y:S04]  /*6e40*/  LDL.64 R60, [R1+0x620] ;  /* 0x00062000013c7983 */ /* 0x000f280000100a00 */
[----:B------:R-:W4:Y:S04]  /*6e50*/  LDL R72, [R1] ;  /* 0x0000000001487983 */ /* 0x000f280000100800 */
[----:B------:R-:W4:Y:S04]  /*6e60*/  LDL.64 R102, [R1+0x5e8] ;  /* 0x0005e80001667983 */ /* 0x000f280000100a00 */
[----:B------:R-:W4:Y:S04]  /*6e70*/  LDL.64 R82, [R1+0x5a8] ;  /* 0x0005a80001527983 */ /* 0x000f280000100a00 */
[----:B------:R-:W4:Y:S04]  /*6e80*/  LDL.64 R46, [R1+0x568] ;  /* 0x00056800012e7983 */ /* 0x000f280000100a00 */
[----:B--2---:R-:W2:Y:S04]  /*6e90*/  @P4 LDG.E.U16 R114, desc[UR8][R112.64] ;  /* 0x0000000870724981 */ /* 0x004ea8000c1e1500 */
[----:B---3--:R-:W3:Y:S01]  /*6ea0*/  LDL.64 R66, [R1+0x360] ;  /* 0x0003600001427983 */ /* 0x008ee20000100a00 */
[----:B------:R-:W-:-:S03]  /*6eb0*/  LEA.HI.X.SX32 R75, R75, R69, 0x1, P1 ;  /* 0x000000454b4b7211 */ /* 0x000fc600008f0eff */
[----:B----4-:R-:W4:Y:S04]  /*6ec0*/  @P4 LDG.E.U16 R72, desc[UR8][R60.64] ;  /* 0x000000083c484981 */ /* 0x010f28000c1e1500 */
[----:B------:R-:W2:Y:S04]  /*6ed0*/  @P4 LDG.E.U16 R100, desc[UR8][R102.64] ;  /* 0x0000000866644981 */ /* 0x000ea8000c1e1500 */
[----:B------:R-:W2:Y:S04]  /*6ee0*/  @P4 LDG.E.U16 R104, desc[UR8][R82.64] ;  /* 0x0000000852684981 */ /* 0x000ea8000c1e1500 */
[----:B------:R-:W2:Y:S04]  /*6ef0*/  @P4 LDG.E.U16 R98, desc[UR8][R46.64] ;  /* 0x000000082e624981 */ /* 0x000ea8000c1e1500 */
[----:B---3--:R0:W3:Y:S04]  /*6f00*/  @P4 LDG.E.U16 R105, desc[UR8][R66.64] ;  /* 0x0000000842694981 */ /* 0x0080e8000c1e1500 */
[----:B------:R-:W2:Y:S04]  /*6f10*/  LDL.64 R66, [R1+0x510] ;  /* 0x0005100001427983 */ /* 0x000ea80000100a00 */
[----:B------:R-:W3:Y:S04]  /*6f20*/  LDL.LU.64 R112, [R1+0x9a0] ;  /* 0x0009a00001707983 */ /* 0x000ee80000300a00 */
[----:B--2---:R-:W2:Y:S04]  /*6f30*/  @P4 LDG.E.U16 R78, desc[UR8][R66.64] ;  /* 0x00000008424e4981 */ /* 0x004ea8000c1e1500 */
[----:B---3--:R-:W3:Y:S04]  /*6f40*/  @P4 LDG.E.U16 R113, desc[UR8][R4.64] ;  /* 0x0000000804714981 */ /* 0x008ee8000c1e1500 */
[----:B------:R-:W2:Y:S04]  /*6f50*/  @P4 LDG.E.U16 R112, desc[UR8][R110.64] ;  /* 0x000000086e704981 */ /* 0x000ea8000c1e1500 */
[----:B------:R-:W0:Y:S04]  /*6f60*/  LDL.LU R4, [R1+0x2c8] ;  /* 0x0002c80001047983 */ /* 0x000e280000300800 */
[----:B------:R-:W2:Y:S04]  /*6f70*/  LDL.LU R5, [R1+0x2c4] ;  /* 0x0002c40001057983 */ /* 0x000ea80000300800 */
[----:B------:R-:W2:Y:S04]  /*6f80*/  LDL.LU R0, [R1+0x2d0] ;  /* 0x0002d00001007983 */ /* 0x000ea80000300800 */
[----:B------:R-:W2:Y:S04]  /*6f90*/  LDL.LU.64 R110, [R1+0x998] ;  /* 0x00099800016e7983 */ /* 0x000ea80000300a00 */
[----:B--2---:R-:W2:Y:S04]  /*6fa0*/  @P4 LDG.E.U16 R111, desc[UR8][R108.64] ;  /* 0x000000086c6f4981 */ /* 0x004ea8000c1e1500 */
        /* <DEDUP_REMOVED lines=14> */
[----:B------:R-:W2:Y:S04]  /*7090*/  @P4 LDG.E.U16 R116, desc[UR8][R48.64] ;  /* 0x0000000830744981 */ /* 0x000ea8000c1e1500 */
[----:B------:R-:W2:Y:S04]  /*70a0*/  LDL.LU.64 R122, [R1+0x958] ;  /* 0x00095800017a7983 */ /* 0x000ea80000300a00 */
[----:B------:R-:W3:Y:S04]  /*70b0*/  LDL.LU.64 R48, [R1+0x950] ;  /* 0x0009500001307983 */ /* 0x000ee80000300a00 */
[----:B--2---:R-:W2:Y:S04]  /*70c0*/  @P4 LDG.E.U16 R121, desc[UR8][R122.64] ;  /* 0x000000087a794981 */ /* 0x004ea8000c1e1500 */
[----:B---3--:R1:W3:Y:S04]  /*70d0*/  @P4 LDG.E.U16 R115, desc[UR8][R48.64] ;  /* 0x0000000830734981 */ /* 0x0082e8000c1e1500 */
[----:B------:R-:W1:Y:S04]  /*70e0*/  LDL.LU R48, [R1+0x948] ;  /* 0x0009480001307983 */ /* 0x000e680000300800 */
[----:B------:R-:W2:Y:S04]  /*70f0*/  LDL R49, [R1+0x4] ;  /* 0x0000040001317983 */ /* 0x000ea80000100800 */
[----:B------:R-:W3:Y:S04]  /*7100*/  LDL.LU.64 R122, [R1+0x940] ;  /* 0x00094000017a7983 */ /* 0x000ee80000300a00 */
[----:B--2---:R-:W2:Y:S04]  /*7110*/  @P4 LDG.E.U16 R49, desc[UR8][R54.64] ;  /* 0x0000000836314981 */ /* 0x004ea8000c1e1500 */
[----:B---3--:R-:W3:Y:S04]  /*7120*/  @P4 LDG.E.U16 R123, desc[UR8][R124.64] ;  /* 0x000000087c7b4981 */ /* 0x008ee8000c1e1500 */
[----:B------:R-:W2:Y:S04]  /*7130*/  LDL.LU.64 R124, [R1+0x938] ;  /* 0x00093800017c7983 */ /* 0x000ea80000300a00 */
[----:B--2---:R-:W2:Y:S04]  /*7140*/  @P4 LDG.E.U16 R122, desc[UR8][R124.64] ;  /* 0x000000087c7a4981 */ /* 0x004ea8000c1e1500 */
[----:B------:R-:W2:Y:S04]  /*7150*/  LDL.LU.64 R124, [R1+0x930] ;  /* 0x00093000017c7983 */ /* 0x000ea80000300a00 */
[----:B--2---:R-:W2:Y:S04]  /*7160*/  @P4 LDG.E.U16 R125, desc[UR8][R36.64] ;  /* 0x00000008247d4981 */ /* 0x004ea8000c1e1500 */
[----:B------:R-:W2:Y:S04]  /*7170*/  @P4 LDG.E.U16 R124, desc[UR8][R42.64] ;  /* 0x000000082a7c4981 */ /* 0x000ea8000c1e1500 */
[----:B------:R-:W2:Y:S04]  /*7180*/  LDL.LU.64 R36, [R1+0x928] ;  /* 0x0009280001247983 */ /* 0x000ea80000300a00 */
[----:B------:R-:W-:Y:S04]  /*7190*/  STL.64 [R1+0x4d0], R74 ;  /* 0x0004d04a01007387 */ /* 0x000fe80000100a00 */
[----:B------:R-:W2:Y:S04]  /*71a0*/  LDL.LU.64 R42, [R1+0x920] ;  /* 0x00092000012a7983 */ /* 0x000ea80000300a00 */
[----:B------:R-:W2:Y:S04]  /*71b0*/  LDL.LU.64 R54, [R1+0x918] ;  /* 0x0009180001367983 */ /* 0x000ea80000300a00 */
[----:B------:R-:W2:Y:S04]  /*71c0*/  LDL.LU.64 R60, [R1+0x910] ;  /* 0x00091000013c7983 */ /* 0x000ea80000300a00 */
[----:B------:R-:W2:Y:S04]  /*71d0*/  LDL.LU.64 R102, [R1+0x908] ;  /* 0x0009080001667983 */ /* 0x000ea80000300a00 */
[----:B------:R0:W-:Y:S04]  /*71e0*/  STL [R1+0xc], R100 ;  /* 0x00000c6401007387 */ /* 0x0001e80000100800 */
[----:B0-----:R-:W3:Y:S04]  /*71f0*/  LDL.LU R100, [R1+0x900] ;  /* 0x0009000001647983 */ /* 0x001ee80000300800 */
[----:B------:R-:W3:Y:S04]  /*7200*/  LDL.LU.64 R82, [R1+0x8f8] ;  /* 0x0008f80001527983 */ /* 0x000ee80000300a00 */
[----:B------:R0:W-:Y:S04]  /*7210*/  STL [R1+0x8], R104 ;  /* 0x0000086801007387 */ /* 0x0001e80000100800 */
[----:B0-----:R-:W3:Y:S04]  /*7220*/  LDL.LU R104, [R1+0x8f0] ;  /* 0x0008f00001687983 */ /* 0x001ee80000300800 */
[----:B------:R-:W3:Y:S04]  /*7230*/  LDL.LU R46, [R1+0x8ec] ;  /* 0x0008ec00012e7983 */ /* 0x000ee80000300800 */
[----:B------:R0:W-:Y:S04]  /*7240*/  STL [R1+0x14], R98 ;  /* 0x0000146201007387 */ /* 0x0001e80000100800 */
[----:B0-----:R-:W3:Y:S04]  /*7250*/  LDL.LU R98, [R1+0x8e8] ;  /* 0x0008e80001627983 */ /* 0x001ee80000300800 */
[----:B--2---:R-:W2:Y:S04]  /*7260*/  @P4 LDG.E.U16 R92, desc[UR8][R102.64] ;  /* 0x00000008665c4981 */ /* 0x004ea8000c1e1500 */
[----:B------:R-:W3:Y:S04]  /*7270*/  LDL.LU.64 R102, [R1+0x8e0] ;  /* 0x0008e00001667983 */ /* 0x000ee80000300a00 */
[----:B--2---:R0:W-:Y:S04]  /*7280*/  STL [R1+0x10], R92 ;  /* 0x0000105c01007387 */ /* 0x0041e80000100800 */
[----:B---3--:R-:W2:Y:S04]  /*7290*/  @P4 LDG.E.U16 R103, desc[UR8][R74.64] ;  /* 0x000000084a674981 */ /* 0x008ea8000c1e1500 */
[----:B0-----:R-:W3:Y:S04]  /*72a0*/  LDL.LU R92, [R1+0x8dc] ;  /* 0x0008dc00015c7983 */ /* 0x001ee80000300800 */
[----:B------:R0:W-:Y:S04]  /*72b0*/  STL [R1+0x1c], R78 ;  /* 0x00001c4e01007387 */ /* 0x0001e80000100800 */
[----:B0-----:R-:W4:Y:S04]  /*72c0*/  LDL.LU R78, [R1+0x8d8] ;  /* 0x0008d800014e7983 */ /* 0x001f280000300800 */
[----:B------:R-:W4:Y:S01]  /*72d0*/  LDL.LU.64 R74, [R1+0x8d0] ;  /* 0x0008d000014a7983 */ /* 0x000f220000300a00 */
[-C--:B------:R-:W-:Y:S01]  /*72e0*/  LEA.HI.X.SX32 R67, R4, R69.reuse, 0x1, P2 ;  /* 0x0000004504437211 */ /* 0x080fe200010f0eff */
[----:B------:R-:W-:Y:S01]  /*72f0*/  IMAD.MOV.U32 R66, RZ, RZ, R82 ;  /* 0x000000ffff427224 */ /* 0x000fe200078e0052 */
[----:B------:R-:W-:-:S02]  /*7300*/  LEA.HI.X.SX32 R47, R0, R69, 0x1, P5 ;  /* 0x00000045002f7211 */ /* 0x000fc400028f0eff */
[-C--:B-1----:R-:W-:Y:S02]  /*7310*/  IADD3 R48, P3, PT, R48, R68.reuse, RZ ;  /* 0x0000004430307210 */ /* 0x082fe40007f7e0ff */
[-C--:B------:R-:W-:Y:S01]  /*7320*/  IADD3 R4, P5, PT, R104, R68.reuse, RZ ;  /* 0x0000004468047210 */ /* 0x080fe20007fbe0ff */
[----:B------:R-:W4:Y:S01]  /*7330*/  @P4 LDG.E.U16 R45, desc[UR8][R46.64] ;  /* 0x000000082e2d4981 */ /* 0x000f22000c1e1500 */
[-C--:B------:R-:W-:Y:S02]  /*7340*/  IADD3 R102, P1, PT, R102, R68.reuse, RZ ;  /* 0x0000004466667210 */ /* 0x080fe40007f3e0ff */
[----:B------:R-:W-:Y:S02]  /*7350*/  IADD3 R82, P2, PT, R5, R68, RZ ;  /* 0x0000004405527210 */ /* 0x000fe40007f5e0ff */
[-C--:B------:R-:W-:Y:S02]  /*7360*/  LEA.HI.X.SX32 R5, R100, R69.reuse, 0x1, P5 ;  /* 0x0000004564057211 */ /* 0x080fe400028f0eff */
[----:B------:R-:W-:-:S03]  /*7370*/  LEA.HI.X.SX32 R83, R98, R69, 0x1, P2 ;  /* 0x0000004562537211 */ /* 0x000fc600010f0eff */
[----:B------:R-:W4:Y:S04]  /*7380*/  @P4 LDG.E.U16 R2, desc[UR8][R4.64] ;  /* 0x0000000804024981 */ /* 0x000f28000c1e1500 */
[----:B--2---:R3:W-:Y:S04]  /*7390*/  STL [R1+0x18], R103 ;  /* 0x0000186701007387 */ /* 0x0047e80000100800 */
[----:B------:R-:W2:Y:S04]  /*73a0*/  LDL.LU R104, [R1+0x8c8] ;  /* 0x0008c80001687983 */ /* 0x000ea80000300800 */
[----:B------:R0:W-:Y:S01]  /*73b0*/  @P4 STL [R1+0x4], R49 ;  /* 0x0000043101004387 */ /* 0x0001e20000100800 */
[----:B---3--:R-:W-:-:S03]  /*73c0*/  LEA.HI.X.SX32 R103, R92, R69, 0x1, P1 ;  /* 0x000000455c677211 */ /* 0x008fc600008f0eff */
[----:B------:R-:W-:Y:S04]  /*73d0*/  STL [R1+0x494], R67 ;  /* 0x0004944301007387 */ /* 0x000fe80000100800 */
[----:B----4-:R-:W-:Y:S01]  /*73e0*/  @P4 STL [R1], R72 ;  /* 0x0000004801004387 */ /* 0x010fe20000100800 */
[----:B0-----:R-:W-:-:S03]  /*73f0*/  LEA.HI.X.SX32 R49, R78, R69, 0x1, P3 ;  /* 0x000000454e317211 */ /* 0x001fc600018f0eff */
[----:B------:R-:W3:Y:S04]  /*7400*/  LDL.LU R78, [R1+0x8c4] ;  /* 0x0008c400014e7983 */ /* 0x000ee80000300800 */
[----:B------:R-:W4:Y:S04]  /*7410*/  @P4 LDG.E.U16 R75, desc[UR8][R66.64] ;  /* 0x00000008424b4981 */ /* 0x000f28000c1e1500 */
[----:B------:R-:W2:Y:S04]  /*7420*/  LDL.LU R92, [R1+0x8c0] ;  /* 0x0008c000015c7983 */ /* 0x000ea80000300800 */
[----:B------:R-:W-:Y:S04]  /*7430*/  STL.64 [R1+0x450], R46 ;  /* 0x0004502e01007387 */ /* 0x000fe80000100a00 */
[----:B------:R-:W2:Y:S04]  /*7440*/  LDL.LU R98, [R1+0x8bc] ;  /* 0x0008bc0001627983 */ /* 0x000ea80000300800 */
[----:B------:R-:W2:Y:S04]  /*7450*/  LDL.LU R100, [R1+0x8b8] ;  /* 0x0008b80001647983 */ /* 0x000ea80000300800 */
[----:B------:R-:W-:Y:S04]  /*7460*/  STL.64 [R1+0x410], R48 ;  /* 0x0004103001007387 */ /* 0x000fe80000100a00 */
[----:B------:R0:W-:Y:S04]  /*7470*/  STL [R1+0x884], R68 ;  /* 0x0008844401007387 */ /* 0x0001e80000100800 */
[----:B------:R-:W-:Y:S04]  /*7480*/  STL.64 [R1+0x3d0], R102 ;  /* 0x0003d06601007387 */ /* 0x000fe80000100a00 */
[----:B------:R1:W2:Y:S04]  /*7490*/  @P4 LDG.E.U16 R74, desc[UR8][R82.64] ;  /* 0x00000008524a4981 */ /* 0x0002a8000c1e1500 */
[----:B0-----:R-:W2:Y:S04]  /*74a0*/  LDL.LU R68, [R1+0x2c] ;  /* 0x00002c0001447983 */ /* 0x001ea80000300800 */
[----:B------:R1:W-:Y:S04]  /*74b0*/  STL.64 [R1+0x390], R82 ;  /* 0x0003905201007387 */ /* 0x0003e80000100a00 */
[----:B------:R0:W-:Y:S04]  /*74c0*/  STL [R1+0x880], R69 ;  /* 0x0008804501007387 */ /* 0x0001e80000100800 */
[----:B------:R0:W-:Y:S01]  /*74d0*/  STL.64 [R1+0x350], R4 ;  /* 0x0003500401007387 */ /* 0x0001e20000100a00 */
[----:B------:R-:W2:Y:S01]  /*74e0*/  S2R R72, SR_CTAID.Y ;  /* 0x0000000000487919 */ /* 0x000ea20000002600 */
[----:B-1----:R-:W1:Y:S02]  /*74f0*/  LDC.64 R82, c[0x0][0x390] ;  /* 0x0000e400ff527b82 */ /* 0x002e640000000a00 */
[----:B0-----:R-:W3:Y:S04]  /*7500*/  LDL.LU R69, [R1+0x28] ;  /* 0x0000280001457983 */ /* 0x001ee80000300800 */
[----:B------:R-:W3:Y:S02]  /*7510*/  LDL.LU.64 R66, [R1+0x8b0] ;  /* 0x0008b00001427983 */ /* 0x000ee40000300a00 */
[----:B------:R-:W0:Y:S02]  /*7520*/  LDC.64 R4, c[0x0][0x3d0] ;  /* 0x0000f400ff047b82 */ /* 0x000e240000000a00 */
[----:B----4-:R4:W-:Y:S04]  /*7530*/  STL [R1+0x24], R75 ;  /* 0x0000244b01007387 */ /* 0x0109e80000100800 */
[----:B----4-:R-:W4:Y:S04]  /*7540*/  LDL.LU R75, [R1+0x8a8] ;  /* 0x0008a800014b7983 */ /* 0x010f280000300800 */
[----:B------:R-:W4:Y:S04]  /*7550*/  LDL.LU.64 R46, [R1+0x8a0] ;  /* 0x0008a000012e7983 */ /* 0x000f280000300a00 */
[----:B--2---:R2:W2:Y:S04]  /*7560*/  @P4 LDG.E.U16 R68, desc[UR8][R48.64] ;  /* 0x0000000830444981 */ /* 0x0044a8000c1e1500 */
[----:B------:R-:W2:Y:S04]  /*7570*/  LDL.LU.64 R48, [R1+0x898] ;  /* 0x0008980001307983 */ /* 0x000ea80000300a00 */
[----:B---3--:R-:W3:Y:S04]  /*7580*/  @P4 LDG.E.U16 R69, desc[UR8][R102.64] ;  /* 0x0000000866454981 */ /* 0x008ee8000c1e1500 */
[----:B------:R-:W3:Y:S04]  /*7590*/  LDL.LU.64 R102, [R1+0x890] ;  /* 0x0008900001667983 */ /* 0x000ee80000300a00 */
[----:B------:R0:W-:Y:S02]  /*75a0*/  STL [R1+0x20], R45 ;  /* 0x0000202d01007387 */ /* 0x0001e40000100800 */
[----:B0-----:R-:W0:Y:S01]  /*75b0*/  S2R R45, SR_TID.X ;  /* 0x00000000002d7919 */ /* 0x001e220000002100 */
[----:B------:R-:W-:-:S04]  /*75c0*/  IMAD R4, R72, R4, RZ ;  /* 0x0000000448047224 */ /* 0x000fc800078e02ff */
[----:B------:R-:W-:Y:S01]  /*75d0*/  IMAD.SHL.U32 R72, R4, 0x2, RZ ;  /* 0x0000000204487824 */ /* 0x000fe200078e00ff */
[----:B0-----:R-:W-:-:S05]  /*75e0*/  LOP3.LUT R0, R45, 0x7f, RZ, 0xc0, !PT ;  /* 0x0000007f2d007812 */ /* 0x001fca00078ec0ff */
[----:B------:R-:W-:-:S04]  /*75f0*/  IMAD R5, R0, R5, RZ ;  /* 0x0000000500057224 */ /* 0x000fc800078e02ff */
[----:B------:R-:W-:-:S05]  /*7600*/  IMAD.SHL.U32 R0, R5, 0x2, RZ ;  /* 0x0000000205007824 */ /* 0x000fca00078e00ff */
[----:B-1----:R-:W-:Y:S02]  /*7610*/  IADD3 R82, P1, P2, R0, R82, R72 ;  /* 0x0000005200527210 */ /* 0x002fe40007a3e048 */
[----:B------:R-:W0:Y:S01]  /*7620*/  S2R R72, SR_TID.X ;  /* 0x0000000000487919 */ /* 0x000e220000002100 */
[----:B------:R-:W-:Y:S01]  /*7630*/  LOP3.LUT R45, R45, 0x3f, RZ, 0xc0, !PT ;  /* 0x0000003f2d2d7812 */ /* 0x000fe200078ec0ff */
[----:B------:R-:W-:Y:S02]  /*7640*/  UIADD3 UR74, UPT, UPT, UR5, 0x100000, URZ ;  /* 0x00100000054a7890 */ /* 0x000fe4000fffe0ff */
[----:B------:R-:W-:-:S04]  /*7650*/  @!UP0 UIADD3 UR14, UPT, UPT, -UR12, 0x100000, URZ ;  /* 0x001000000c0e8890 */ /* 0x000fc8000fffe1ff */
[----:B------:R-:W-:Y:S02]  /*7660*/  @!UP0 USHF.L.U32 UR15, UR14, 0xb, URZ ;  /* 0x0000000b0e0f8899 */ /* 0x000fe400080006ff */
[----:B------:R-:W-:Y:S01]  /*7670*/  @!UP0 USHF.L.U32 UR14, UR14, 0x1, URZ ;  /* 0x000000010e0e8899 */ /* 0x000fe200080006ff */
[----:B------:R-:W-:Y:S02]  /*7680*/  IMAD.SHL.U32 R45, R45, 0x2, RZ ;  /* 0x000000022d2d7824 */ /* 0x000fe400078e00ff */
[----:B------:R-:W-:-:S04]  /*7690*/  IMAD.HI R4, R4, 0x2, RZ ;  /* 0x0000000204047827 */ /* 0x000fc800078e02ff */
[----:B------:R-:W-:Y:S01]  /*76a0*/  IMAD.HI R5, R5, 0x2, RZ ;  /* 0x0000000205057827 */ /* 0x000fe200078e02ff */
[----:B------:R-:W-:-:S05]  /*76b0*/  VOTEU.ALL UP1, P0 ;  /* 0x0000000000ff7886 */ /* 0x000fca0000020000 */
[----:B------:R1:W1:Y:S01]  /*76c0*/  @!UP1 SYNCS.EXCH.64 URZ, [UR4+0x38008], UR14 ;  /* 0x0380080e04ff95b2 */ /* 0x0002620008000100 */
[----:B0-----:R-:W-:-:S04]  /*76d0*/  LOP3.LUT R72, R72, 0xc0, RZ, 0xc0, !PT ;  /* 0x000000c048487812 */ /* 0x001fc800078ec0ff */
[----:B------:R-:W-:Y:S02]  /*76e0*/  LEA R72, R72, R45, 0x8 ;  /* 0x0000002d48487211 */ /* 0x000fe400078e40ff */
[----:B------:R-:W3:Y:S04]  /*76f0*/  LDL.LU R45, [R1+0x888] ;  /* 0x00088800012d7983 */ /* 0x000ee80000300800 */
[----:B------:R-:W-:Y:S04]  /*7700*/  STS.U16 [R72+UR4+0x400], R98 ;  /* 0x0004006248007988 */ /* 0x000fe80008000404 */
[----:B------:R-:W-:Y:S04]  /*7710*/  STS.U16 [R72+UR4+0x800], R92 ;  /* 0x0008005c48007988 */ /* 0x000fe80008000404 */
[----:B------:R-:W-:Y:S04]  /*7720*/  STS.U16 [R72+UR4+0x1000], R78 ;  /* 0x0010004e48007988 */ /* 0x000fe80008000404 */
[----:B------:R-:W-:Y:S04]  /*7730*/  STS.U16 [R72+UR4], R104 ;  /* 0x0000006848007988 */ /* 0x000fe80008000404 */
[----:B------:R-:W-:Y:S04]  /*7740*/  STS.U16 [R72+UR4+0xc00], R86 ;  /* 0x000c005648007988 */ /* 0x000fe80008000404 */
[----:B------:R-:W-:Y:S04]  /*7750*/  STS.U16 [R72+UR4+0x1400], R67 ;  /* 0x0014004348007988 */ /* 0x000fe80008000404 */
[----:B------:R-:W-:Y:S04]  /*7760*/  STS.U16 [R72+UR4+0x1800], R61 ;  /* 0x0018003d48007988 */ /* 0x000fe80008000404 */
[----:B------:R-:W-:Y:S04]  /*7770*/  STS.U16 [R72+UR4+0x1c00], R55 ;  /* 0x001c003748007988 */ /* 0x000fe80008000404 */
[----:B------:R0:W-:Y:S04]  /*7780*/  STS.U16 [R72+UR4+0x2400], R43 ;  /* 0x0024002b48007988 */ /* 0x0001e80008000404 */
[----:B------:R1:W-:Y:S04]  /*7790*/  STS.U16 [R72+UR4+0x2800], R37 ;  /* 0x0028002548007988 */ /* 0x0003e80008000404 */
[----:B------:R1:W-:Y:S01]  /*77a0*/  STS.U16 [R72+UR4+0x2c00], R31 ;  /* 0x002c001f48007988 */ /* 0x0003e20008000404 */
[----:B0-----:R-:W0:Y:S03]  /*77b0*/  LDC R43, c[0x0][0x3d8] ;  /* 0x0000f600ff2b7b82 */ /* 0x001e260000000800 */
[----:B------:R-:W-:Y:S04]  /*77c0*/  STS.U16 [R72+UR4+0x3000], R25 ;  /* 0x0030001948007988 */ /* 0x000fe80008000404 */
[----:B------:R-:W-:Y:S01]  /*77d0*/  STS.U16 [R72+UR4+0x3400], R19 ;  /* 0x0034001348007988 */ /* 0x000fe20008000404 */
[----:B-1----:R-:W1:Y:S03]  /*77e0*/  LDC R37, c[0x0][0x3d8] ;  /* 0x0000f600ff257b82 */ /* 0x002e660000000800 */
[----:B------:R-:W-:Y:S04]  /*77f0*/  STS.U16 [R72+UR4+0x3800], R14 ;  /* 0x0038000e48007988 */ /* 0x000fe80008000404 */
[----:B------:R-:W-:Y:S04]  /*7800*/  STS.U16 [R72+UR4+0x3c00], R9 ;  /* 0x003c000948007988 */ /* 0x000fe80008000404 */
[----:B------:R-:W3:Y:S04]  /*7810*/  LDL.LU R31, [R1+0x4] ;  /* 0x00000400011f7983 */ /* 0x000ee80000300800 */
[----:B------:R-:W3:Y:S04]  /*7820*/  LDL.LU R55, [R1] ;  /* 0x0000000001377983 */ /* 0x000ee80000300800 */
[----:B------:R-:W3:Y:S01]  /*7830*/  LDL.LU R61, [R1+0xc] ;  /* 0x00000c00013d7983 */ /* 0x000ee20000300800 */
[----:B----4-:R-:W-:-:S05]  /*7840*/  VIADD R0, R75, UR74 ;  /* 0x0000004a4b007c36 */ /* 0x010fca0008000000 */
[----:B------:R-:W-:Y:S02]  /*7850*/  R2UR UR11, R0 ;  /* 0x00000000000b72ca */ /* 0x000fe400000e0000 */
[----:B------:R-:W-:Y:S02]  /*7860*/  IADD3.X R0, PT, PT, R5, R83, R4, P1, P2 ;  /* 0x0000005305007210 */ /* 0x000fe40000fe4404 */
[C---:B------:R-:W-:Y:S01]  /*7870*/  LOP3.LUT R83, R72.reuse, 0x10, RZ, 0x3c, !PT ;  /* 0x0000001048537812 */ /* 0x040fe200078e3cff */
[----:B--2---:R-:W-:Y:S04]  /*7880*/  STS.U16 [R72+UR4+0x2000], R49 ;  /* 0x0020003148007988 */ /* 0x004fe80008000404 */
[----:B---3--:R-:W-:Y:S04]  /*7890*/  STS.U16 [R83+UR4+0x80], R103 ;  /* 0x0000806753007988 */ /* 0x008fe80008000404 */
[----:B------:R2:W-:Y:S04]  /*78a0*/  STS.U16 [R83+UR4+0x2080], R48 ;  /* 0x0020803053007988 */ /* 0x0005e80008000404 */
[----:B------:R-:W-:Y:S04]  /*78b0*/  STS.U16 [R83+UR4+0x480], R97 ;  /* 0x0004806153007988 */ /* 0x000fe80008000404 */
[----:B------:R-:W-:Y:S01]  /*78c0*/  STS.U16 [R83+UR4+0x880], R91 ;  /* 0x0008805b53007988 */ /* 0x000fe20008000404 */
[C---:B------:R-:W-:Y:S01]  /*78d0*/  LOP3.LUT R4, R72.reuse, 0x20, RZ, 0x3c, !PT ;  /* 0x0000002048047812 */ /* 0x040fe200078e3cff */
[----:B------:R-:W3:Y:S01]  /*78e0*/  S2R R98, SR_TID.X ;  /* 0x0000000000627919 */ /* 0x000ee20000002100 */
[----:B------:R-:W-:Y:S01]  /*78f0*/  LOP3.LUT R5, R72, 0x30, RZ, 0x3c, !PT ;  /* 0x0000003048057812 */ /* 0x000fe200078e3cff */
[----:B------:R-:W-:Y:S01]  /*7900*/  ULEA UR11, UR10, UR11, 0x4 ;  /* 0x0000000b0a0b7291 */ /* 0x000fe2000f8e20ff */
[----:B--2---:R-:W2:Y:S01]  /*7910*/  LDC R48, c[0x0][0x3d8] ;  /* 0x0000f600ff307b82 */ /* 0x004ea20000000800 */
[----:B------:R-:W-:Y:S04]  /*7920*/  STS.U16 [R83+UR4+0xc80], R85 ;  /* 0x000c805553007988 */ /* 0x000fe80008000404 */
[----:B------:R-:W-:Y:S04]  /*7930*/  STS.U16 [R83+UR4+0x1080], R77 ;  /* 0x0010804d53007988 */ /* 0x000fe80008000404 */
[----:B------:R-:W-:Y:S04]  /*7940*/  STS.U16 [R83+UR4+0x1480], R66 ;  /* 0x0014804253007988 */ /* 0x000fe80008000404 */
[----:B------:R-:W-:Y:S04]  /*7950*/  STS.U16 [R83+UR4+0x1880], R60 ;  /* 0x0018803c53007988 */ /* 0x000fe80008000404 */
[----:B------:R-:W-:Y:S04]  /*7960*/  STS.U16 [R83+UR4+0x1c80], R54 ;  /* 0x001c803653007988 */ /* 0x000fe80008000404 */
[----:B------:R4:W-:Y:S04]  /*7970*/  STS.U16 [R83+UR4+0x2480], R42 ;  /* 0x0024802a53007988 */ /* 0x0009e80008000404 */
[----:B------:R-:W-:Y:S04]  /*7980*/  STS.U16 [R83+UR4+0x2880], R36 ;  /* 0x0028802453007988 */ /* 0x000fe80008000404 */
[----:B------:R-:W-:Y:S01]  /*7990*/  STS.U16 [R83+UR4+0x2c80], R30 ;  /* 0x002c801e53007988 */ /* 0x000fe20008000404 */
[----:B----4-:R-:W4:Y:S03]  /*79a0*/  LDC R42, c[0x0][0x3d8] ;  /* 0x0000f600ff2a7b82 */ /* 0x010f260000000800 */
[----:B------:R-:W-:Y:S04]  /*79b0*/  STS.U16 [R83+UR4+0x3080], R24 ;  /* 0x0030801853007988 */ /* 0x000fe80008000404 */
[----:B------:R-:W-:Y:S04]  /*79c0*/  STS.U16 [R83+UR4+0x3480], R18 ;  /* 0x0034801253007988 */ /* 0x000fe80008000404 */
[----:B------:R-:W-:Y:S04]  /*79d0*/  STS.U16 [R83+UR4+0x3880], R13 ;  /* 0x0038800d53007988 */ /* 0x000fe80008000404 */
[----:B------:R0:W-:Y:S04]  /*79e0*/  STS.U16 [R83+UR4+0x3c80], R8 ;  /* 0x003c800853007988 */ /* 0x0001e80008000404 */
[----:B0-----:R-:W2:Y:S04]  /*79f0*/  LDL.LU R83, [R1+0x8] ;  /* 0x0000080001537983 */ /* 0x001ea80000300800 */
[----:B------:R-:W2:Y:S04]  /*7a00*/  LDL.LU R67, [R1+0x14] ;  /* 0x0000140001437983 */ /* 0x000ea80000300800 */
[----:B------:R-:W2:Y:S04]  /*7a10*/  LDL.LU R86, [R1+0x10] ;  /* 0x0000100001567983 */ /* 0x000ea80000300800 */
[----:B------:R-:W-:Y:S04]  /*7a20*/  STS.U16 [R4+UR4+0x100], R102 ;  /* 0x0001006604007988 */ /* 0x000fe80008000404 */
[----:B------:R-:W2:Y:S04]  /*7a30*/  LDL.LU R104, [R1+0x1c] ;  /* 0x00001c0001687983 */ /* 0x000ea80000300800 */
[----:B------:R0:W-:Y:S04]  /*7a40*/  STS.U16 [R4+UR4+0x2100], R47 ;  /* 0x0021002f04007988 */ /* 0x0001e80008000404 */
[----:B------:R-:W2:Y:S04]  /*7a50*/  LDL.LU R49, [R1+0x18] ;  /* 0x0000180001317983 */ /* 0x000ea80000300800 */
[----:B------:R-:W-:Y:S01]  /*7a60*/  STS.U16 [R4+UR4+0x500], R96 ;  /* 0x0005006004007988 */ /* 0x000fe20008000404 */
[----:B---3--:R-:W-:Y:S01]  /*7a70*/  SHF.R.U32.HI R36, RZ, 0x7, R98 ;  /* 0x00000007ff247819 */ /* 0x008fe20000011662 */
[----:B0-----:R-:W0:Y:S02]  /*7a80*/  LDC R47, c[0x0][0x3d8] ;  /* 0x0000f600ff2f7b82 */ /* 0x001e240000000800 */
[----:B------:R-:W3:Y:S04]  /*7a90*/  LDL.LU R78, [R1+0x24] ;  /* 0x00002400014e7983 */ /* 0x000ee80000300800 */
[----:B------:R-:W-:Y:S04]  /*7aa0*/  STS.U16 [R4+UR4+0x900], R90 ;  /* 0x0009005a04007988 */ /* 0x000fe80008000404 */
[----:B------:R-:W2:Y:S04]  /*7ab0*/  LDL.LU R92, [R1+0x20] ;  /* 0x00002000015c7983 */ /* 0x000ea80000300800 */
[----:B------:R-:W-:Y:S04]  /*7ac0*/  STS.U16 [R4+UR4+0xd00], R84 ;  /* 0x000d005404007988 */ /* 0x000fe80008000404 */
[----:B------:R-:W-:Y:S04]  /*7ad0*/  STS.U16 [R4+UR4+0x1100], R76 ;  /* 0x0011004c04007988 */ /* 0x000fe80008000404 */
[----:B------:R-:W-:Y:S04]  /*7ae0*/  STS.U16 [R4+UR4+0x1500], R65 ;  /* 0x0015004104007988 */ /* 0x000fe80008000404 */
[----:B------:R-:W-:Y:S04]  /*7af0*/  STS.U16 [R4+UR4+0x1900], R59 ;  /* 0x0019003b04007988 */ /* 0x000fe80008000404 */
[----:B------:R1:W-:Y:S04]  /*7b00*/  STS.U16 [R4+UR4+0x1d00], R53 ;  /* 0x001d003504007988 */ /* 0x0003e80008000404 */
[----:B------:R0:W-:Y:S04]  /*7b10*/  STS.U16 [R4+UR4+0x2500], R41 ;  /* 0x0025002904007988 */ /* 0x0001e80008000404 */
[----:B------:R-:W-:Y:S01]  /*7b20*/  STS.U16 [R4+UR4+0x2900], R35 ;  /* 0x0029002304007988 */ /* 0x000fe20008000404 */
[----:B------:R-:W-:Y:S01]  /*7b30*/  SGXT.U32 R36, R36, 0x1 ;  /* 0x000000012424781a */ /* 0x000fe20000000000 */
[----:B-1----:R-:W1:Y:S02]  /*7b40*/  LDC R53, c[0x0][0x3d8] ;  /* 0x0000f600ff357b82 */ /* 0x002e640000000800 */
[----:B------:R-:W-:Y:S04]  /*7b50*/  STS.U16 [R4+UR4+0x2d00], R29 ;  /* 0x002d001d04007988 */ /* 0x000fe80008000404 */
[----:B------:R-:W-:Y:S02]  /*7b60*/  STS.U16 [R4+UR4+0x3100], R23 ;  /* 0x0031001704007988 */ /* 0x000fe40008000404 */
[----:B0-----:R-:W0:Y:S02]  /*7b70*/  LDC R41, c[0x0][0x3d8] ;  /* 0x0000f600ff297b82 */ /* 0x001e240000000800 */
[----:B------:R-:W-:Y:S04]  /*7b80*/  STS.U16 [R4+UR4+0x3500], R17 ;  /* 0x0035001104007988 */ /* 0x000fe80008000404 */
[----:B------:R-:W-:Y:S04]  /*7b90*/  STS.U16 [R4+UR4+0x3900], R12 ;  /* 0x0039000c04007988 */ /* 0x000fe80008000404 */
[----:B------:R4:W-:Y:S04]  /*7ba0*/  STS.U16 [R4+UR4+0x3d00], R7 ;  /* 0x003d000704007988 */ /* 0x0009e80008000404 */
[----:B------:R4:W-:Y:S02]  /*7bb0*/  STS.U16 [R5+UR4+0x2180], R46 ;  /* 0x0021802e05007988 */ /* 0x0009e40008000404 */
[----:B----4-:R-:W-:-:S02]  /*7bc0*/  LOP3.LUT R4, R72, 0x40, RZ, 0x3c, !PT ;  /* 0x0000004048047812 */ /* 0x010fc400078e3cff */
[----:B------:R-:W-:Y:S01]  /*7bd0*/  STS.U16 [R5+UR4+0x180], R101 ;  /* 0x0001806505007988 */ /* 0x000fe20008000404 */
[----:B------:R-:W4:Y:S03]  /*7be0*/  LDC R46, c[0x0][0x3d8] ;  /* 0x0000f600ff2e7b82 */ /* 0x000f260000000800 */
[----:B------:R-:W-:Y:S04]  /*7bf0*/  STS.U16 [R5+UR4+0x580], R95 ;  /* 0x0005805f05007988 */ /* 0x000fe80008000404 */
[----:B------:R-:W-:Y:S04]  /*7c00*/  STS.U16 [R5+UR4+0x980], R89 ;  /* 0x0009805905007988 */ /* 0x000fe80008000404 */
[----:B------:R-:W-:Y:S04]  /*7c10*/  STS.U16 [R5+UR4+0xd80], R81 ;  /* 0x000d805105007988 */ /* 0x000fe80008000404 */
[----:B------:R-:W-:Y:S04]  /*7c20*/  STS.U16 [R5+UR4+0x1180], R73 ;  /* 0x0011804905007988 */ /* 0x000fe80008000404 */
[----:B------:R-:W-:Y:S04]  /*7c30*/  STS.U16 [R5+UR4+0x1580], R64 ;  /* 0x0015804005007988 */ /* 0x000fe80008000404 */
[----:B------:R-:W-:Y:S04]  /*7c40*/  STS.U16 [R5+UR4+0x1980], R58 ;  /* 0x0019803a05007988 */ /* 0x000fe80008000404 */
[----:B------:R0:W-:Y:S04]  /*7c50*/  STS.U16 [R5+UR4+0x1d80], R52 ;  /* 0x001d803405007988 */ /* 0x0001e80008000404 */
[----:B------:R1:W-:Y:S04]  /*7c60*/  STS.U16 [R5+UR4+0x2580], R40 ;  /* 0x0025802805007988 */ /* 0x0003e80008000404 */
[----:B------:R-:W-:Y:S01]  /*7c70*/  STS.U16 [R5+UR4+0x2980], R34 ;  /* 0x0029802205007988 */ /* 0x000fe20008000404 */
[----:B------:R-:W-:Y:S01]  /*7c80*/  SHF.R.U32.HI R98, RZ, 0x5, R98 ;  /* 0x00000005ff627819 */ /* 0x000fe20000011662 */
[----:B0-----:R-:W0:Y:S02]  /*7c90*/  LDC R52, c[0x0][0x3d8] ;  /* 0x0000f600ff347b82 */ /* 0x001e240000000800 */
[----:B------:R-:W-:Y:S04]  /*7ca0*/  STS.U16 [R5+UR4+0x2d80], R28 ;  /* 0x002d801c05007988 */ /* 0x000fe80008000404 */
[----:B------:R-:W-:Y:S02]  /*7cb0*/  STS.U16 [R5+UR4+0x3180], R22 ;  /* 0x0031801605007988 */ /* 0x000fe40008000404 */
[----:B-1----:R-:W1:Y:S02]  /*7cc0*/  LDC R40, c[0x0][0x3d8] ;  /* 0x0000f600ff287b82 */ /* 0x002e640000000800 */
[----:B------:R-:W-:Y:S04]  /*7cd0*/  STS.U16 [R5+UR4+0x3580], R16 ;  /* 0x0035801005007988 */ /* 0x000fe80008000404 */
[----:B------:R-:W-:Y:S04]  /*7ce0*/  STS.U16 [R5+UR4+0x3980], R11 ;  /* 0x0039800b05007988 */ /* 0x000fe80008000404 */
[----:B------:R4:W-:Y:S04]  /*7cf0*/  STS.U16 [R5+UR4+0x3d80], R6 ;  /* 0x003d800605007988 */ /* 0x0009e80008000404 */
[----:B------:R-:W-:Y:S04]  /*7d00*/  STS.U16 [R4+UR4+0x200], R100 ;  /* 0x0002006404007988 */ /* 0x000fe80008000404 */
[----:B------:R4:W-:Y:S02]  /*7d10*/  STS.U16 [R4+UR4+0x2200], R45 ;  /* 0x0022002d04007988 */ /* 0x0009e40008000404 */
[----:B----4-:R-:W-:Y:S01]  /*7d20*/  LOP3.LUT R5, R72, 0x50, RZ, 0x3c, !PT ;  /* 0x0000005048057812 */ /* 0x010fe200078e3cff */
[----:B------:R-:W4:Y:S01]  /*7d30*/  LDC R6, c[0x0][0x3d8] ;  /* 0x0000f600ff067b82 */ /* 0x000f220000000800 */
[----:B------:R-:W-:Y:S04]  /*7d40*/  STS.U16 [R4+UR4+0x600], R94 ;  /* 0x0006005e04007988 */ /* 0x000fe80008000404 */
[----:B------:R-:W-:Y:S03]  /*7d50*/  STS.U16 [R4+UR4+0xa00], R88 ;  /* 0x000a005804007988 */ /* 0x000fe60008000404 */
[----:B------:R-:W0:Y:S01]  /*7d60*/  LDC R45, c[0x0][0x3d8] ;  /* 0x0000f600ff2d7b82 */ /* 0x000e220000000800 */
[----:B------:R-:W-:Y:S04]  /*7d70*/  STS.U16 [R4+UR4+0xe00], R80 ;  /* 0x000e005004007988 */ /* 0x000fe80008000404 */
[----:B------:R-:W-:Y:S04]  /*7d80*/  STS.U16 [R4+UR4+0x1200], R71 ;  /* 0x0012004704007988 */ /* 0x000fe80008000404 */
[----:B------:R-:W-:Y:S04]  /*7d90*/  STS.U16 [R4+UR4+0x1600], R63 ;  /* 0x0016003f04007988 */ /* 0x000fe80008000404 */
[----:B------:R-:W-:Y:S04]  /*7da0*/  STS.U16 [R4+UR4+0x1a00], R57 ;  /* 0x001a003904007988 */ /* 0x000fe80008000404 */
[----:B------:R-:W-:Y:S04]  /*7db0*/  STS.U16 [R4+UR4+0x1e00], R51 ;  /* 0x001e003304007988 */ /* 0x000fe80008000404 */
[----:B------:R0:W-:Y:S04]  /*7dc0*/  STS.U16 [R4+UR4+0x2600], R39 ;  /* 0x0026002704007988 */ /* 0x0001e80008000404 */
[----:B------:R-:W-:Y:S04]  /*7dd0*/  STS.U16 [R4+UR4+0x2a00], R33 ;  /* 0x002a002104007988 */ /* 0x000fe80008000404 */
[----:B------:R-:W-:Y:S04]  /*7de0*/  STS.U16 [R4+UR4+0x2e00], R27 ;  /* 0x002e001b04007988 */ /* 0x000fe80008000404 */
[----:B------:R-:W-:Y:S04]  /*7df0*/  STS.U16 [R4+UR4+0x3200], R21 ;  /* 0x0032001504007988 */ /* 0x000fe80008000404 */
[----:B------:R-:W-:Y:S04]  /*7e00*/  STS.U16 [R4+UR4+0x3600], R15 ;  /* 0x0036000f04007988 */ /* 0x000fe80008000404 */
[----:B------:R-:W-:Y:S04]  /*7e10*/  STS.U16 [R4+UR4+0x3a00], R10 ;  /* 0x003a000a04007988 */ /* 0x000fe80008000404 */
[----:B------:R1:W-:Y:S01]  /*7e20*/  STS.U16 [R4+UR4+0x3e00], R3 ;  /* 0x003e000304007988 */ /* 0x0003e20008000404 */
[----:B----4-:R-:W-:Y:S01]  /*7e30*/  IMAD R36, R36, R6, RZ ;  /* 0x0000000624247224 */ /* 0x010fe200078e02ff */
[----:B0-----:R-:W0:Y:S02]  /*7e40*/  LDC R39, c[0x0][0x3d8] ;  /* 0x0000f600ff277b82 */ /* 0x001e240000000800 */
[----:B------:R-:W-:Y:S01]  /*7e50*/  STS.U16 [R5+UR4+0x280], R99 ;  /* 0x0002806305007988 */ /* 0x000fe20008000404 */
[----:B-1----:R-:W-:-:S05]  /*7e60*/  LOP3.LUT R4, R72, 0x60, RZ, 0x3c, !PT ;  /* 0x0000006048047812 */ /* 0x002fca00078e3cff */
[----:B------:R-:W1:Y:S01]  /*7e70*/  LDC R51, c[0x0][0x3d8] ;  /* 0x0000f600ff337b82 */ /* 0x000e620000000800 */
[----:B------:R-:W-:Y:S01]  /*7e80*/  LOP3.LUT R3, R72, 0x70, RZ, 0x3c, !PT ;  /* 0x0000007048037812 */ /* 0x000fe200078e3cff */
        /* <DEDUP_REMOVED lines=9> */
[----:B----4-:R-:W4:Y:S03]  /*7f20*/  LDC R50, c[0x0][0x3d8] ;  /* 0x0000f600ff327b82 */ /* 0x010f260000000800 */
[----:B------:R-:W-:Y:S04]  /*7f30*/  STS.U16 [R5+UR4+0x2a80], R32 ;  /* 0x002a802005007988 */ /* 0x000fe80008000404 */
[----:B------:R-:W-:Y:S01]  /*7f40*/  STS.U16 [R5+UR4+0x2e80], R26 ;  /* 0x002e801a05007988 */ /* 0x000fe20008000404 */
[----:B0-----:R-:W0:Y:S03]  /*7f50*/  LDC R44, c[0x0][0x3d8] ;  /* 0x0000f600ff2c7b82 */ /* 0x001e260000000800 */
        /* <DEDUP_REMOVED lines=20> */
[----:B--2---:R2:W-:Y:S04]  /*80a0*/  STS.U16 [R3+UR4+0x1780], R83 ;  /* 0x0017805303007988 */ /* 0x0045e80008000404 */
[----:B--2---:R-:W2:Y:S01]  /*80b0*/  LDL R83, [R1+0x874] ;  /* 0x0008740001537983 */ /* 0x004ea20000100800 */
[----:B------:R-:W-:-:S04]  /*80c0*/  IMAD R110, R6, 0x2, R36 ;  /* 0x00000002066e7824 */ /* 0x000fc800078e0224 */
[----:B------:R-:W-:-:S04]  /*80d0*/  IMAD R109, R6, 0x2, R110 ;  /* 0x00000002066d7824 */ /* 0x000fc800078e026e */
[----:B------:R-:W-:-:S04]  /*80e0*/  IMAD R106, R6, 0x2, R109 ;  /* 0x00000002066a7824 */ /* 0x000fc800078e026d */
[----:B------:R-:W-:-:S04]  /*80f0*/  IMAD R111, R6, 0x2, R106 ;  /* 0x00000002066f7824 */ /* 0x000fc800078e026a */
[----:B------:R-:W-:-:S04]  /*8100*/  IMAD R38, R6, 0x2, R111 ;  /* 0x0000000206267824 */ /* 0x000fc800078e026f */
[----:B------:R-:W-:-:S04]  /*8110*/  IMAD R37, R37, 0x2, R38 ;  /* 0x0000000225257824 */ /* 0x000fc800078e0226 */
[----:B------:R-:W-:-:S04]  /*8120*/  IMAD R41, R41, 0x2, R37 ;  /* 0x0000000229297824 */ /* 0x000fc800078e0225 */
[----:B------:R-:W-:-:S04]  /*8130*/  IMAD R40, R40, 0x2, R41 ;  /* 0x0000000228287824 */ /* 0x000fc800078e0229 */
[----:B------:R-:W-:Y:S01]  /*8140*/  IMAD R39, R39, 0x2, R40 ;  /* 0x0000000227277824 */ /* 0x000fe200078e0228 */
[----:B------:R-:W-:Y:S03]  /*8150*/  STS.U16 [R3+UR4+0x380], R125 ;  /* 0x0003807d03007988 */ /* 0x000fe60008000404 */
[----:B0-----:R-:W-:Y:S01]  /*8160*/  IMAD R44, R44, 0x2, R39 ;  /* 0x000000022c2c7824 */ /* 0x001fe200078e0227 */
        /* <DEDUP_REMOVED lines=8> */
[----:B---3--:R-:W-:Y:S04]  /*81f0*/  STS.U16 [R3+UR4+0x2b80], R78 ;  /* 0x002b804e03007988 */ /* 0x008fe80008000404 */
[----:B------:R-:W-:Y:S04]  /*8200*/  STS.U16 [R3+UR4+0x2f80], R92 ;  /* 0x002f805c03007988 */ /* 0x000fe80008000404 */
[----:B------:R3:W-:Y:S01]  /*8210*/  STS.U16 [R3+UR4+0x3380], R68 ;  /* 0x0033804403007988 */ /* 0x0007e20008000404 */
[----:B0-----:R-:W0:Y:S03]  /*8220*/  LDC R49, c[0x0][0x3d8] ;  /* 0x0000f600ff317b82 */ /* 0x001e260000000800 */
[----:B------:R1:W-:Y:S04]  /*8230*/  STS.U16 [R3+UR4+0x3780], R69 ;  /* 0x0037804503007988 */ /* 0x0003e80008000404 */
[----:B------:R-:W-:Y:S04]  /*8240*/  STS.U16 [R3+UR4+0x3b80], R74 ;  /* 0x003b804a03007988 */ /* 0x000fe80008000404 */
[----:B------:R4:W-:Y:S01]  /*8250*/  STS.U16 [R3+UR4+0x3f80], R2 ;  /* 0x003f800203007988 */ /* 0x0009e20008000404 */
[----:B------:R-:W-:Y:S01]  /*8260*/  IMAD R43, R43, 0x2, R44 ;  /* 0x000000022b2b7824 */ /* 0x000fe200078e022c */
[----:B------:R-:W2:Y:S02]  /*8270*/  LDC R55, c[0x0][0x3d8] ;  /* 0x0000f600ff377b82 */ /* 0x000ea40000000800 */
[----:B---3--:R3:W5:Y:S04]  /*8280*/  LDL.LU R68, [R1+0x884] ;  /* 0x0008840001447983 */ /* 0x0087680000300800 */
[----:B-1----:R3:W5:Y:S01]  /*8290*/  LDL.LU R69, [R1+0x880] ;  /* 0x0008800001457983 */ /* 0x0027620000300800 */
[----:B----4-:R-:W-:-:S03]  /*82a0*/  IMAD.U32 R3, RZ, RZ, UR11 ;  /* 0x0000000bff037e24 */ /* 0x010fc6000f8e00ff */
[----:B------:R3:W5:Y:S01]  /*82b0*/  LDL.LU R74, [R1+0x87c] ;  /* 0x00087c00014a7983 */ /* 0x0007620000300800 */
[----:B------:R-:W-:-:S03]  /*82c0*/  IMAD R42, R42, 0x2, R43 ;  /* 0x000000022a2a7824 */ /* 0x000fc600078e022b */
[----:B------:R3:W5:Y:S04]  /*82d0*/  LDL.LU R2, [R1+0x878] ;  /* 0x0008780001027983 */ /* 0x0007680000300800 */
[----:B------:R3:W-:Y:S01]  /*82e0*/  STL [R1+0x738], R3 ;  /* 0x0007380301007387 */ /* 0x0007e20000100800 */
[----:B------:R-:W-:-:S04]  /*82f0*/  @!UP0 UIADD3 UR12, UPT, UPT, -UR12, 0x100000, URZ ;  /* 0x001000000c0c8890 */ /* 0x000fc8000fffe1ff */
[----:B------:R-:W-:Y:S02]  /*8300*/  @!UP0 USHF.L.U32 UR13, UR12, 0xb, URZ ;  /* 0x0000000b0c0d8899 */ /* 0x000fe400080006ff */
[----:B------:R-:W-:Y:S01]  /*8310*/  @!UP0 USHF.L.U32 UR12, UR12, 0x1, URZ ;  /* 0x000000010c0c8899 */ /* 0x000fe200080006ff */
[----:B------:R-:W-:Y:S01]  /*8320*/  IMAD R47, R47, 0x2, R42 ;  /* 0x000000022f2f7824 */ /* 0x000fe200078e022a */
[----:B------:R-:W-:Y:S01]  /*8330*/  ISETP.EQ.U32.AND P5, PT, R98, RZ, P4 ;  /* 0x000000ff6200720c */ /* 0x000fe200027a2070 */
[----:B------:R-:W-:Y:S01]  /*8340*/  VOTEU.ALL UP1, P0 ;  /* 0x0000000000ff7886 */ /* 0x000fe20000020000 */
[----:B------:R1:W-:Y:S06]  /*8350*/  MEMBAR.ALL.CTA ;  /* 0x0000000000007992 */ /* 0x0003ec0000008000 */
[----:B-1----:R-:W-:Y:S01]  /*8360*/  FENCE.VIEW.ASYNC.S ;  /* 0x00000000000073c6 */ /* 0x002fe20000000000 */
[----:B------:R-:W-:-:S05]  /*8370*/  IMAD R46, R46, 0x2, R47 ;  /* 0x000000022e2e7824 */ /* 0x000fca00078e022f */
[----:B------:R-:W-:Y:S01]  /*8380*/  LEA R45, R45, R46, 0x1 ;  /* 0x0000002e2d2d7211 */ /* 0x000fe200078e08ff */
[----:B------:R-:W1:Y:S02]  /*8390*/  FENCE.VIEW.ASYNC.S ;  /* 0x00000000000073c6 */ /* 0x000e640000000000 */
[----:B-1----:R3:W1:Y:S02]  /*83a0*/  @!UP1 SYNCS.EXCH.64 URZ, [UR4+0x10000], UR12 ;  /* 0x0100000c04ff95b2 */ /* 0x0026640008000100 */
[----:B0-----:R-:W-:Y:S02]  /*83b0*/  IMAD R49, R49, 0x2, R45 ;  /* 0x0000000231317824 */ /* 0x001fe400078e022d */
[----:B--2---:R-:W-:Y:S01]  /*83c0*/  VIADD R76, R83, 0x10000 ;  /* 0x00010000534c7836 */ /* 0x004fe20000000000 */
[----:B-1----:R-:W-:Y:S06]  /*83d0*/  BAR.SYNC.DEFER_BLOCKING 0x0 ;  /* 0x0000000000007b1d */ /* 0x002fec0000010000 */
[----:B---3--:R-:W-:Y:S05]  /*83e0*/  @!P5 BRA `(.L_x_6) ;  /* 0x0000000400a4d947 */ /* 0x008fea0003800000 */
[----:B------:R-:W-:Y:S01]  /*83f0*/  VIADD R3, R83, 0x30000 ;  /* 0x0003000053037836 */ /* 0x000fe20000000000 */
[----:B------:R-:W-:Y:S01]  /*8400*/  ELECT P1, URZ, PT ;  /* 0x0000000000ff782f */ /* 0x000fe20003820000 */
[----:B------:R-:W-:Y:S01]  /*8410*/  IMAD.MOV.U32 R77, RZ, RZ, RZ ;  /* 0x000000ffff4d7224 */ /* 0x000fe200078e00ff */
[----:B------:R-:W-:Y:S01]  /*8420*/  UMOV UR22, 0x0 ;  /* 0x0000000000167882 */ /* 0x000fe20000000000 */
[----:B------:R-:W-:Y:S01]  /*8430*/  UMOV UR23, 0x4208490 ;  /* 0x0420849000177882 */ /* 0x000fe20000000000 */
[----:B------:R-:W-:Y:S01]  /*8440*/  SHF.R.U32.HI R3, RZ, 0x4, R3 ;  /* 0x00000004ff037819 */ /* 0x000fe20000011603 */
[----:B------:R-:W-:Y:S01]  /*8450*/  UMOV UR76, 0x0 ;  /* 0x00000000004c7882 */ /* 0x000fe20000000000 */
[----:B------:R-:W-:Y:S01]  /*8460*/  UMOV UR77, 0x4208490 ;  /* 0x04208490004d7882 */ /* 0x000fe20000000000 */
[----:B------:R-:W-:Y:S01]  /*8470*/  UMOV UR62, 0x0 ;  /* 0x00000000003e7882 */ /* 0x000fe20000000000 */
[----:B------:R-:W-:Y:S01]  /*8480*/  SGXT.U32 R3, R3, 0xe ;  /* 0x0000000e0303781a */ /* 0x000fe20000000000 */
[----:B------:R-:W-:Y:S01]  /*8490*/  UMOV UR63, 0x4208490 ;  /* 0x04208490003f7882 */ /* 0x000fe20000000000 */
[----:B------:R-:W-:Y:S01]  /*84a0*/  UMOV UR54, 0x0 ;  /* 0x0000000000367882 */ /* 0x000fe20000000000 */
[----:B------:R-:W-:Y:S01]  /*84b0*/  UMOV UR55, 0x4208490 ;  /* 0x0420849000377882 */ /* 0x000fe20000000000 */
[C---:B------:R-:W-:Y:S01]  /*84c0*/  R2UR UR11, R3.reuse ;  /* 0x00000000030b72ca */ /* 0x040fe200000e0000 */
[----:B------:R-:W-:Y:S01]  /*84d0*/  @P1 IMAD.MOV.U32 R5, RZ, RZ, 0x40004040 ;  /* 0x40004040ff051424 */ /* 0x000fe200078e00ff */
[----:B------:R-:W-:Y:S01]  /*84e0*/  IADD3 R3, P2, PT, R3, 0x80, RZ ;  /* 0x0000008003037810 */ /* 0x000fe20007f5e0ff */
[----:B------:R-:W-:Y:S01]  /*84f0*/  UMOV UR38, 0x0 ;  /* 0x0000000000267882 */ /* 0x000fe20000000000 */
[----:B------:R-:W-:Y:S01]  /*8500*/  UMOV UR39, 0x4208490 ;  /* 0x0420849000277882 */ /* 0x000fe20000000000 */
[----:B------:R-:W-:Y:S01]  /*8510*/  UMOV UR46, 0x0 ;  /* 0x00000000002e7882 */ /* 0x000fe20000000000 */
[----:B------:R-:W-:Y:S01]  /*8520*/  R2UR UR18, R3 ;  /* 0x00000000031272ca */ /* 0x000fe200000e0000 */
[----:B------:R-:W-:Y:S01]  /*8530*/  IMAD.U32 R3, RZ, RZ, UR4 ;  /* 0x00000004ff037e24 */ /* 0x000fe2000f8e00ff */
[C---:B------:R-:W-:Y:S01]  /*8540*/  @P1 R2UR UR45, R5.reuse ;  /* 0x00000000052d12ca */ /* 0x040fe200000e0000 */
[----:B------:R-:W-:Y:S01]  /*8550*/  UMOV UR47, 0x4208490 ;  /* 0x04208490002f7882 */ /* 0x000fe20000000000 */
[----:B------:R-:W-:Y:S01]  /*8560*/  @P1 R2UR UR17, R5 ;  /* 0x00000000051112ca */ /* 0x000fe200000e0000 */
[----:B------:R-:W-:Y:S01]  /*8570*/  UMOV UR40, 0x0 ;  /* 0x0000000000287882 */ /* 0x000fe20000000000 */
[----:B------:R-:W-:Y:S01]  /*8580*/  SHF.R.U32.HI R3, RZ, 0x4, R3 ;  /* 0x00000004ff037819 */ /* 0x000fe20000011603 */
[----:B------:R-:W-:Y:S01]  /*8590*/  IMAD.U32 R4, RZ, RZ, UR11 ;  /* 0x0000000bff047e24 */ /* 0x000fe2000f8e00ff */
[----:B------:R-:W-:Y:S01]  /*85a0*/  UMOV UR41, 0x4208490 ;  /* 0x0420849000297882 */ /* 0x000fe20000000000 */
[----:B------:R-:W-:Y:S01]  /*85b0*/  UMOV UR34, 0x0 ;  /* 0x0000000000227882 */ /* 0x000fe20000000000 */
[----:B------:R-:W-:Y:S01]  /*85c0*/  SGXT.U32 R3, R3, 0xe ;  /* 0x0000000e0303781a */ /* 0x000fe20000000000 */
[----:B------:R-:W-:Y:S01]  /*85d0*/  UMOV UR35, 0x4208490 ;  /* 0x0420849000237882 */ /* 0x000fe20000000000 */
[----:B------:R-:W-:Y:S01]  /*85e0*/  @P1 R2UR UR44, R4 ;  /* 0x00000000042c12ca */ /* 0x000fe200000e0000 */
[----:B------:R-:W-:Y:S01]  /*85f0*/  UMOV UR28, 0x0 ;  /* 0x00000000001c7882 */ /* 0x000fe20000000000 */
[C---:B------:R-:W-:Y:S01]  /*8600*/  R2UR UR11, R3.reuse ;  /* 0x00000000030b72ca */ /* 0x040fe200000e0000 */
[----:B------:R-:W-:Y:S01]  /*8610*/  UMOV UR29, 0x4208490 ;  /* 0x04208490001d7882 */ /* 0x000fe20000000000 */
[----:B------:R-:W-:Y:S01]  /*8620*/  IADD3 R3, P3, PT, R3, 0x2, RZ ;  /* 0x0000000203037810 */ /* 0x000fe20007f7e0ff */
[----:B------:R-:W-:Y:S01]  /*8630*/  UMOV UR24, 0x0 ;  /* 0x0000000000187882 */ /* 0x000fe20000000000 */
[----:B------:R-:W-:Y:S01]  /*8640*/  UMOV UR25, 0x4208490 ;  /* 0x0420849000197882 */ /* 0x000fe20000000000 */
[----:B------:R-:W-:Y:S01]  /*8650*/  UMOV UR20, 0x0 ;  /* 0x0000000000147882 */ /* 0x000fe20000000000 */
[----:B------:R-:W-:Y:S01]  /*8660*/  R2UR UR12, R3 ;  /* 0x00000000030c72ca */ /* 0x000fe200000e0000 */
[----:B------:R-:W-:Y:S01]  /*8670*/  UMOV UR21, 0x4208490 ;  /* 0x0420849000157882 */ /* 0x000fe20000000000 */
[----:B------:R-:W-:Y:S01]  /*8680*/  @P1 MOV R3, R76 ;  /* 0x0000004c00031202 */ /* 0x000fe20000000f00 */
[----:B------:R-:W-:Y:S01]  /*8690*/  UMOV UR14, 0x0 ;  /* 0x00000000000e7882 */ /* 0x000fe20000000000 */
[----:B------:R-:W-:-:S03]  /*86a0*/  UMOV UR15, 0x4208490 ;  /* 0x04208490000f7882 */ /* 0x000fc60000000000 */
[----:B------:R-:W-:Y:S01]  /*86b0*/  IMAD.U32 R4, RZ, RZ, UR11 ;  /* 0x0000000bff047e24 */ /* 0x000fe2000f8e00ff */
[----:B------:R-:W-:Y:S01]  /*86c0*/  @P1 R2UR UR11, R3 ;  /* 0x00000000030b12ca */ /* 0x000fe200000e0000 */
[----:B------:R-:W-:-:S03]  /*86d0*/  IMAD.MOV.U32 R3, RZ, RZ, RZ ;  /* 0x000000ffff037224 */ /* 0x000fc600078e00ff */
[----:B------:R-:W-:Y:S02]  /*86e0*/  @P1 R2UR UR16, R4 ;  /* 0x00000000041012ca */ /* 0x000fe400000e0000 */
[----:B------:R-:W-:-:S04]  /*86f0*/  IADD3.X R3, PT, PT, R3, 0x40004040, RZ, P2, !PT ;  /* 0x4000404003037810 */ /* 0x000fc800017fe4ff */
[----:B------:R-:W-:Y:S01]  /*8700*/  R2UR UR19, R3 ;  /* 0x00000000031372ca */ /* 0x000fe200000e0000 */
[----:B------:R-:W-:-:S05]  /*8710*/  IMAD.MOV.U32 R3, RZ, RZ, RZ ;  /* 0x000000ffff037224 */ /* 0x000fca00078e00ff */
[----:B------:R-:W-:Y:S01]  /*8720*/  IADD3.X R3, PT, PT, R3, 0x40004040, RZ, P3, !PT ;  /* 0x4000404003037810 */ /* 0x000fe20001ffe4ff */
[----:B------:R0:W-:Y:S03]  /*8730*/  UTCHMMA gdesc[UR44], gdesc[UR16], tmem[UR74], tmem[UR22], idesc[UR23], !UPT ;  /* 0x00ff16102c0075ea */ /* 0x0001e6000f80004a */
[----:B------:R-:W-:-:S03]  /*8740*/  R2UR UR13, R3 ;  /* 0x00000000030d72ca */ /* 0x000fc600000e0000 */
[----:B------:R-:W-:Y:S02]  /*8750*/  UIADD3.64 UR64, UPT, UPT, UR18, 0x80, URZ ;  /* 0x0000008012407897 */ /* 0x000fe4000fffe0ff */
[----:B------:R-:W-:Y:S02]  /*8760*/  UIADD3.64 UR60, UPT, UPT, UR18, 0x100, URZ ;  /* 0x00000100123c7897 */ /* 0x000fe4000fffe0ff */
[----:B------:R-:W-:Y:S02]  /*8770*/  UIADD3.64 UR50, UPT, UPT, UR18, 0x180, URZ ;  /* 0x0000018012327897 */ /* 0x000fe4000fffe0ff */
[----:B------:R-:W-:Y:S02]  /*8780*/  UIADD3.64 UR32, UPT, UPT, UR18, 0x200, URZ ;  /* 0x0000020012207897 */ /* 0x000fe4000fffe0ff */
[----:B------:R-:W-:Y:S02]  /*8790*/  UIADD3.64 UR56, UPT, UPT, UR18, 0x280, URZ ;  /* 0x0000028012387897 */ /* 0x000fe4000fffe0ff */
[----:B------:R-:W-:-:S02]  /*87a0*/  UIADD3.64 UR66, UPT, UPT, UR12, 0x2, URZ ;  /* 0x000000020c427897 */ /* 0x000fc4000fffe0ff */
[----:B------:R-:W-:Y:S01]  /*87b0*/  UTCHMMA gdesc[UR18], gdesc[UR12], tmem[UR74], tmem[UR76], idesc[UR77], UPT ;  /* 0x00ff4c0c120075ea */ /* 0x000fe2000b80004a */
[----:B------:R-:W-:Y:S02]  /*87c0*/  UIADD3.64 UR58, UPT, UPT, UR12, 0x4, URZ ;  /* 0x000000040c3a7897 */ /* 0x000fe4000fffe0ff */
[----:B0-----:R-:W-:Y:S02]  /*87d0*/  UIADD3.64 UR44, UPT, UPT, UR12, 0x3fe, URZ ;  /* 0x000003fe0c2c7897 */ /* 0x001fe4000fffe0ff */
[----:B------:R-:W-:Y:S02]  /*87e0*/  UIADD3.64 UR68, UPT, UPT, UR12, 0x400, URZ ;  /* 0x000004000c447897 */ /* 0x000fe4000fffe0ff */
[----:B------:R-:W-:Y:S01]  /*87f0*/  UIADD3.64 UR72, UPT, UPT, UR12, 0x402, URZ ;  /* 0x000004020c487897 */ /* 0x000fe2000fffe0ff */
[----:B------:R-:W-:Y:S01]  /*8800*/  UTCHMMA gdesc[UR64], gdesc[UR66], tmem[UR74], tmem[UR62], idesc[UR63], UPT ;  /* 0x00ff3e42400075ea */ /* 0x000fe2000b80004a */
[----:B------:R-:W-:Y:S01]  /*8810*/  UIADD3.64 UR52, UPT, UPT, UR18, 0x300, URZ ;  /* 0x0000030012347897 */ /* 0x000fe2000fffe0ff */
[----:B------:R0:W-:Y:S01]  /*8820*/  UTCHMMA gdesc[UR60], gdesc[UR58], tmem[UR74], tmem[UR54], idesc[UR55], UPT ;  /* 0x00ff363a3c0075ea */ /* 0x0001e2000b80004a */
[----:B------:R-:W-:Y:S01]  /*8830*/  UIADD3.64 UR70, UPT, UPT, UR12, 0x404, URZ ;  /* 0x000004040c467897 */ /* 0x000fe2000fffe0ff */
[----:B------:R1:W-:Y:S01]  /*8840*/  UTCHMMA gdesc[UR50], gdesc[UR44], tmem[UR74], tmem[UR38], idesc[UR39], UPT ;  /* 0x00ff262c320075ea */ /* 0x0003e2000b80004a */
[----:B------:R-:W-:-:S02]  /*8850*/  UIADD3.64 UR48, UPT, UPT, UR18, 0x380, URZ ;  /* 0x0000038012307897 */ /* 0x000fc4000fffe0ff */
[----:B------:R-:W-:Y:S02]  /*8860*/  UIADD3.64 UR42, UPT, UPT, UR18, 0x400, URZ ;  /* 0x00000400122a7897 */ /* 0x000fe4000fffe0ff */
[----:B------:R-:W-:Y:S02]  /*8870*/  UIADD3.64 UR36, UPT, UPT, UR18, 0x480, URZ ;  /* 0x0000048012247897 */ /* 0x000fe4000fffe0ff */
[----:B------:R-:W-:Y:S02]  /*8880*/  UIADD3.64 UR30, UPT, UPT, UR18, 0x500, URZ ;  /* 0x00000500121e7897 */ /* 0x000fe4000fffe0ff */
[----:B0-----:R-:W-:Y:S02]  /*8890*/  UIADD3.64 UR60, UPT, UPT, UR12, 0x7fe, URZ ;  /* 0x000007fe0c3c7897 */ /* 0x001fe4000fffe0ff */
[----:B------:R-:W-:Y:S02]  /*88a0*/  UIADD3.64 UR58, UPT, UPT, UR12, 0x800, URZ ;  /* 0x000008000c3a7897 */ /* 0x000fe4000fffe0ff */
[----:B------:R-:W-:-:S02]  /*88b0*/  UIADD3.64 UR54, UPT, UPT, UR12, 0x802, URZ ;  /* 0x000008020c367897 */ /* 0x000fc4000fffe0ff */
[----:B------:R-:W-:Y:S02]  /*88c0*/  UIADD3.64 UR76, UPT, UPT, UR12, 0x804, URZ ;  /* 0x000008040c4c7897 */ /* 0x000fe4000fffe0ff */
[----:B------:R-:W-:Y:S01]  /*88d0*/  UIADD3.64 UR26, UPT, UPT, UR18, 0x580, URZ ;  /* 0x00000580121a7897 */ /* 0x000fe2000fffe0ff */
[----:B------:R-:W-:Y:S01]  /*88e0*/  UMOV UR66, 0x0 ;  /* 0x0000000000427882 */ /* 0x000fe20000000000 */
[----:B------:R-:W-:Y:S01]  /*88f0*/  UMOV UR67, 0x4208490 ;  /* 0x0420849000437882 */ /* 0x000fe20000000000 */
[----:B-1----:R-:W-:Y:S01]  /*8900*/  UIADD3.64 UR38, UPT, UPT, UR12, 0xbfe, URZ ;  /* 0x00000bfe0c267897 */ /* 0x002fe2000fffe0ff */
[----:B------:R0:W-:Y:S01]  /*8910*/  UTCHMMA gdesc[UR32], gdesc[UR68], tmem[UR74], tmem[UR66], idesc[UR67], UPT ;  /* 0x00ff4244200075ea */ /* 0x0001e2000b80004a */
[----:B------:R-:W-:Y:S02]  /*8920*/  UIADD3.64 UR22, UPT, UPT, UR18, 0x600, URZ ;  /* 0x0000060012167897 */ /* 0x000fe4000fffe0ff */
[----:B------:R-:W-:Y:S01]  /*8930*/  UIADD3.64 UR62, UPT, UPT, UR12, 0xc00, URZ ;  /* 0x00000c000c3e7897 */ /* 0x000fe2000fffe0ff */
[----:B------:R-:W-:Y:S01]  /*8940*/  UMOV UR50, 0x0 ;  /* 0x0000000000327882 */ /* 0x000fe20000000000 */
[----:B------:R-:W-:Y:S01]  /*8950*/  UMOV UR51, 0x4208490 ;  /* 0x0420849000337882 */ /* 0x000fe20000000000 */
[----:B------:R-:W-:Y:S01]  /*8960*/  UIADD3.64 UR16, UPT, UPT, UR18, 0x680, URZ ;  /* 0x0000068012107897 */ /* 0x000fe2000fffe0ff */
[----:B------:R0:W-:Y:S01]  /*8970*/  UTCHMMA gdesc[UR56], gdesc[UR72], tmem[UR74], tmem[UR50], idesc[UR51], UPT ;  /* 0x00ff3248380075ea */ /* 0x0001e2000b80004a */
[----:B------:R-:W-:Y:S01]  /*8980*/  UIADD3.64 UR64, UPT, UPT, UR12, 0xc02, URZ ;  /* 0x00000c020c407897 */ /* 0x000fe2000fffe0ff */
[----:B------:R-:W-:Y:S01]  /*8990*/  UMOV UR44, 0x0 ;  /* 0x00000000002c7882 */ /* 0x000fe20000000000 */
[----:B------:R-:W-:Y:S01]  /*89a0*/  UMOV UR45, 0x4208490 ;  /* 0x04208490002d7882 */ /* 0x000fe20000000000 */
[----:B------:R-:W-:Y:S01]  /*89b0*/  UIADD3.64 UR18, UPT, UPT, UR18, 0x700, URZ ;  /* 0x0000070012127897 */ /* 0x000fe2000fffe0ff */
[----:B------:R0:W-:Y:S01]  /*89c0*/  UTCHMMA gdesc[UR52], gdesc[UR70], tmem[UR74], tmem[UR44], idesc[UR45], UPT ;  /* 0x00ff2c46340075ea */ /* 0x0001e2000b80004a */
[----:B------:R-:W-:Y:S01]  /*89d0*/  UIADD3.64 UR12, UPT, UPT, UR12, 0xc04, URZ ;  /* 0x00000c040c0c7897 */ /* 0x000fe2000fffe0ff */
[----:B------:R0:W-:Y:S01]  /*89e0*/  UTCHMMA gdesc[UR48], gdesc[UR60], tmem[UR74], tmem[UR66], idesc[UR67], UPT ;  /* 0x00ff423c300075ea */ /* 0x0001e2000b80004a */
[----:B------:R0:W-:Y:S01]  /*89f0*/  UTCHMMA gdesc[UR42], gdesc[UR58], tmem[UR74], tmem[UR46], idesc[UR47], UPT ;  /* 0x00ff2e3a2a0075ea */ /* 0x0001e2000b80004a */
[----:B------:R0:W-:Y:S01]  /*8a00*/  UTCHMMA gdesc[UR36], gdesc[UR54], tmem[UR74], tmem[UR40], idesc[UR41], UPT ;  /* 0x00ff2836240075ea */ /* 0x0001e2000b80004a */
[----:B------:R0:W-:Y:S01]  /*8a10*/  UTCHMMA gdesc[UR30], gdesc[UR76], tmem[UR74], tmem[UR34], idesc[UR35], UPT ;  /* 0x00ff224c1e0075ea */ /* 0x0001e2000b80004a */
[----:B------:R0:W-:Y:S01]  /*8a20*/  UTCHMMA gdesc[UR26], gdesc[UR38], tmem[UR74], tmem[UR28], idesc[UR29], UPT ;  /* 0x00ff1c261a0075ea */ /* 0x0001e2000b80004a */
[----:B------:R0:W-:Y:S01]  /*8a30*/  UTCHMMA gdesc[UR22], gdesc[UR62], tmem[UR74], tmem[UR24], idesc[UR25], UPT ;  /* 0x00ff183e160075ea */ /* 0x0001e2000b80004a */
[----:B------:R0:W-:Y:S02]  /*8a40*/  UTCHMMA gdesc[UR16], gdesc[UR64], tmem[UR74], tmem[UR20], idesc[UR21], UPT ;  /* 0x00ff1440100075ea */ /* 0x0001e4000b80004a */
[----:B------:R0:W-:Y:S01]  /*8a50*/  UTCHMMA gdesc[UR18], gdesc[UR12], tmem[UR74], tmem[UR14], idesc[UR15], UPT ;  /* 0x00ff0e0c120075ea */ /* 0x0001e2000b80004a */
[----:B------:R0:W-:Y:S01]  /*8a60*/  UTCBAR [UR11], URZ ;  /* 0x000000ff0b0073e9 */ /* 0x0001e200080000ff */
[----:B------:R-:W-:Y:S01]  /*8a70*/  NOP ;  /* 0x0000000000007918 */ /* 0x000fe20000000000 */
.L_x_6:
[----:B------:R-:W-:Y:S05]  /*8a80*/  @!P4 BRA `(.L_x_7) ;  /* 0x000000000008c947 */ /* 0x000fea0003800000 */
[----:B------:R-:W1:Y:S02]  /*8a90*/  SYNCS.PHASECHK.TRANS64.TRYWAIT P1, [UR4+0x10000], RZ ;  /* 0x010000ffff0075a7 */ /* 0x000e640008021104 */
[----:B-1----:R-:W-:Y:S05]  /*8aa0*/  @!P1 BRA `(.L_x_8) ;  /* 0x0000011000249947 */ /* 0x002fea0003800000 */
.L_x_7:
[----:B------:R-:W2:Y:S01]  /*8ab0*/  LDL R3, [R1+0x738] ;  /* 0x0007380001037983 */ /* 0x000ea20000100800 */
[----:B------:R-:W-:Y:S01]  /*8ac0*/  IMAD R48, R48, 0x2, R49 ;  /* 0x0000000230307824 */ /* 0x000fe200078e0231 */
[----:B------:R-:W1:Y:S02]  /*8ad0*/  LDC R54, c[0x0][0x3d8] ;  /* 0x0000f600ff367b82 */ /* 0x000e640000000800 */
[----:B------:R-:W-:Y:S04]  /*8ae0*/  STL [R1+0x8a0], R75 ;  /* 0x0008a04b01007387 */ /* 0x000fe80000100800 */
[----:B------:R-:W-:Y:S02]  /*8af0*/  STL [R1+0x8c0], R75 ;  /* 0x0008c04b01007387 */ /* 0x000fe40000100800 */
[----:B------:R-:W3:Y:S02]  /*8b00*/  LDC R60, c[0x0][0x3d8] ;  /* 0x0000f600ff3c7b82 */ /* 0x000ee40000000800 */
[----:B------:R-:W-:Y:S04]  /*8b10*/  STL [R1+0x908], R75 ;  /* 0x0009084b01007387 */ /* 0x000fe80000100800 */
[----:B------:R-:W-:Y:S02]  /*8b20*/  STL [R1+0x938], R75 ;  /* 0x0009384b01007387 */ /* 0x000fe40000100800 */
[----:B------:R-:W4:Y:S02]  /*8b30*/  LDC R61, c[0x0][0x3d8] ;  /* 0x0000f600ff3d7b82 */ /* 0x000f240000000800 */
[----:B------:R-:W-:Y:S04]  /*8b40*/  STL [R1+0x93c], R75 ;  /* 0x00093c4b01007387 */ /* 0x000fe80000100800 */
[----:B------:R-:W-:Y:S02]  /*8b50*/  STL [R1+0x960], R75 ;  /* 0x0009604b01007387 */ /* 0x000fe40000100800 */
[----:B------:R-:W0:Y:S02]  /*8b60*/  LDC R62, c[0x0][0x3d8] ;  /* 0x0000f600ff3e7b82 */ /* 0x000e240000000800 */
        /* <DEDUP_REMOVED lines=9> */
[----:B-----5:R-:W-:Y:S04]  /*8c00*/  STL [R1+0x888], R74 ;  /* 0x0008884a01007387 */ /* 0x020fe80000100800 */
[----:B------:R-:W-:Y:S02]  /*8c10*/  STL [R1+0x884], R72 ;  /* 0x0008844801007387 */ /* 0x000fe40000100800 */
[----:B------:R-:W0:Y:S02]  /*8c20*/  LDC R65, c[0x0][0x3d8] ;  /* 0x0000f600ff417b82 */ /* 0x000e240000000800 */
[----:B------:R-:W-:Y:S04]  /*8c30*/  STL [R1+0x880], R69 ;  /* 0x0008804501007387 */ /* 0x000fe80000100800 */
[----:B------:R1:W-:Y:S02]  /*8c40*/  STL [R1+0x87c], R68 ;  /* 0x00087c4401007387 */ /* 0x0003e40000100800 */
[----:B------:R-:W0:Y:S08]  /*8c50*/  LDC R66, c[0x0][0x3d8] ;  /* 0x0000f600ff427b82 */ /* 0x000e300000000800 */
[----:B------:R-:W-:Y:S08]  /*8c60*/  BAR.SYNC.DEFER_BLOCKING 0x0 ;  /* 0x0000000000007b1d */ /* 0x000ff00000010000 */
[----:B-1----:R-:W1:Y:S01]  /*8c70*/  LDC R68, c[0x0][0x3a8] ;  /* 0x0000ea00ff447b82 */ /* 0x002e620000000800 */
[----:B------:R-:W-:Y:S01]  /*8c80*/  STL [R1+0x878], R2 ;  /* 0x0008780201007387 */ /* 0x000fe20000100800 */
[----:B------:R-:W0:Y:S06]  /*8c90*/  S2R R69, SR_TID.X ;  /* 0x0000000000457919 */ /* 0x000e2c0000002100 */
[----:B------:R-:W0:Y:S08]  /*8ca0*/  LDC R71, c[0x0][0x3d8] ;  /* 0x0000f600ff477b82 */ /* 0x000e300000000800 */
        /* <DEDUP_REMOVED lines=26> */
[----:B------:R-:W0:Y:S02]  /*8e50*/  LDC R104, c[0x0][0x3d8] ;  /* 0x0000f600ff687b82 */ /* 0x000e240000000800 */
[----:B0-2---:R-:W-:Y:S01]  /*8e60*/  R2UR UR11, R3 ;  /* 0x00000000030b72ca */ /* 0x005fe200000e0000 */
[----:B------:R-:W-:-:S04]  /*8e70*/  IMAD R3, R50, 0x2, R48 ;  /* 0x0000000232037824 */ /* 0x000fc800078e0230 */
[----:B------:R-:W-:Y:S01]  /*8e80*/  IMAD R52, R52, 0x2, R3 ;  /* 0x0000000234347824 */ /* 0x000fe200078e0203 */
[----:B------:R-:W0:Y:S04]  /*8e90*/  LDC R105, c[0x0][0x3d8] ;  /* 0x0000f600ff697b82 */ /* 0x000e280000000800 */
[----:B------:R-:W-:-:S03]  /*8ea0*/  LEA R51, R51, R52, 0x1 ;  /* 0x0000003433337211 */ /* 0x000fc600078e08ff */
[----:B------:R-:W-:Y:S01]  /*8eb0*/  LDTM.16dp32bit_t0_t15.x32 R4, tmem[UR11] ;  /* 0x0000000b000479ee */ /* 0x000fe20008a80000 */
[----:B------:R-:W1:Y:S01]  /*8ec0*/  LDTM.16dp32bit_t16_t31.x32 R4, tmem[UR11+0x20] ;  /* 0x0000200b000479ee */ /* 0x000e620008aa0000 */
[----:B------:R-:W2:Y:S01]  /*8ed0*/  LDC R107, c[0x0][0x3d8] ;  /* 0x0000f600ff6b7b82 */ /* 0x000ea20000000800 */
[----:B------:R-:W-:-:S04]  /*8ee0*/  IMAD R50, R53, 0x2, R51 ;  /* 0x0000000235327824 */ /* 0x000fc800078e0233 */
[----:B------:R-:W-:-:S03]  /*8ef0*/  IMAD R55, R55, 0x2, R50 ;  /* 0x0000000237377824 */ /* 0x000fc600078e0232 */
[----:B------:R-:W0:Y:S01]  /*8f00*/  LDC R113, c[0x0][0x3d8] ;  /* 0x0000f600ff717b82 */ /* 0x000e220000000800 */
[----:B------:R-:W-:-:S07]  /*8f10*/  IMAD R54, R54, 0x2, R55 ;  /* 0x0000000236367824 */ /* 0x000fce00078e0237 */
[----:B------:R-:W0:Y:S01]  /*8f20*/  LDC R108, c[0x0][0x3d8] ;  /* 0x0000f600ff6c7b82 */ /* 0x000e220000000800 */
[-C--:B-1----:R-:W-:Y:S01]  /*8f30*/  FMUL R57, R4, R68.reuse ;  /* 0x0000004404397220 */ /* 0x082fe20000400000 */
[-C--:B------:R-:W-:Y:S01]  /*8f40*/  FMUL R53, R5, R68.reuse ;  /* 0x0000004405357220 */ /* 0x080fe20000400000 */
[-C--:B------:R-:W-:Y:S01]  /*8f50*/  FMUL R56, R6, R68.reuse ;  /* 0x0000004406387220 */ /* 0x080fe20000400000 */
[-C--:B------:R-:W-:Y:S01]  /*8f60*/  FMUL R59, R7, R68.reuse ;  /* 0x00000044073b7220 */ /* 0x080fe20000400000 */
[-C--:B------:R-:W-:Y:S01]  /*8f70*/  FMUL R58, R8, R68.reuse ;  /* 0x00000044083a7220 */ /* 0x080fe20000400000 */
[----:B------:R-:W-:Y:S02]  /*8f80*/  FMUL R70, R15, R68 ;  /* 0x000000440f467220 */ /* 0x000fe40000400000 */
[----:B------:R-:W1:Y:S01]  /*8f90*/  LDC R114, c[0x0][0x3d8] ;  /* 0x0000f600ff727b82 */ /* 0x000e620000000800 */
[----:B------:R-:W-:Y:S01]  /*8fa0*/  FMNMX3 R56, R57, R53, R56, !PT ;  /* 0x0000003539387276 */ /* 0x000fe20007800038 */
[----:B---3--:R-:W-:-:S02]  /*8fb0*/  IMAD R53, R60, 0x2, R54 ;  /* 0x000000023c357824 */ /* 0x008fc400078e0236 */
[-C--:B------:R-:W-:Y:S01]  /*8fc0*/  FMUL R60, R9, R68.reuse ;  /* 0x00000044093c7220 */ /* 0x080fe20000400000 */
[----:B------:R-:W-:Y:S01]  /*8fd0*/  STL.64 [R1+0xae8], R30 ;  /* 0x000ae81e01007387 */ /* 0x000fe20000100a00 */
[----:B------:R-:W-:Y:S01]  /*8fe0*/  FMNMX3 R56, R56, R59, R58, !PT ;  /* 0x0000003b38387276 */ /* 0x000fe2000780003a */
[----:B----4-:R-:W-:Y:S02]  /*8ff0*/  IMAD R58, R61, 0x2, R53 ;  /* 0x000000023d3a7824 */ /* 0x010fe400078e0235 */
[-C--:B------:R-:W-:Y:S01]  /*9000*/  FMUL R59, R10, R68.reuse ;  /* 0x000000440a3b7220 */ /* 0x080fe20000400000 */
[----:B------:R-:W3:Y:S01]  /*9010*/  LDC R115, c[0x0][0x3d8] ;  /* 0x0000f600ff737b82 */ /* 0x000ee20000000800 */
[----:B------:R-:W-:Y:S01]  /*9020*/  STL.64 [R1+0xae0], R32 ;  /* 0x000ae02001007387 */ /* 0x000fe20000100a00 */
[----:B------:R-:W-:Y:S02]  /*9030*/  IMAD R57, R62, 0x2, R58 ;  /* 0x000000023e397824 */ /* 0x000fe400078e023a */
[----:B------:R-:W-:Y:S01]  /*9040*/  FMUL R62, R12, R68 ;  /* 0x000000440c3e7220 */ /* 0x000fe20000400000 */
[----:B------:R-:W-:Y:S01]  /*9050*/  FMNMX3 R59, R56, R60, R59, !PT ;  /* 0x0000003c383b7276 */ /* 0x000fe2000780003b */
[----:B------:R-:W-:Y:S01]  /*9060*/  FMUL R60, R11, R68 ;  /* 0x000000440b3c7220 */ /* 0x000fe20000400000 */
[----:B------:R-:W-:-:S02]  /*9070*/  IMAD R56, R63, 0x2, R57 ;  /* 0x000000023f387824 */ /* 0x000fc400078e0239 */
[----:B------:R-:W-:Y:S01]  /*9080*/  FMUL R63, R14, R68 ;  /* 0x000000440e3f7220 */ /* 0x000fe20000400000 */
[----:B------:R-:W4:Y:S01]  /*9090*/  LDC R116, c[0x0][0x3d8] ;  /* 0x0000f600ff747b82 */ /* 0x000f220000000800 */
[----:B------:R-:W-:Y:S01]  /*90a0*/  STL.64 [R1+0xad8], R34 ;  /* 0x000ad82201007387 */ /* 0x000fe20000100a00 */
[----:B------:R-:W-:Y:S01]  /*90b0*/  IMAD R61, R67, 0x2, R56 ;  /* 0x00000002433d7824 */ /* 0x000fe200078e0238 */
[----:B------:R-:W-:Y:S01]  /*90c0*/  FMNMX3 R62, R59, R60, R62, !PT ;  /* 0x0000003c3b3e7276 */ /* 0x000fe2000780003e */
[-C--:B------:R-:W-:Y:S01]  /*90d0*/  FMUL R67, R16, R68.reuse ;  /* 0x0000004410437220 */ /* 0x080fe20000400000 */
[----:B------:R-:W-:Y:S01]  /*90e0*/  STL.64 [R1+0xb30], R48 ;  /* 0x000b303001007387 */ /* 0x000fe20000100a00 */
[----:B------:R-:W-:Y:S02]  /*90f0*/  IMAD R60, R64, 0x2, R61 ;  /* 0x00000002403c7824 */ /* 0x000fe400078e023d */
[----:B------:R-:W-:Y:S01]  /*9100*/  FMUL R64, R13, R68 ;  /* 0x000000440d407220 */ /* 0x000fe20000400000 */
[----:B------:R-:W0:Y:S01]  /*9110*/  LDC R117, c[0x0][0x3d8] ;  /* 0x0000f600ff757b82 */ /* 0x000e220000000800 */
[----:B------:R-:W-:Y:S01]  /*9120*/  STL.64 [R1+0xb28], R50 ;  /* 0x000b283201007387 */ /* 0x000fe20000100a00 */
[----:B------:R-:W-:-:S02]  /*9130*/  IMAD R59, R65, 0x2, R60 ;  /* 0x00000002413b7824 */ /* 0x000fc400078e023c */
[----:B------:R-:W-:Y:S01]  /*9140*/  FMUL R65, R18, R68 ;  /* 0x0000004412417220 */ /* 0x000fe20000400000 */
[----:B------:R-:W-:Y:S01]  /*9150*/  FMNMX3 R62, R62, R64, R63, !PT ;  /* 0x000000403e3e7276 */ /* 0x000fe2000780003f */
[----:B------:R1:W-:Y:S01]  /*9160*/  STL.64 [R1+0xaf0], R4 ;  /* 0x000af00401007387 */ /* 0x0003e20000100a00 */
[----:B------:R-:W-:Y:S02]  /*9170*/  IMAD R64, R66, 0x2, R59 ;  /* 0x0000000242407824 */ /* 0x000fe400078e023b */
[----:B------:R-:W-:Y:S01]  /*9180*/  FMUL R66, R17, R68 ;  /* 0x0000004411427220 */ /* 0x000fe20000400000 */
[----:B------:R-:W-:Y:S01]  /*9190*/  FMNMX3 R62, R62, R70, R67, !PT ;  /* 0x000000463e3e7276 */ /* 0x000fe20007800043 */
[-C--:B------:R-:W-:Y:S01]  /*91a0*/  FMUL R70, R20, R68.reuse ;  /* 0x0000004414467220 */ /* 0x080fe20000400000 */
[----:B------:R-:W-:Y:S02]  /*91b0*/  IMAD R63, R71, 0x2, R64 ;  /* 0x00000002473f7824 */ /* 0x000fe400078e0240 */
[----:B------:R-:W-:Y:S01]  /*91c0*/  FMUL R71, R22, R68 ;  /* 0x0000004416477220 */ /* 0x000fe20000400000 */
[----:B------:R-:W-:Y:S01]  /*91d0*/  FMNMX3 R65, R62, R66, R65, !PT ;  /* 0x000000423e417276 */ /* 0x000fe20007800041 */
[----:B------:R-:W-:Y:S01]  /*91e0*/  FMUL R66, R19, R68 ;  /* 0x0000004413427220 */ /* 0x000fe20000400000 */
[----:B------:R-:W-:-:S02]  /*91f0*/  IMAD R62, R78, 0x2, R63 ;  /* 0x000000024e3e7824 */ /* 0x000fc400078e023f */
[----:B------:R-:W-:Y:S01]  /*9200*/  FMUL R78, R24, R68 ;  /* 0x00000044184e7220 */ /* 0x000fe20000400000 */
[----:B------:R-:W0:Y:S01]  /*9210*/  LDC R118, c[0x0][0x3d8] ;  /* 0x0000f600ff767b82 */ /* 0x000e220000000800 */
[----:B------:R-:W-:Y:S01]  /*9220*/  STL.64 [R1+0xaf8], R6 ;  /* 0x000af80601007387 */ /* 0x000fe20000100a00 */
[----:B------:R-:W-:Y:S01]  /*9230*/  IMAD R67, R73, 0x2, R62 ;  /* 0x0000000249437824 */ /* 0x000fe200078e023e */
[----:B------:R-:W-:Y:S01]  /*9240*/  FMNMX3 R70, R65, R66, R70, !PT ;  /* 0x0000004241467276 */ /* 0x000fe20007800046 */
[----:B------:R-:W-:Y:S01]  /*9250*/  FMUL R73, R21, R68 ;  /* 0x0000004415497220 */ /* 0x000fe20000400000 */
[----:B------:R2:W-:Y:S01]  /*9260*/  STL.64 [R1+0xb00], R8 ;  /* 0x000b000801007387 */ /* 0x0005e20000100a00 */
[----:B-1----:R-:W-:Y:S02]  /*9270*/  LEA R4, P3, R106, R82, 0x1 ;  /* 0x000000526a047211 */ /* 0x002fe400078608ff */
[----:B------:R-:W-:Y:S01]  /*9280*/  LEA R66, R79, R67, 0x1 ;  /* 0x000000434f427211 */ /* 0x000fe200078e08ff */
[-C--:B------:R-:W-:Y:S01]  /*9290*/  FMUL R79, R23, R68.reuse ;  /* 0x00000044174f7220 */ /* 0x080fe20000400000 */
[----:B------:R-:W-:Y:S01]  /*92a0*/  FMNMX3 R70, R70, R73, R71, !PT ;  /* 0x0000004946467276 */ /* 0x000fe20007800047 */
[----:B------:R-:W-:Y:S01]  /*92b0*/  STL.64 [R1+0xb08], R10 ;  /* 0x000b080a01007387 */ /* 0x000fe20000100a00 */
[----:B------:R-:W1:Y:S01]  /*92c0*/  LDC R119, c[0x0][0x3d8] ;  /* 0x0000f600ff777b82 */ /* 0x000e620000000800 */
[----:B------:R-:W-:Y:S01]  /*92d0*/  IMAD R65, R85, 0x2, R66 ;  /* 0x0000000255417824 */ /* 0x000fe200078e0242 */
[----:B------:R-:W-:Y:S01]  /*92e0*/  FMNMX3 R78, R70, R79, R78, !PT ;  /* 0x0000004f464e7276 */ /* 0x000fe2000780004e */
[----:B------:R-:W-:Y:S01]  /*92f0*/  FMUL R79, R26, R68 ;  /* 0x000000441a4f7220 */ /* 0x000fe20000400000 */
[----:B------:R3:W-:Y:S01]  /*9300*/  STL.64 [R1+0xb18], R56 ;  /* 0x000b183801007387 */ /* 0x0007e20000100a00 */
[----:B------:R-:W-:-:S02]  /*9310*/  IMAD R73, R81, 0x2, R65 ;  /* 0x0000000251497824 */ /* 0x000fc400078e0241 */
[----:B------:R-:W-:Y:S01]  /*9320*/  FMUL R81, R28, R68 ;  /* 0x000000441c517220 */ /* 0x000fe20000400000 */
[----:B--2---:R-:W-:Y:S01]  /*9330*/  LEA R8, P1, R110, R82, 0x1 ;  /* 0x000000526e087211 */ /* 0x004fe200078208ff */
[----:B------:R-:W2:Y:S01]  /*9340*/  LDC R85, c[0x0][0x3d8] ;  /* 0x0000f600ff557b82 */ /* 0x000ea20000000800 */
[----:B------:R-:W-:Y:S02]  /*9350*/  IMAD R71, R80, 0x2, R73 ;  /* 0x0000000250477824 */ /* 0x000fe400078e0249 */
[----:B------:R-:W-:Y:S01]  /*9360*/  FMUL R80, R25, R68 ;  /* 0x0000004419507220 */ /* 0x000fe20000400000 */
[----:B------:R-:W-:Y:S01]  /*9370*/  STL.64 [R1+0xb10], R12 ;  /* 0x000b100c01007387 */ /* 0x000fe20000100a00 */
[----:B------:R-:W-:Y:S01]  /*9380*/  LEA.HI.X.SX32 R9, R110, R0, 0x1, P1 ;  /* 0x000000006e097211 */ /* 0x000fe200008f0eff */
[----:B------:R-:W-:Y:S02]  /*9390*/  IMAD R70, R83, 0x2, R71 ;  /* 0x0000000253467824 */ /* 0x000fe400078e0247 */
[----:B------:R-:W-:Y:S01]  /*93a0*/  FMUL R83, R27, R68 ;  /* 0x000000441b537220 */ /* 0x000fe20000400000 */
[----:B------:R-:W-:Y:S01]  /*93b0*/  FMNMX3 R78, R78, R80, R79, !PT ;  /* 0x000000504e4e7276 */ /* 0x000fe2000780004f */
[----:B------:R-:W0:Y:S01]  /*93c0*/  LDC R120, c[0x0][0x3d8] ;  /* 0x0000f600ff787b82 */ /* 0x000e220000000800 */
[----:B------:R-:W-:Y:S01]  /*93d0*/  IMAD R80, R84, 0x2, R70 ;  /* 0x0000000254507824 */ /* 0x000fe200078e0246 */
[----:B---3--:R-:W-:Y:S01]  /*93e0*/  LEA R56, P2, R36, R82, 0x1 ;  /* 0x0000005224387211 */ /* 0x008fe200078408ff */
[----:B------:R-:W-:Y:S01]  /*93f0*/  STL.64 [R1+0xb20], R60 ;  /* 0x000b203c01007387 */ /* 0x000fe20000100a00 */
[----:B------:R-:W-:Y:S01]  /*9400*/  FMNMX3 R112, R78, R83, R81, !PT ;  /* 0x000000534e707276 */ /* 0x000fe20007800051 */
[----:B------:R-:W-:Y:S01]  /*9410*/  IMAD R79, R88, 0x2, R80 ;  /* 0x00000002584f7824 */ /* 0x000fe200078e0250 */
[----:B------:R-:W-:Y:S01]  /*9420*/  LEA.HI.X.SX32 R57, R36, R0, 0x1, P2 ;  /* 0x0000000024397211 */ /* 0x000fe200010f0eff */
[----:B------:R3:W-:Y:S01]  /*9430*/  STL [R1+0xad0], R24 ;  /* 0x000ad01801007387 */ /* 0x0007e20000100800 */
[----:B------:R-:W0:Y:S01]  /*9440*/  LDC R88, c[0x0][0x3d8] ;  /* 0x0000f600ff587b82 */ /* 0x000e220000000800 */
[----:B------:R-:W-:Y:S01]  /*9450*/  IMAD R78, R92, 0x2, R79 ;  /* 0x000000025c4e7824 */ /* 0x000fe200078e024f */
[----:B------:R-:W-:Y:S01]  /*9460*/  LEA R34, P2, R109, R82, 0x1 ;  /* 0x000000526d227211 */ /* 0x000fe200078408ff */
[----:B------:R4:W-:Y:S01]  /*9470*/  STL [R1+0xacc], R25 ;  /* 0x000acc1901007387 */ /* 0x0009e20000100800 */
[-C--:B------:R-:W-:Y:S01]  /*9480*/  LEA.HI.X.SX32 R5, R106, R0.reuse, 0x1, P3 ;  /* 0x000000006a057211 */ /* 0x080fe200018f0eff */
[----:B------:R-:W-:Y:S01]  /*9490*/  IMAD R84, R91, 0x2, R78 ;  /* 0x000000025b547824 */ /* 0x000fe200078e024e */
[----:B------:R-:W-:Y:S01]  /*94a0*/  LEA.HI.X.SX32 R35, R109, R0, 0x1, P2 ;  /* 0x000000006d237211 */ /* 0x000fe200010f0eff */
[----:B------:R-:W-:Y:S01]  /*94b0*/  STL.64 [R1+0x348], R56 ;  /* 0x0003483801007387 */ /* 0x000fe20000100a00 */
[----:B------:R-:W1:Y:S01]  /*94c0*/  LDC R92, c[0x0][0x3d8] ;  /* 0x0000f600ff5c7b82 */ /* 0x000e620000000800 */
[----:B------:R-:W-:Y:S01]  /*94d0*/  IMAD R83, R98, 0x2, R84 ;  /* 0x0000000262537824 */ /* 0x000fe200078e0254 */
[CC--:B------:R-:W-:Y:S01]  /*94e0*/  LEA R74, P2, R38.reuse, R82.reuse, 0x1 ;  /* 0x00000052264a7211 */ /* 0x0c0fe200078408ff */
[----:B------:R-:W-:Y:S01]  /*94f0*/  STL.64 [R1+0x340], R8 ;  /* 0x0003400801007387 */ /* 0x000fe20000100a00 */
[----:B---3--:R-:W-:Y:S01]  /*9500*/  LEA R24, P3, R37, R82, 0x1 ;  /* 0x0000005225187211 */ /* 0x008fe200078608ff */
[----:B------:R-:W-:Y:S01]  /*9510*/  IMAD R81, R97, 0x2, R83 ;  /* 0x0000000261517824 */ /* 0x000fe200078e0253 */
[-C--:B------:R-:W-:Y:S01]  /*9520*/  LEA.HI.X.SX32 R75, R38, R0.reuse, 0x1, P2 ;  /* 0x00000000264b7211 */ /* 0x080fe200010f0eff */
[----:B------:R-:W-:Y:S01]  /*9530*/  STL.64 [R1+0x338], R34 ;  /* 0x0003382201007387 */ /* 0x000fe20000100a00 */
[----:B------:R-:W3:Y:S01]  /*9540*/  LDC R98, c[0x0][0x3d8] ;  /* 0x0000f600ff627b82 */ /* 0x000ee20000000800 */
[----:B------:R-:W-:Y:S01]  /*9550*/  IMAD R87, R87, 0x2, R81 ;  /* 0x0000000257577824 */ /* 0x000fe200078e0251 */
[----:B----4-:R-:W-:Y:S01]  /*9560*/  LEA.HI.X.SX32 R25, R37, R0, 0x1, P3 ;  /* 0x0000000025197211 */ /* 0x010fe200018f0eff */
[----:B------:R4:W-:Y:S01]  /*9570*/  STL.64 [R1+0x330], R4 ;  /* 0x0003300401007387 */ /* 0x0009e20000100a00 */
[-C--:B------:R-:W-:Y:S01]  /*9580*/  LEA R50, P2, R40, R82.reuse, 0x1 ;  /* 0x0000005228327211 */ /* 0x080fe200078408ff */
[----:B------:R-:W-:Y:S01]  /*9590*/  IMAD R86, R86, 0x2, R87 ;  /* 0x0000000256567824 */ /* 0x000fe200078e0257 */
[----:B------:R-:W-:-:S02]  /*95a0*/  LEA R48, P3, R39, R82, 0x1 ;  /* 0x0000005227307211 */ /* 0x000fc400078608ff */
[----:B------:R-:W3:Y:S01]  /*95b0*/  LDC R121, c[0x0][0x3d8] ;  /* 0x0000f600ff797b82 */ /* 0x000ee20000000800 */
[----:B--2---:R-:W-:Y:S01]  /*95c0*/  IMAD R85, R85, 0x2, R86 ;  /* 0x0000000255557824 */ /* 0x004fe200078e0256 */
[----:B------:R-:W-:Y:S02]  /*95d0*/  LEA.HI.X.SX32 R49, R39, R0, 0x1, P3 ;  /* 0x0000000027317211 */ /* 0x000fe400018f0eff */
[----:B------:R-:W-:Y:S01]  /*95e0*/  LEA R76, P3, R42, R82, 0x1 ;  /* 0x000000522a4c7211 */ /* 0x000fe200078608ff */
[----:B------:R-:W-:-:S03]  /*95f0*/  IMAD R90, R90, 0x2, R85 ;  /* 0x000000025a5a7824 */ /* 0x000fc600078e0255 */
[----:B------:R-:W-:Y:S01]  /*9600*/  LEA.HI.X.SX32 R77, R42, R0, 0x1, P3 ;  /* 0x000000002a4d7211 */ /* 0x000fe200018f0eff */
[----:B------:R-:W2:Y:S01]  /*9610*/  LDC R122, c[0x0][0x3d8] ;  /* 0x0000f600ff7a7b82 */ /* 0x000ea20000000800 */
[----:B------:R-:W-:Y:S01]  /*9620*/  LEA R89, R89, R90, 0x1 ;  /* 0x0000005a59597211 */ /* 0x000fe200078e08ff */
[----:B------:R-:W-:-:S04]  /*9630*/  IMAD.MOV.U32 R42, RZ, RZ, R8 ;  /* 0x000000ffff2a7224 */ /* 0x000fc800078e0008 */
[----:B0-----:R-:W-:Y:S02]  /*9640*/  IMAD R88, R88, 0x2, R89 ;  /* 0x0000000258587824 */ /* 0x001fe400078e0259 */
[----:B------:R-:W0:Y:S02]  /*9650*/  LDC R123, c[0x0][0x3d8] ;  /* 0x0000f600ff7b7b82 */ /* 0x000e240000000800 */
[----:B------:R-:W-:-:S04]  /*9660*/  IMAD R93, R93, 0x2, R88 ;  /* 0x000000025d5d7824 */ /* 0x000fc800078e0258 */
[----:B-1----:R-:W-:Y:S02]  /*9670*/  IMAD R92, R92, 0x2, R93 ;  /* 0x000000025c5c7824 */ /* 0x002fe400078e025d */
[----:B------:R-:W1:Y:S02]  /*9680*/  LDC R124, c[0x0][0x3d8] ;  /* 0x0000f600ff7c7b82 */ /* 0x000e640000000800 */
[----:B------:R-:W-:-:S04]  /*9690*/  IMAD R91, R94, 0x2, R92 ;  /* 0x000000025e5b7824 */ /* 0x000fc800078e025c */
[----:B------:R-:W-:Y:S02]  /*96a0*/  IMAD R96, R96, 0x2, R91 ;  /* 0x0000000260607824 */ /* 0x000fe400078e025b */
[----:B------:R-:W0:Y:S02]  /*96b0*/  LDC R125, c[0x0][0x3d8] ;  /* 0x0000f600ff7d7b82 */ /* 0x000e240000000800 */
[----:B------:R-:W-:-:S04]  /*96c0*/  IMAD R95, R95, 0x2, R96 ;  /* 0x000000025f5f7824 */ /* 0x000fc800078e0260 */
[----:B------:R-:W-:Y:S02]  /*96d0*/  IMAD R94, R100, 0x2, R95 ;  /* 0x00000002645e7824 */ /* 0x000fe400078e025f */
[----:B------:R-:W0:Y:S02]  /*96e0*/  LDC R61, c[0x0][0x3d8] ;  /* 0x0000f600ff3d7b82 */ /* 0x000e240000000800 */
[----:B------:R-:W-:-:S04]  /*96f0*/  IMAD R99, R99, 0x2, R94 ;  /* 0x0000000263637824 */ /* 0x000fc800078e025e */
[----:B---3--:R-:W-:Y:S02]  /*9700*/  IMAD R98, R98, 0x2, R99 ;  /* 0x0000000262627824 */ /* 0x008fe400078e0263 */
[----:B------:R-:W3:Y:S02]  /*9710*/  LDC R12, c[0x0][0x3d8] ;  /* 0x0000f600ff0c7b82 */ /* 0x000ee40000000800 */
[----:B------:R-:W-:-:S04]  /*9720*/  IMAD R97, R101, 0x2, R98 ;  /* 0x0000000265617824 */ /* 0x000fc800078e0262 */
[----:B------:R-:W-:Y:S02]  /*9730*/  IMAD R102, R102, 0x2, R97 ;  /* 0x0000000266667824 */ /* 0x000fe400078e0261 */
[----:B------:R-:W0:Y:S02]  /*9740*/  LDC R13, c[0x0][0x3d8] ;  /* 0x0000f600ff0d7b82 */ /* 0x000e240000000800 */
[----:B------:R-:W-:-:S04]  /*9750*/  IMAD R101, R103, 0x2, R102 ;  /* 0x0000000267657824 */ /* 0x000fc800078e0266 */
[----:B------:R-:W-:Y:S02]  /*9760*/  IMAD R100, R104, 0x2, R101 ;  /* 0x0000000268647824 */ /* 0x000fe400078e0265 */
[----:B------:R-:W0:Y:S02]  /*9770*/  LDC R10, c[0x0][0x3d8] ;  /* 0x0000f600ff0a7b82 */ /* 0x000e240000000800 */
[----:B------:R-:W-:-:S05]  /*9780*/  IMAD R105, R105, 0x2, R100 ;  /* 0x0000000269697824 */ /* 0x000fca00078e0264 */
[----:B------:R-:W-:Y:S01]  /*9790*/  LEA R104, R107, R105, 0x1 ;  /* 0x000000696b687211 */ /* 0x000fe200078e08ff */
[----:B------:R-:W0:Y:S04]  /*97a0*/  LDC R11, c[0x0][0x3d8] ;  /* 0x0000f600ff0b7b82 */ /* 0x000e280000000800 */
[----:B------:R-:W-:Y:S01]  /*97b0*/  IMAD R103, R113, 0x2, R104 ;  /* 0x0000000271677824 */ /* 0x000fe200078e0268 */
[----:B------:R-:W-:-:S03]  /*97c0*/  LOP3.LUT R113, R69, 0x1f, RZ, 0xc0, !PT ;  /* 0x0000001f45717812 */ /* 0x000fc600078ec0ff */
[----:B------:R-:W-:Y:S01]  /*97d0*/  IMAD R108, R108, 0x2, R103 ;  /* 0x000000026c6c7824 */ /* 0x000fe200078e0267 */
[----:B------:R-:W1:Y:S03]  /*97e0*/  LDC R6, c[0x0][0x3d8] ;  /* 0x0000f600ff067b82 */ /* 0x000e660000000800 */
[----:B------:R-:W-:Y:S01]  /*97f0*/  IMAD R107, R114, 0x2, R108 ;  /* 0x00000002726b7824 */ /* 0x000fe200078e026c */
[----:B------:R-:W-:-:S03]  /*9800*/  LEA R114, P1, R111, R82, 0x1 ;  /* 0x000000526f727211 */ /* 0x000fc600078208ff */
[----:B------:R-:W-:Y:S01]  /*9810*/  IMAD R36, R115, 0x2, R107 ;  /* 0x0000000273247824 */ /* 0x000fe200078e026b */
[----:B------:R-:W-:Y:S01]  /*9820*/  LEA.HI.X.SX32 R115, R111, R0, 0x1, P1 ;  /* 0x000000006f737211 */ /* 0x000fe200008f0eff */
[----:B------:R-:W1:Y:S01]  /*9830*/  LDC R7, c[0x0][0x3d8] ;  /* 0x0000f600ff077b82 */ /* 0x000e620000000800 */
[C---:B------:R-:W-:Y:S01]  /*9840*/  LEA R30, P1, R41.reuse, R82, 0x1 ;  /* 0x00000052291e7211 */ /* 0x040fe200078208ff */
[----:B------:R-:W-:Y:S02]  /*9850*/  IMAD R109, R116, 0x2, R36 ;  /* 0x00000002746d7824 */ /* 0x000fe400078e0224 */
[----:B------:R-:W-:Y:S01]  /*9860*/  STL.64 [R1+0x328], R114 ;  /* 0x0003287201007387 */ /* 0x000fe20000100a00 */
[----:B------:R-:W-:Y:S01]  /*9870*/  LEA.HI.X.SX32 R31, R41, R0, 0x1, P1 ;  /* 0x00000000291f7211 */ /* 0x000fe200008f0eff */
[----:B------:R-:W-:Y:S02]  /*9880*/  IMAD R106, R117, 0x2, R109 ;  /* 0x00000002756a7824 */ /* 0x000fe400078e026d */
[----:B------:R-:W-:Y:S01]  /*9890*/  STL.64 [R1+0x320], R74 ;  /* 0x0003204a01007387 */ /* 0x000fe20000100a00 */
[----:B------:R-:W-:Y:S01]  /*98a0*/  IMAD.MOV.U32 R116, RZ, RZ, R4 ;  /* 0x000000ffff747224 */ /* 0x000fe200078e0004 */
[----:B------:R-:W1:Y:S01]  /*98b0*/  LDC R32, c[0x0][0x3d8] ;  /* 0x0000f600ff207b82 */ /* 0x000e620000000800 */
[----:B------:R-:W-:Y:S01]  /*98c0*/  IMAD R38, R118, 0x2, R106 ;  /* 0x0000000276267824 */ /* 0x000fe200078e026a */
[----:B------:R-:W-:Y:S01]  /*98d0*/  STL.64 [R1+0x318], R24 ;  /* 0x0003181801007387 */ /* 0x000fe20000100a00 */
[----:B------:R-:W-:-:S02]  /*98e0*/  IMAD.MOV.U32 R118, RZ, RZ, R50 ;  /* 0x000000ffff767224 */ /* 0x000fc400078e0032 */
[----:B------:R-:W-:Y:S01]  /*98f0*/  IMAD R110, R119, 0x2, R38 ;  /* 0x00000002776e7824 */ /* 0x000fe200078e0226 */
[----:B------:R2:W-:Y:S01]  /*9900*/  STL [R1+0x308], R50 ;  /* 0x0003083201007387 */ /* 0x0005e20000100800 */
[----:B------:R-:W-:Y:S01]  /*9910*/  IMAD.MOV.U32 R119, RZ, RZ, R51 ;  /* 0x000000ffff777224 */ /* 0x000fe200078e0033 */
[----:B------:R-:W-:Y:S01]  /*9920*/  LEA.HI.X.SX32 R119, R40, R0, 0x1, P2 ;  /* 0x0000000028777211 */ /* 0x000fe200010f0eff */
[----:B------:R-:W-:Y:S01]  /*9930*/  IMAD.MOV.U32 R118, RZ, RZ, R50 ;  /* 0x000000ffff767224 */ /* 0x000fe200078e0032 */
[C---:B----4-:R-:W-:Y:S01]  /*9940*/  LEA R4, P2, R43.reuse, R82, 0x1 ;  /* 0x000000522b047211 */ /* 0x050fe200078408ff */
[----:B------:R-:W-:Y:S01]  /*9950*/  IMAD R40, R120, 0x2, R110 ;  /* 0x0000000278287824 */ /* 0x000fe200078e026e */
[----:B------:R-:W-:Y:S01]  /*9960*/  STL.64 [R1+0x310], R30 ;  /* 0x0003101e01007387 */ /* 0x000fe20000100a00 */
[----:B------:R-:W-:Y:S01]  /*9970*/  IMAD.MOV.U32 R117, RZ, RZ, R5 ;  /* 0x000000ffff757224 */ /* 0x000fe200078e0005 */
[----:B------:R-:W-:Y:S01]  /*9980*/  LEA.HI.X.SX32 R5, R43, R0, 0x1, P2 ;  /* 0x000000002b057211 */ /* 0x000fe200010f0eff */
[----:B------:R-:W-:Y:S01]  /*9990*/  IMAD.MOV.U32 R120, RZ, RZ, R48 ;  /* 0x000000ffff787224 */ /* 0x000fe200078e0030 */
[C---:B--2---:R-:W-:Y:S01]  /*99a0*/  LEA R50, P1, R44.reuse, R82, 0x1 ;  /* 0x000000522c327211 */ /* 0x044fe200078208ff */
[----:B------:R-:W-:Y:S01]  /*99b0*/  STL [R1+0x30c], R119 ;  /* 0x00030c7701007387 */ /* 0x000fe20000100800 */
[----:B------:R-:W-:Y:S01]  /*99c0*/  LEA R37, R121, R40, 0x1 ;  /* 0x0000002879257211 */ /* 0x000fe200078e08ff */
[----:B------:R-:W-:Y:S01]  /*99d0*/  IMAD.MOV.U32 R121, RZ, RZ, R49 ;  /* 0x000000ffff797224 */ /* 0x000fe200078e0031 */
[----:B------:R-:W-:Y:S01]  /*99e0*/  LEA.HI.X.SX32 R51, R44, R0, 0x1, P1 ;  /* 0x000000002c337211 */ /* 0x000fe200008f0eff */
[----:B------:R2:W-:Y:S01]  /*99f0*/  STL.64 [R1+0x300], R48 ;  /* 0x0003003001007387 */ /* 0x0005e20000100a00 */
[----:B------:R-:W-:Y:S01]  /*9a00*/  IMAD.MOV.U32 R43, RZ, RZ, R9 ;  /* 0x000000ffff2b7224 */ /* 0x000fe200078e0009 */
[-C--:B------:R-:W-:Y:S01]  /*9a10*/  LEA R8, P1, R47, R82.reuse, 0x1 ;  /* 0x000000522f087211 */ /* 0x080fe200078208ff */
[----:B------:R-:W-:Y:S01]  /*9a20*/  IMAD R44, R122, 0x2, R37 ;  /* 0x000000027a2c7824 */ /* 0x000fe200078e0225 */
[----:B------:R-:W-:Y:S01]  /*9a30*/  STL.64 [R1+0x2f8], R50 ;  /* 0x0002f83201007387 */ /* 0x000fe20000100a00 */
[----:B------:R-:W-:Y:S01]  /*9a40*/  IMAD.MOV.U32 R122, RZ, RZ, R42 ;  /* 0x000000ffff7a7224 */ /* 0x000fe200078e002a */
[----:B------:R-:W-:Y:S01]  /*9a50*/  LEA R42, P3, R45, R82, 0x1 ;  /* 0x000000522d2a7211 */ /* 0x000fe200078608ff */
[----:B0-----:R-:W-:Y:S01]  /*9a60*/  IMAD R41, R123, 0x2, R44 ;  /* 0x000000027b297824 */ /* 0x001fe200078e022c */
[----:B------:R-:W-:Y:S01]  /*9a70*/  STL.64 [R1+0x2f0], R4 ;  /* 0x0002f00401007387 */ /* 0x000fe20000100a00 */
[----:B------:R-:W-:Y:S01]  /*9a80*/  IMAD.MOV.U32 R123, RZ, RZ, R43 ;  /* 0x000000ffff7b7224 */ /* 0x000fe200078e002b */
[----:B------:R-:W-:Y:S01]  /*9a90*/  LEA.HI.X.SX32 R9, R47, R0, 0x1, P1 ;  /* 0x000000002f097211 */ /* 0x000fe200008f0eff */
[----:B------:R-:W0:Y:S01]  /*9aa0*/  LDC R33, c[0x0][0x3d8] ;  /* 0x0000f600ff217b82 */ /* 0x000e220000000800 */
[C---:B--2---:R-:W-:Y:S01]  /*9ab0*/  LEA R48, P2, R46.reuse, R82, 0x1 ;  /* 0x000000522e307211 */ /* 0x044fe200078408ff */
[----:B------:R-:W-:Y:S03]  /*9ac0*/  STL.64 [R1+0x2e8], R76 ;  /* 0x0002e84c01007387 */ /* 0x000fe60000100a00 */
[----:B------:R-:W-:-:S03]  /*9ad0*/  LEA.HI.X.SX32 R49, R46, R0, 0x1, P2 ;  /* 0x000000002e317211 */ /* 0x000fc600010f0eff */
[----:B------:R-:W2:Y:S02]  /*9ae0*/  LDC R72, c[0x0][0x3d8] ;  /* 0x0000f600ff487b82 */ /* 0x000ea40000000800 */
[----:B------:R4:W-:Y:S06]  /*9af0*/  STL.64 [R1+0x2d8], R48 ;  /* 0x0002d83001007387 */ /* 0x0009ec0000100a00 */
[----:B------:R-:W0:Y:S01]  /*9b00*/  LDC R2, c[0x0][0x3d8] ;  /* 0x0000f600ff027b82 */ /* 0x000e220000000800 */
[----:B----4-:R-:W4:Y:S01]  /*9b10*/  LDL.LU.64 R48, [R1+0xb30] ;  /* 0x000b300001307983 */ /* 0x010f220000300a00 */
[----:B------:R-:W-:Y:S01]  /*9b20*/  IMAD.MOV.U32 R46, RZ, RZ, R122 ;  /* 0x000000ffff2e7224 */ /* 0x000fe200078e007a */
[----:B------:R-:W-:Y:S01]  /*9b30*/  LEA.HI.X.SX32 R43, R45, R0, 0x1, P3 ;  /* 0x000000002d2b7211 */ /* 0x000fe200018f0eff */
[----:B------:R-:W-:Y:S01]  /*9b40*/  IMAD.MOV.U32 R122, RZ, RZ, R50 ;  /* 0x000000ffff7a7224 */ /* 0x000fe200078e0032 */
[----:B------:R-:W-:Y:S01]  /*9b50*/  STL.64 [R1+0x2e0], R8 ;  /* 0x0002e00801007387 */ /* 0x000fe20000100a00 */
[----:B------:R-:W-:Y:S01]  /*9b60*/  IMAD.MOV.U32 R47, RZ, RZ, R123 ;  /* 0x000000ffff2f7224 */ /* 0x000fe200078e007b */
[----:B------:R-:W0:Y:S01]  /*9b70*/  @!P0 SYNCS.CCTL.IV [UR4+0x10000] ;  /* 0x01000000ff0089b1 */ /* 0x000e220008000004 */
[----:B------:R-:W-:Y:S01]  /*9b80*/  IMAD.MOV.U32 R123, RZ, RZ, R51 ;  /* 0x000000ffff7b7224 */ /* 0x000fe200078e0033 */
[----:B------:R0:W-:Y:S01]  /*9b90*/  STL.64 [R1+0x2d0], R42 ;  /* 0x0002d02a01007387 */ /* 0x0001e20000100a00 */
[----:B-1----:R-:W-:Y:S01]  /*9ba0*/  IMAD R39, R124, 0x2, R41 ;  /* 0x000000027c277824 */ /* 0x002fe200078e0229 */
[----:B------:R-:W-:Y:S01]  /*9bb0*/  MOV R124, R46 ;  /* 0x0000002e007c7202 */ /* 0x000fe20000000f00 */
[----:B------:R-:W-:Y:S01]  /*9bc0*/  NOP ;  /* 0x0000000000007918 */ /* 0x000fe20000000000 */
[----:B------:R-:W-:Y:S01]  /*9bd0*/  LEA R46, P3, R3, R82, 0x1 ;  /* 0x00000052032e7211 */ /* 0x000fe200078608ff */
[----:B------:R-:W-:-:S02]  /*9be0*/  IMAD R111, R125, 0x2, R39 ;  /* 0x000000027d6f7824 */ /* 0x000fc400078e0227 */
[----:B------:R-:W-:Y:S01]  /*9bf0*/  IMAD.MOV.U32 R125, RZ, RZ, R47 ;  /* 0x000000ffff7d7224 */ /* 0x000fe200078e002f */
[CC--:B----4-:R-:W-:Y:S02]  /*9c00*/  LEA R50, P1, R49.reuse, R82.reuse, 0x1 ;  /* 0x0000005231327211 */ /* 0x0d0fe400078208ff */
[----:B0-----:R-:W-:Y:S02]  /*9c10*/  LEA R42, P2, R48, R82, 0x1 ;  /* 0x00000052302a7211 */ /* 0x001fe400078408ff */
[----:B------:R-:W-:-:S05]  /*9c20*/  LEA.HI.X.SX32 R51, R49, R0, 0x1, P1 ;  /* 0x0000000031337211 */ /* 0x000fca00008f0eff */
[----:B------:R0:W-:Y:S04]  /*9c30*/  STL.64 [R1+0x2c8], R50 ;  /* 0x0002c83201007387 */ /* 0x0001e80000100a00 */
[----:B0-----:R-:W4:Y:S01]  /*9c40*/  LDL.LU.64 R50, [R1+0xb28] ;  /* 0x000b280001327983 */ /* 0x001f220000300a00 */
[-C--:B------:R-:W-:Y:S02]  /*9c50*/  LEA.HI.X.SX32 R43, R48, R0.reuse, 0x1, P2 ;  /* 0x00000000302b7211 */ /* 0x080fe400010f0eff */
[----:B------:R-:W-:Y:S02]  /*9c60*/  LEA.HI.X.SX32 R47, R3, R0, 0x1, P3 ;  /* 0x00000000032f7211 */ /* 0x000fe400018f0eff */
[C---:B------:R-:W-:Y:S01]  /*9c70*/  LEA R60, P1, R52.reuse, R82, 0x1 ;  /* 0x00000052343c7211 */ /* 0x040fe200078208ff */
[----:B------:R0:W-:Y:S04]  /*9c80*/  STL.64 [R1+0x2c0], R42 ;  /* 0x0002c02a01007387 */ /* 0x0001e80000100a00 */
[----:B------:R1:W-:Y:S01]  /*9c90*/  STL.64 [R1+0x2b8], R46 ;  /* 0x0002b82e01007387 */ /* 0x0003e20000100a00 */
[----:B0-----:R-:W-:Y:S01]  /*9ca0*/  IMAD R43, R61, 0x2, R111 ;  /* 0x000000023d2b7824 */ /* 0x001fe200078e026f */
[----:B------:R-:W-:Y:S01]  /*9cb0*/  LEA.HI.X.SX32 R61, R52, R0, 0x1, P1 ;  /* 0x00000000343d7211 */ /* 0x000fe200008f0eff */
[----:B------:R-:W0:Y:S02]  /*9cc0*/  LDC R42, c[0x0][0x3d8] ;  /* 0x0000f600ff2a7b82 */ /* 0x000e240000000800 */
[----:B0-----:R-:W-:Y:S01]  /*9cd0*/  IMAD R3, R42, 0x2, R43 ;  /* 0x000000022a037824 */ /* 0x001fe200078e022b */
[----:B----4-:R-:W-:-:S02]  /*9ce0*/  LEA R48, P2, R51, R82, 0x1 ;  /* 0x0000005233307211 */ /* 0x010fc400078408ff */
[C---:B-1----:R-:W-:Y:S02]  /*9cf0*/  LEA R46, P3, R50.reuse, R82, 0x1 ;  /* 0x00000052322e7211 */ /* 0x042fe400078608ff */
[-C--:B------:R-:W-:Y:S01]  /*9d00*/  LEA.HI.X.SX32 R49, R51, R0.reuse, 0x1, P2 ;  /* 0x0000000033317211 */ /* 0x080fe200010f0eff */
[----:B------:R-:W-:Y:S01]  /*9d10*/  IMAD.MOV.U32 R51, RZ, RZ, R57 ;  /* 0x000000ffff337224 */ /* 0x000fe200078e0039 */
[----:B------:R-:W-:Y:S01]  /*9d20*/  LEA.HI.X.SX32 R47, R50, R0, 0x1, P3 ;  /* 0x00000000322f7211 */ /* 0x000fe200018f0eff */
[----:B------:R-:W-:Y:S01]  /*9d30*/  IMAD.MOV.U32 R50, RZ, RZ, R56 ;  /* 0x000000ffff327224 */ /* 0x000fe200078e0038 */
[C---:B------:R-:W-:Y:S01]  /*9d40*/  LEA R56, P2, R54.reuse, R82, 0x1 ;  /* 0x0000005236387211 */ /* 0x040fe200078408ff */
[----:B------:R3:W-:Y:S04]  /*9d50*/  STL.64 [R1+0x2a8], R48 ;  /* 0x0002a83001007387 */ /* 0x0007e80000100a00 */
[----:B------:R0:W-:Y:S01]  /*9d60*/  STL.64 [R1+0x2b0], R60 ;  /* 0x0002b03c01007387 */ /* 0x0001e20000100a00 */
[----:B------:R-:W-:-:S03]  /*9d70*/  LEA.HI.X.SX32 R57, R54, R0, 0x1, P2 ;  /* 0x0000000036397211 */ /* 0x000fc600010f0eff */
[----:B------:R1:W-:Y:S01]  /*9d80*/  STL.64 [R1+0x2a0], R46 ;  /* 0x0002a02e01007387 */ /* 0x0003e20000100a00 */
[----:B---3--:R-:W-:Y:S01]  /*9d90*/  IMAD R49, R12, 0x2, R3 ;  /* 0x000000020c317824 */ /* 0x008fe200078e0203 */
[-C--:B------:R-:W-:Y:S02]  /*9da0*/  LEA R12, P3, R53, R82.reuse, 0x1 ;  /* 0x00000052350c7211 */ /* 0x080fe400078608ff */
[----:B0-----:R-:W-:-:S04]  /*9db0*/  LEA R60, P1, R55, R82, 0x1 ;  /* 0x00000052373c7211 */ /* 0x001fc800078208ff */
[----:B------:R-:W-:Y:S01]  /*9dc0*/  LEA.HI.X.SX32 R61, R55, R0, 0x1, P1 ;  /* 0x00000000373d7211 */ /* 0x000fe200008f0eff */
[----:B-1----:R-:W0:Y:S01]  /*9dd0*/  LDC R46, c[0x0][0x3d8] ;  /* 0x0000f600ff2e7b82 */ /* 0x002e220000000800 */
[----:B------:R-:W-:-:S03]  /*9de0*/  IMAD R47, R13, 0x2, R49 ;  /* 0x000000020d2f7824 */ /* 0x000fc600078e0231 */
[----:B------:R1:W-:Y:S04]  /*9df0*/  STL.64 [R1+0x298], R60 ;  /* 0x0002983c01007387 */ /* 0x0003e80000100a00 */
[----:B-1----:R-:W3:Y:S04]  /*9e00*/  LDL.LU.64 R60, [R1+0xb20] ;  /* 0x000b2000013c7983 */ /* 0x002ee80000300a00 */
[----:B------:R1:W-:Y:S04]  /*9e10*/  STL.64 [R1+0x290], R56 ;  /* 0x0002903801007387 */ /* 0x0003e80000100a00 */
[----:B-1----:R-:W4:Y:S01]  /*9e20*/  LDL.LU.64 R56, [R1+0xb18] ;  /* 0x000b180001387983 */ /* 0x002f220000300a00 */
[----:B------:R-:W-:Y:S01]  /*9e30*/  LEA.HI.X.SX32 R13, R53, R0, 0x1, P3 ;  /* 0x00000000350d7211 */ /* 0x000fe200018f0eff */
[----:B------:R-:W-:-:S02]  /*9e40*/  IMAD R42, R10, 0x2, R47 ;  /* 0x000000020a2a7824 */ /* 0x000fc400078e022f */
[----:B------:R-:W-:Y:S02]  /*9e50*/  IMAD.MOV.U32 R55, RZ, RZ, R51 ;  /* 0x000000ffff377224 */ /* 0x000fe400078e0033 */
[----:B------:R1:W-:Y:S01]  /*9e60*/  STL.64 [R1+0x288], R12 ;  /* 0x0002880c01007387 */ /* 0x0003e20000100a00 */
[----:B------:R-:W-:Y:S02]  /*9e70*/  IMAD R51, R11, 0x2, R42 ;  /* 0x000000020b337824 */ /* 0x000fe400078e022a */
[----:B------:R-:W-:Y:S01]  /*9e80*/  IMAD.MOV.U32 R54, RZ, RZ, R50 ;  /* 0x000000ffff367224 */ /* 0x000fe200078e0032 */
[----:B-1----:R-:W-:-:S04]  /*9e90*/  LEA R12, P1, R58, R82, 0x1 ;  /* 0x000000523a0c7211 */ /* 0x002fc800078208ff */
[----:B------:R-:W-:Y:S01]  /*9ea0*/  LEA.HI.X.SX32 R13, R58, R0, 0x1, P1 ;  /* 0x000000003a0d7211 */ /* 0x000fe200008f0eff */
[----:B0-----:R-:W-:Y:S02]  /*9eb0*/  IMAD R48, R46, 0x2, R51 ;  /* 0x000000022e307824 */ /* 0x001fe400078e0233 */
[----:B------:R-:W0:Y:S02]  /*9ec0*/  LDC R46, c[0x0][0x3d8] ;  /* 0x0000f600ff2e7b82 */ /* 0x000e240000000800 */
[----:B------:R1:W-:Y:S01]  /*9ed0*/  STL.64 [R1+0x280], R12 ;  /* 0x0002800c01007387 */ /* 0x0003e20000100a00 */
[----:B------:R-:W-:-:S03]  /*9ee0*/  IMAD.MOV.U32 R58, RZ, RZ, R54 ;  /* 0x000000ffff3a7224 */ /* 0x000fc600078e0036 */
[----:B-1----:R-:W2:Y:S01]  /*9ef0*/  LDL.LU.64 R12, [R1+0xb10] ;  /* 0x000b1000010c7983 */ /* 0x002ea20000300a00 */
[----:B0-----:R-:W-:-:S05]  /*9f00*/  LEA R46, R46, R48, 0x1 ;  /* 0x000000302e2e7211 */ /* 0x001fca00078e08ff */
[----:B------:R-:W-:-:S04]  /*9f10*/  IMAD R45, R6, 0x2, R46 ;  /* 0x00000002062d7824 */ /* 0x000fc800078e022e */
[----:B------:R-:W-:Y:S01]  /*9f20*/  IMAD R50, R7, 0x2, R45 ;  /* 0x0000000207327824 */ /* 0x000fe200078e022d */
[CC--:B----4-:R-:W-:Y:S02]  /*9f30*/  LEA R52, P2, R57.reuse, R82.reuse, 0x1 ;  /* 0x0000005239347211 */ /* 0x0d0fe400078408ff */
[C---:B------:R-:W-:Y:S02]  /*9f40*/  LEA R10, P3, R56.reuse, R82, 0x1 ;  /* 0x00000052380a7211 */ /* 0x040fe400078608ff */
[-C--:B------:R-:W-:Y:S02]  /*9f50*/  LEA.HI.X.SX32 R53, R57, R0.reuse, 0x1, P2 ;  /* 0x0000000039357211 */ /* 0x080fe400010f0eff */
[----:B------:R-:W-:-:S03]  /*9f60*/  LEA.HI.X.SX32 R11, R56, R0, 0x1, P3 ;  /* 0x00000000380b7211 */ /* 0x000fc600018f0eff */
[----:B------:R0:W-:Y:S01]  /*9f70*/  STL.64 [R1+0x278], R52 ;  /* 0x0002783401007387 */ /* 0x0001e20000100a00 */
[----:B------:R-:W-:-:S03]  /*9f80*/  IMAD.MOV.U32 R56, RZ, RZ, R8 ;  /* 0x000000ffff387224 */ /* 0x000fc600078e0008 */
[----:B------:R1:W-:Y:S01]  /*9f90*/  STL.64 [R1+0x270], R10 ;  /* 0x0002700a01007387 */ /* 0x0003e20000100a00 */
[----:B---3--:R-:W-:Y:S01]  /*9fa0*/  LEA R8, P2, R60, R82, 0x1 ;  /* 0x000000523c087211 */ /* 0x008fe200078408ff */
[----:B------:R-:W-:-:S03]  /*9fb0*/  IMAD.MOV.U32 R57, RZ, RZ, R9 ;  /* 0x000000ffff397224 */ /* 0x000fc600078e0009 */
[----:B------:R-:W-:Y:S02]  /*9fc0*/  LEA.HI.X.SX32 R9, R60, R0, 0x1, P2 ;  /* 0x000000003c097211 */ /* 0x000fe400010f0eff */
[-C--:B0-----:R-:W-:Y:S02]  /*9fd0*/  LEA R52, P3, R59, R82.reuse, 0x1 ;  /* 0x000000523b347211 */ /* 0x081fe400078608ff */
[----:B-1----:R-:W-:-:S04]  /*9fe0*/  LEA R10, P1, R61, R82, 0x1 ;  /* 0x000000523d0a7211 */ /* 0x002fc800078208ff */
[-C--:B------:R-:W-:Y:S02]  /*9ff0*/  LEA.HI.X.SX32 R11, R61, R0.reuse, 0x1, P1 ;  /* 0x000000003d0b7211 */ /* 0x080fe400008f0eff */
[----:B------:R-:W-:Y:S02]  /*a000*/  LEA.HI.X.SX32 R53, R59, R0, 0x1, P3 ;  /* 0x000000003b357211 */ /* 0x000fe400018f0eff */
[C---:B------:R-:W-:Y:S01]  /*a010*/  LEA R54, P2, R63.reuse, R82, 0x1 ;  /* 0x000000523f367211 */ /* 0x040fe200078408ff */
[----:B------:R0:W-:Y:S01]  /*a020*/  STL.64 [R1+0x268], R10 ;  /* 0x0002680a01007387 */ /* 0x0001e20000100a00 */
[----:B------:R-:W-:Y:S02]  /*a030*/  IMAD.MOV.U32 R59, RZ, RZ, R55 ;  /* 0x000000ffff3b7224 */ /* 0x000fe400078e0037 */
[----:B------:R-:W-:Y:S01]  /*a040*/  LEA.HI.X.SX32 R55, R63, R0, 0x1, P2 ;  /* 0x000000003f377211 */ /* 0x000fe200010f0eff */
[----:B0-----:R-:W3:Y:S04]  /*a050*/  LDL.LU.64 R10, [R1+0xb08] ;  /* 0x000b0800010a7983 */ /* 0x001ee80000300a00 */
[----:B------:R0:W-:Y:S04]  /*a060*/  STL.64 [R1+0x260], R8 ;  /* 0x0002600801007387 */ /* 0x0001e80000100a00 */
[----:B0-----:R-:W4:Y:S04]  /*a070*/  LDL.LU.64 R8, [R1+0xb00] ;  /* 0x000b000001087983 */ /* 0x001f280000300a00 */
[----:B------:R0:W-:Y:S04]  /*a080*/  STL.64 [R1+0x258], R52 ;  /* 0x0002583401007387 */ /* 0x0001e80000100a00 */
[----:B------:R1:W-:Y:S01]  /*a090*/  STL.64 [R1+0x248], R54 ;  /* 0x0002483601007387 */ /* 0x0003e20000100a00 */
[----:B0-----:R-:W0:Y:S08]  /*a0a0*/  LDC R52, c[0x0][0x3d8] ;  /* 0x0000f600ff347b82 */ /* 0x001e300000000800 */
[----:B-1----:R-:W1:Y:S01]  /*a0b0*/  LDC R55, c[0x0][0x3d8] ;  /* 0x0000f600ff377b82 */ /* 0x002e620000000800 */
[----:B0-----:R-:W-:-:S04]  /*a0c0*/  IMAD R52, R52, 0x2, R50 ;  /* 0x0000000234347824 */ /* 0x001fc800078e0232 */
[----:B-1----:R-:W-:-:S03]  /*a0d0*/  IMAD R54, R55, 0x2, R52 ;  /* 0x0000000237367824 */ /* 0x002fc600078e0234 */
[----:B------:R-:W0:Y:S01]  /*a0e0*/  LDC R55, c[0x0][0x3d8] ;  /* 0x0000f600ff377b82 */ /* 0x000e220000000800 */
[----:B------:R-:W-:Y:S01]  /*a0f0*/  IMAD.MOV.U32 R60, RZ, RZ, R56 ;  /* 0x000000ffff3c7224 */ /* 0x000fe200078e0038 */
[-C--:B------:R-:W-:Y:S02]  /*a100*/  LEA R56, P1, R64, R82.reuse, 0x1 ;  /* 0x0000005240387211 */ /* 0x080fe400078208ff */
[----:B------:R-:W-:Y:S01]  /*a110*/  LEA R6, P3, R62, R82, 0x1 ;  /* 0x000000523e067211 */ /* 0x000fe200078608ff */
[----:B------:R-:W-:Y:S01]  /*a120*/  IMAD.MOV.U32 R61, RZ, RZ, R57 ;  /* 0x000000ffff3d7224 */ /* 0x000fe200078e0039 */
[-C--:B------:R-:W-:Y:S02]  /*a130*/  LEA.HI.X.SX32 R57, R64, R0.reuse, 0x1, P1 ;  /* 0x0000000040397211 */ /* 0x080fe400008f0eff */
[----:B------:R-:W-:-:S03]  /*a140*/  LEA.HI.X.SX32 R7, R62, R0, 0x1, P3 ;  /* 0x000000003e077211 */ /* 0x000fc600018f0eff */
[----:B------:R-:W-:Y:S01]  /*a150*/  STL.64 [R1+0x250], R56 ;  /* 0x0002503801007387 */ /* 0x000fe20000100a00 */
[----:B------:R-:W-:-:S03]  /*a160*/  LEA R62, P2, R66, R82, 0x1 ;  /* 0x00000052423e7211 */ /* 0x000fc600078408ff */
[----:B------:R1:W-:Y:S01]  /*a170*/  STL.64 [R1+0x240], R6 ;  /* 0x0002400601007387 */ /* 0x0003e20000100a00 */
[----:B0-----:R-:W-:Y:S02]  /*a180*/  IMAD R53, R55, 0x2, R54 ;  /* 0x0000000237357824 */ /* 0x001fe400078e0236 */
[----:B------:R-:W0:Y:S01]  /*a190*/  LDC R55, c[0x0][0x3d8] ;  /* 0x0000f600ff377b82 */ /* 0x000e220000000800 */
[C---:B-1----:R-:W-:Y:S02]  /*a1a0*/  LEA R6, P1, R67.reuse, R82, 0x1 ;  /* 0x0000005243067211 */ /* 0x042fe400078208ff */
[-C--:B------:R-:W-:Y:S02]  /*a1b0*/  LEA.HI.X.SX32 R63, R66, R0.reuse, 0x1, P2 ;  /* 0x00000000423f7211 */ /* 0x080fe400010f0eff */
[----:B------:R-:W-:Y:S02]  /*a1c0*/  LEA.HI.X.SX32 R7, R67, R0, 0x1, P1 ;  /* 0x0000000043077211 */ /* 0x000fe400008f0eff */
[----:B------:R-:W-:-:S03]  /*a1d0*/  LEA R56, P3, R65, R82, 0x1 ;  /* 0x0000005241387211 */ /* 0x000fc600078608ff */
[----:B------:R1:W-:Y:S01]  /*a1e0*/  STL.64 [R1+0x238], R6 ;  /* 0x0002380601007387 */ /* 0x0003e20000100a00 */
[----:B------:R-:W-:Y:S02]  /*a1f0*/  LEA R66, P2, R71, R82, 0x1 ;  /* 0x0000005247427211 */ /* 0x000fe400078408ff */
[----:B------:R-:W-:Y:S02]  /*a200*/  LEA.HI.X.SX32 R57, R65, R0, 0x1, P3 ;  /* 0x0000000041397211 */ /* 0x000fe400018f0eff */
[----:B------:R-:W-:Y:S02]  /*a210*/  LEA R64, P1, R73, R82, 0x1 ;  /* 0x0000005249407211 */ /* 0x000fe400078208ff */
[-C--:B------:R-:W-:Y:S01]  /*a220*/  LEA.HI.X.SX32 R67, R71, R0.reuse, 0x1, P2 ;  /* 0x0000000047437211 */ /* 0x080fe200010f0eff */
[----:B-1----:R-:W2:Y:S04]  /*a230*/  LDL.LU.64 R6, [R1+0xaf8] ;  /* 0x000af80001067983 */ /* 0x002ea80000300a00 */
[----:B------:R1:W-:Y:S01]  /*a240*/  STL.64 [R1+0x230], R62 ;  /* 0x0002303e01007387 */ /* 0x0003e20000100a00 */
[----:B------:R-:W-:-:S02]  /*a250*/  LEA.HI.X.SX32 R65, R73, R0, 0x1, P1 ;  /* 0x0000000049417211 */ /* 0x000fc400008f0eff */
[----:B------:R-:W2:Y:S01]  /*a260*/  LDC R73, c[0x0][0x3d8] ;  /* 0x0000f600ff497b82 */ /* 0x000ea20000000800 */
[----:B------:R0:W-:Y:S01]  /*a270*/  STL.64 [R1+0x228], R56 ;  /* 0x0002283801007387 */ /* 0x0001e20000100a00 */
[----:B-1----:R-:W-:Y:S01]  /*a280*/  IMAD.MOV.U32 R62, RZ, RZ, R60 ;  /* 0x000000ffff3e7224 */ /* 0x002fe200078e003c */
[----:B------:R-:W-:Y:S01]  /*a290*/  LEA R60, P3, R70, R82, 0x1 ;  /* 0x00000052463c7211 */ /* 0x000fe200078608ff */
[----:B------:R-:W-:-:S04]  /*a2a0*/  IMAD.MOV.U32 R63, RZ, RZ, R61 ;  /* 0x000000ffff3f7224 */ /* 0x000fc800078e003d */
[----:B0-----:R-:W0:Y:S01]  /*a2b0*/  LDC R57, c[0x0][0x3d8] ;  /* 0x0000f600ff397b82 */ /* 0x001e220000000800 */
[----:B------:R-:W-:Y:S01]  /*a2c0*/  LEA.HI.X.SX32 R61, R70, R0, 0x1, P3 ;  /* 0x00000000463d7211 */ /* 0x000fe200018f0eff */
[----:B------:R-:W-:Y:S01]  /*a2d0*/  IMAD R56, R55, 0x2, R53 ;  /* 0x0000000237387824 */ /* 0x000fe200078e0235 */
[----:B------:R1:W-:Y:S04]  /*a2e0*/  STL.64 [R1+0x218], R66 ;  /* 0x0002184201007387 */ /* 0x0003e80000100a00 */
[----:B------:R-:W-:Y:S01]  /*a2f0*/  STL.64 [R1+0x220], R64 ;  /* 0x0002204001007387 */ /* 0x000fe20000100a00 */
[----:B------:R-:W0:Y:S03]  /*a300*/  LDC R55, c[0x0][0x3d8] ;  /* 0x0000f600ff377b82 */ /* 0x000e260000000800 */
[----:B------:R1:W-:Y:S02]  /*a310*/  STL.64 [R1+0x210], R60 ;  /* 0x0002103c01007387 */ /* 0x0003e40000100a00 */
[----:B-1----:R-:W-:-:S03]  /*a320*/  IMAD.MOV.U32 R66, RZ, RZ, R58 ;  /* 0x000000ffff427224 */ /* 0x002fc600078e003a */
[----:B------:R-:W1:Y:S01]  /*a330*/  LDC R58, c[0x0][0x3d8] ;  /* 0x0000f600ff3a7b82 */ /* 0x000e620000000800 */
[----:B------:R-:W-:-:S04]  /*a340*/  LEA R60, P2, R79, R82, 0x1 ;  /* 0x000000524f3c7211 */ /* 0x000fc800078408ff */
[----:B------:R-:W-:-:S05]  /*a350*/  LEA.HI.X.SX32 R61, R79, R0, 0x1, P2 ;  /* 0x000000004f3d7211 */ /* 0x000fca00010f0eff */
[----:B------:R0:W-:Y:S02]  /*a360*/  STL.64 [R1+0x200], R60 ;  /* 0x0002003c01007387 */ /* 0x0001e40000100a00 */
[----:B0-----:R-:W0:Y:S01]  /*a370*/  LDC R61, c[0x0][0x3d8] ;  /* 0x0000f600ff3d7b82 */ /* 0x001e220000000800 */
[----:B------:R-:W-:-:S04]  /*a380*/  IMAD R55, R55, 0x2, R56 ;  /* 0x0000000237377824 */ /* 0x000fc800078e0238 */
[----:B-1----:R-:W-:-:S04]  /*a390*/  IMAD R58, R58, 0x2, R55 ;  /* 0x000000023a3a7824 */ /* 0x002fc800078e0237 */
[----:B------:R-:W-:Y:S01]  /*a3a0*/  IMAD R57, R57, 0x2, R58 ;  /* 0x0000000239397824 */ /* 0x000fe200078e023a */
[-C--:B------:R-:W-:Y:S02]  /*a3b0*/  LEA R70, P1, R80, R82.reuse, 0x1 ;  /* 0x0000005250467211 */ /* 0x080fe400078208ff */
[----:B------:R-:W-:Y:S02]  /*a3c0*/  LEA R64, P3, R78, R82, 0x1 ;  /* 0x000000524e407211 */ /* 0x000fe400078608ff */
[-C--:B------:R-:W-:Y:S01]  /*a3d0*/  LEA.HI.X.SX32 R71, R80, R0.reuse, 0x1, P1 ;  /* 0x0000000050477211 */ /* 0x080fe200008f0eff */
[----:B0-----:R-:W-:Y:S02]  /*a3e0*/  IMAD R60, R61, 0x2, R57 ;  /* 0x000000023d3c7824 */ /* 0x001fe400078e0239 */
[----:B------:R-:W0:Y:S01]  /*a3f0*/  LDC R61, c[0x0][0x3d8] ;  /* 0x0000f600ff3d7b82 */ /* 0x000e220000000800 */
[----:B------:R-:W-:Y:S01]  /*a400*/  LEA.HI.X.SX32 R65, R78, R0, 0x1, P3 ;  /* 0x000000004e417211 */ /* 0x000fe200018f0eff */
[----:B------:R1:W-:Y:S01]  /*a410*/  STL.64 [R1+0x208], R70 ;  /* 0x0002084601007387 */ /* 0x0003e20000100a00 */
[----:B------:R-:W-:-:S04]  /*a420*/  LEA R78, P1, R84, R82, 0x1 ;  /* 0x00000052544e7211 */ /* 0x000fc800078208ff */
[----:B------:R-:W-:Y:S01]  /*a430*/  LEA.HI.X.SX32 R79, R84, R0, 0x1, P1 ;  /* 0x00000000544f7211 */ /* 0x000fe200008f0eff */
[----:B------:R3:W-:Y:S01]  /*a440*/  STL.64 [R1+0x1f8], R64 ;  /* 0x0001f84001007387 */ /* 0x0007e20000100a00 */
[----:B-1----:R-:W-:-:S03]  /*a450*/  LEA R70, P2, R83, R82, 0x1 ;  /* 0x0000005253467211 */ /* 0x002fc600078408ff */
[----:B------:R1:W-:Y:S01]  /*a460*/  STL.64 [R1+0x1f0], R78 ;  /* 0x0001f04e01007387 */ /* 0x0003e20000100a00 */
[----:B------:R-:W-:Y:S02]  /*a470*/  LEA.HI.X.SX32 R71, R83, R0, 0x1, P2 ;  /* 0x0000000053477211 */ /* 0x000fe400010f0eff */
[----:B---3--:R-:W-:Y:S02]  /*a480*/  LEA R64, P3, R81, R82, 0x1 ;  /* 0x0000005251407211 */ /* 0x008fe400078608ff */
[----:B------:R-:W-:Y:S01]  /*a490*/  MOV R67, R59 ;  /* 0x0000003b00437202 */ /* 0x000fe20000000f00 */
[----:B------:R3:W-:Y:S01]  /*a4a0*/  STL.64 [R1+0x1e8], R70 ;  /* 0x0001e84601007387 */ /* 0x0007e20000100a00 */
[----:B0-----:R-:W-:Y:S01]  /*a4b0*/  IMAD R59, R61, 0x2, R60 ;  /* 0x000000023d3b7824 */ /* 0x001fe200078e023c */
[----:B------:R-:W-:Y:S01]  /*a4c0*/  LEA.HI.X.SX32 R65, R81, R0, 0x1, P3 ;  /* 0x0000000051417211 */ /* 0x000fe200018f0eff */
[----:B------:R-:W0:Y:S01]  /*a4d0*/  LDC R61, c[0x0][0x3d8] ;  /* 0x0000f600ff3d7b82 */ /* 0x000e220000000800 */
[----:B-1----:R-:W-:-:S02]  /*a4e0*/  IMAD.MOV.U32 R78, RZ, RZ, R120 ;  /* 0x000000ffff4e7224 */ /* 0x002fc400078e0078 */
[----:B------:R-:W-:Y:S01]  /*a4f0*/  IMAD.MOV.U32 R120, RZ, RZ, R30 ;  /* 0x000000ffff787224 */ /* 0x000fe200078e001e */
[CC--:B------:R-:W-:Y:S01]  /*a500*/  LEA R30, P2, R86.reuse, R82.reuse, 0x1 ;  /* 0x00000052561e7211 */ /* 0x0c0fe200078408ff */
[----:B------:R-:W-:Y:S02]  /*a510*/  IMAD.MOV.U32 R79, RZ, RZ, R121 ;  /* 0x000000ffff4f7224 */ /* 0x000fe400078e0079 */
[----:B---3--:R-:W-:Y:S01]  /*a520*/  IMAD.MOV.U32 R70, RZ, RZ, R4 ;  /* 0x000000ffff467224 */ /* 0x008fe200078e0004 */
[C---:B------:R-:W-:Y:S01]  /*a530*/  LEA R4, P1, R87.reuse, R82, 0x1 ;  /* 0x0000005257047211 */ /* 0x040fe200078208ff */
[----:B------:R-:W-:Y:S01]  /*a540*/  IMAD.MOV.U32 R121, RZ, RZ, R31 ;  /* 0x000000ffff797224 */ /* 0x000fe200078e001f */
[----:B------:R1:W-:Y:S01]  /*a550*/  STL.64 [R1+0x1e0], R64 ;  /* 0x0001e04001007387 */ /* 0x0003e20000100a00 */
[----:B------:R-:W-:Y:S01]  /*a560*/  IMAD.MOV.U32 R71, RZ, RZ, R5 ;  /* 0x000000ffff477224 */ /* 0x000fe200078e0005 */
[-C--:B------:R-:W-:Y:S01]  /*a570*/  LEA.HI.X.SX32 R31, R86, R0.reuse, 0x1, P2 ;  /* 0x00000000561f7211 */ /* 0x080fe200010f0eff */
[----:B------:R-:W-:Y:S01]  /*a580*/  IMAD.MOV.U32 R86, RZ, RZ, R66 ;  /* 0x000000ffff567224 */ /* 0x000fe200078e0042 */
[----:B------:R-:W-:-:S02]  /*a590*/  LEA.HI.X.SX32 R5, R87, R0, 0x1, P1 ;  /* 0x0000000057057211 */ /* 0x000fc400008f0eff */
[-C--:B------:R-:W-:Y:S02]  /*a5a0*/  LEA R66, P2, R89, R82.reuse, 0x1 ;  /* 0x0000005259427211 */ /* 0x080fe400078408ff */
[----:B------:R-:W-:Y:S02]  /*a5b0*/  MOV R87, R67 ;  /* 0x0000004300577202 */ /* 0x000fe40000000f00 */
[----:B-1----:R-:W-:Y:S01]  /*a5c0*/  LEA R64, P3, R85, R82, 0x1 ;  /* 0x0000005255407211 */ /* 0x002fe200078608ff */
[----:B------:R1:W-:Y:S01]  /*a5d0*/  STL.64 [R1+0x1d8], R4 ;  /* 0x0001d80401007387 */ /* 0x0003e20000100a00 */
[-C--:B------:R-:W-:Y:S02]  /*a5e0*/  LEA.HI.X.SX32 R67, R89, R0.reuse, 0x1, P2 ;  /* 0x0000000059437211 */ /* 0x080fe400010f0eff */
[----:B------:R-:W-:Y:S01]  /*a5f0*/  LEA.HI.X.SX32 R65, R85, R0, 0x1, P3 ;  /* 0x0000000055417211 */ /* 0x000fe200018f0eff */
[----:B------:R-:W-:Y:S02]  /*a600*/  IMAD.MOV.U32 R81, RZ, RZ, R63 ;  /* 0x000000ffff517224 */ /* 0x000fe400078e003f */
[----:B------:R-:W3:Y:S01]  /*a610*/  LDC R63, c[0x0][0x3d8] ;  /* 0x0000f600ff3f7b82 */ /* 0x000ee20000000800 */
[----:B-1----:R-:W4:Y:S04]  /*a620*/  LDL.LU.64 R4, [R1+0xaf0] ;  /* 0x000af00001047983 */ /* 0x002f280000300a00 */
[----:B------:R1:W-:Y:S01]  /*a630*/  STL.64 [R1+0x1d0], R30 ;  /* 0x0001d01e01007387 */ /* 0x0003e20000100a00 */
[----:B------:R-:W-:-:S03]  /*a640*/  IMAD.MOV.U32 R80, RZ, RZ, R62 ;  /* 0x000000ffff507224 */ /* 0x000fc600078e003e */
[----:B-1----:R-:W4:Y:S04]  /*a650*/  LDL.LU.64 R30, [R1+0xae8] ;  /* 0x000ae800011e7983 */ /* 0x002f280000300a00 */
[----:B------:R-:W-:Y:S04]  /*a660*/  STL.64 [R1+0x1c8], R64 ;  /* 0x0001c84001007387 */ /* 0x000fe80000100a00 */
[----:B------:R1:W-:Y:S01]  /*a670*/  STL.64 [R1+0x1b8], R66 ;  /* 0x0001b84201007387 */ /* 0x0003e20000100a00 */
[----:B0-----:R-:W-:Y:S01]  /*a680*/  IMAD R62, R61, 0x2, R59 ;  /* 0x000000023d3e7824 */ /* 0x001fe200078e023b */
[----:B-1----:R-:W0:Y:S03]  /*a690*/  LDC R67, c[0x0][0x3d8] ;  /* 0x0000f600ff437b82 */ /* 0x002e260000000800 */
[----:B------:R-:W-:-:S04]  /*a6a0*/  IMAD R61, R32, 0x2, R62 ;  /* 0x00000002203d7824 */ /* 0x000fc800078e023e */
[----:B------:R-:W-:-:S04]  /*a6b0*/  IMAD R64, R33, 0x2, R61 ;  /* 0x0000000221407824 */ /* 0x000fc800078e023d */
[----:B---3--:R-:W-:Y:S01]  /*a6c0*/  IMAD R63, R63, 0x2, R64 ;  /* 0x000000023f3f7824 */ /* 0x008fe200078e0240 */
[-C--:B------:R-:W-:Y:S02]  /*a6d0*/  LEA R84, P1, R90, R82.reuse, 0x1 ;  /* 0x000000525a547211 */ /* 0x080fe400078208ff */
[----:B------:R-:W-:Y:S02]  /*a6e0*/  LEA R32, P3, R88, R82, 0x1 ;  /* 0x0000005258207211 */ /* 0x000fe400078608ff */
[-C--:B------:R-:W-:Y:S02]  /*a6f0*/  LEA.HI.X.SX32 R85, R90, R0.reuse, 0x1, P1 ;  /* 0x000000005a557211 */ /* 0x080fe400008f0eff */
[----:B------:R-:W-:Y:S01]  /*a700*/  LEA.HI.X.SX32 R33, R88, R0, 0x1, P3 ;  /* 0x0000000058217211 */ /* 0x000fe200018f0eff */
[----:B0-----:R-:W-:Y:S02]  /*a710*/  IMAD R66, R67, 0x2, R63 ;  /* 0x0000000243427824 */ /* 0x001fe400078e023f */
[----:B------:R-:W0:Y:S01]  /*a720*/  LDC R67, c[0x0][0x3d8] ;  /* 0x0000f600ff437b82 */ /* 0x000e220000000800 */
[----:B------:R-:W-:Y:S01]  /*a730*/  STL.64 [R1+0x1c0], R84 ;  /* 0x0001c05401007387 */ /* 0x000fe20000100a00 */
[----:B------:R-:W-:-:S03]  /*a740*/  LEA R88, P2, R92, R82, 0x1 ;  /* 0x000000525c587211 */ /* 0x000fc600078408ff */
[----:B------:R1:W-:Y:S01]  /*a750*/  STL.64 [R1+0x1b0], R32 ;  /* 0x0001b02001007387 */ /* 0x0003e20000100a00 */
[----:B------:R-:W-:Y:S02]  /*a760*/  LEA.HI.X.SX32 R89, R92, R0, 0x1, P2 ;  /* 0x000000005c597211 */ /* 0x000fe400010f0eff */
[----:B-1----:R-:W-:-:S04]  /*a770*/  LEA R32, P1, R93, R82, 0x1 ;  /* 0x000000525d207211 */ /* 0x002fc800078208ff */
[----:B------:R-:W-:Y:S02]  /*a780*/  LEA.HI.X.SX32 R33, R93, R0, 0x1, P1 ;  /* 0x000000005d217211 */ /* 0x000fe400008f0eff */
[----:B------:R-:W-:Y:S01]  /*a790*/  LEA R84, P3, R91, R82, 0x1 ;  /* 0x000000525b547211 */ /* 0x000fe200078608ff */
[----:B0-----:R-:W-:Y:S02]  /*a7a0*/  IMAD R65, R67, 0x2, R66 ;  /* 0x0000000243417824 */ /* 0x001fe400078e0242 */
[----:B------:R0:W-:Y:S01]  /*a7b0*/  STL.64 [R1+0x1a8], R32 ;  /* 0x0001a82001007387 */ /* 0x0001e20000100a00 */
[----:B------:R-:W1:Y:S01]  /*a7c0*/  LDC R67, c[0x0][0x3d8] ;  /* 0x0000f600ff437b82 */ /* 0x000e620000000800 */
[----:B------:R-:W-:Y:S02]  /*a7d0*/  LEA.HI.X.SX32 R85, R91, R0, 0x1, P3 ;  /* 0x000000005b557211 */ /* 0x000fe400018f0eff */
[----:B------:R-:W-:Y:S01]  /*a7e0*/  LEA R90, P2, R95, R82, 0x1 ;  /* 0x000000525f5a7211 */ /* 0x000fe200078408ff */
[----:B0-----:R-:W3:Y:S04]  /*a7f0*/  LDL.LU.64 R32, [R1+0xae0] ;  /* 0x000ae00001207983 */ /* 0x001ee80000300a00 */
[----:B------:R0:W-:Y:S04]  /*a800*/  STL.64 [R1+0x1a0], R88 ;  /* 0x0001a05801007387 */ /* 0x0001e80000100a00 */
[----:B------:R2:W-:Y:S01]  /*a810*/  STL.64 [R1+0x198], R84 ;  /* 0x0001985401007387 */ /* 0x0005e20000100a00 */
[----:B0-----:R-:W-:-:S02]  /*a820*/  IMAD.MOV.U32 R88, RZ, RZ, R80 ;  /* 0x000000ffff587224 */ /* 0x001fc400078e0050 */
[----:B------:R-:W-:Y:S01]  /*a830*/  IMAD.MOV.U32 R80, RZ, RZ, R78 ;  /* 0x000000ffff507224 */ /* 0x000fe200078e004e */
[----:B------:R-:W-:Y:S01]  /*a840*/  MOV R78, R122 ;  /* 0x0000007a004e7202 */ /* 0x000fe20000000f00 */
[----:B------:R-:W-:Y:S01]  /*a850*/  IMAD.MOV.U32 R122, RZ, RZ, R34 ;  /* 0x000000ffff7a7224 */ /* 0x000fe200078e0022 */
[-C--:B------:R-:W-:Y:S01]  /*a860*/  LEA R34, P1, R96, R82.reuse, 0x1 ;  /* 0x0000005260227211 */ /* 0x080fe200078208ff */
[----:B------:R-:W-:Y:S02]  /*a870*/  IMAD.MOV.U32 R89, RZ, RZ, R81 ;  /* 0x000000ffff597224 */ /* 0x000fe400078e0051 */
[----:B------:R-:W-:Y:S01]  /*a880*/  IMAD.MOV.U32 R81, RZ, RZ, R79 ;  /* 0x000000ffff517224 */ /* 0x000fe200078e004f */
[----:B--2---:R-:W-:Y:S01]  /*a890*/  LEA R84, P3, R94, R82, 0x1 ;  /* 0x000000525e547211 */ /* 0x004fe200078608ff */
[----:B------:R-:W-:Y:S02]  /*a8a0*/  IMAD.MOV.U32 R79, RZ, RZ, R123 ;  /* 0x000000ffff4f7224 */ /* 0x000fe400078e007b */
[----:B------:R-:W-:Y:S01]  /*a8b0*/  IMAD.MOV.U32 R123, RZ, RZ, R35 ;  /* 0x000000ffff7b7224 */ /* 0x000fe200078e0023 */
[----:B------:R-:W-:-:S02]  /*a8c0*/  LEA.HI.X.SX32 R35, R96, R0, 0x1, P1 ;  /* 0x0000000060237211 */ /* 0x000fc400008f0eff */
[-C--:B------:R-:W-:Y:S02]  /*a8d0*/  LEA.HI.X.SX32 R91, R95, R0.reuse, 0x1, P2 ;  /* 0x000000005f5b7211 */ /* 0x080fe400010f0eff */
[----:B------:R-:W-:Y:S01]  /*a8e0*/  LEA.HI.X.SX32 R85, R94, R0, 0x1, P3 ;  /* 0x000000005e557211 */ /* 0x000fe200018f0eff */
[----:B------:R0:W-:Y:S01]  /*a8f0*/  STL.64 [R1+0x190], R34 ;  /* 0x0001902201007387 */ /* 0x0001e20000100a00 */
[C---:B------:R-:W-:Y:S01]  /*a900*/  LEA R94, P1, R99.reuse, R82, 0x1 ;  /* 0x00000052635e7211 */ /* 0x040fe200078208ff */
[----:B------:R-:W-:Y:S02]  /*a910*/  IMAD.MOV.U32 R92, RZ, RZ, R86 ;  /* 0x000000ffff5c7224 */ /* 0x000fe400078e0056 */
[----:B0-----:R-:W2:Y:S04]  /*a920*/  LDL.LU.64 R34, [R1+0xad8] ;  /* 0x000ad80001227983 */ /* 0x001ea80000300a00 */
[----:B------:R0:W-:Y:S04]  /*a930*/  STL.64 [R1+0x188], R90 ;  /* 0x0001885a01007387 */ /* 0x0001e80000100a00 */
[----:B------:R1:W-:Y:S01]  /*a940*/  STL.64 [R1+0x180], R84 ;  /* 0x0001805401007387 */ /* 0x0003e20000100a00 */
[----:B------:R-:W-:Y:S01]  /*a950*/  LEA.HI.X.SX32 R95, R99, R0, 0x1, P1 ;  /* 0x00000000635f7211 */ /* 0x000fe200008f0eff */
[----:B------:R-:W-:Y:S01]  /*a960*/  IMAD.MOV.U32 R86, RZ, RZ, R70 ;  /* 0x000000ffff567224 */ /* 0x000fe200078e0046 */
[----:B0-----:R-:W-:-:S02]  /*a970*/  LEA R90, P3, R97, R82, 0x1 ;  /* 0x00000052615a7211 */ /* 0x001fc400078608ff */
[C---:B-1----:R-:W-:Y:S01]  /*a980*/  LEA R84, P2, R98.reuse, R82, 0x1 ;  /* 0x0000005262547211 */ /* 0x042fe200078408ff */
[----:B------:R-:W-:Y:S01]  /*a990*/  IMAD R70, R67, 0x2, R65 ;  /* 0x0000000243467824 */ /* 0x000fe200078e0241 */
[-C--:B------:R-:W-:Y:S01]  /*a9a0*/  LEA.HI.X.SX32 R91, R97, R0.reuse, 0x1, P3 ;  /* 0x00000000615b7211 */ /* 0x080fe200018f0eff */
[----:B------:R-:W0:Y:S01]  /*a9b0*/  LDC R67, c[0x0][0x3d8] ;  /* 0x0000f600ff437b82 */ /* 0x000e220000000800 */
[----:B------:R-:W-:-:S05]  /*a9c0*/  LEA.HI.X.SX32 R85, R98, R0, 0x1, P2 ;  /* 0x0000000062557211 */ /* 0x000fca00010f0eff */
[----:B------:R-:W-:Y:S04]  /*a9d0*/  STL.64 [R1+0x170], R84 ;  /* 0x0001705401007387 */ /* 0x000fe80000100a00 */
[----:B------:R1:W-:Y:S01]  /*a9e0*/  STL.64 [R1+0x178], R94 ;  /* 0x0001785e01007387 */ /* 0x0003e20000100a00 */
[----:B------:R-:W-:-:S03]  /*a9f0*/  IMAD.MOV.U32 R93, RZ, RZ, R87 ;  /* 0x000000ffff5d7224 */ /* 0x000fc600078e0057 */
[----:B------:R1:W-:Y:S01]  /*aa00*/  STL.64 [R1+0x168], R90 ;  /* 0x0001685a01007387 */ /* 0x0003e20000100a00 */
[----:B------:R-:W-:Y:S02]  /*aa10*/  IMAD.MOV.U32 R87, RZ, RZ, R71 ;  /* 0x000000ffff577224 */ /* 0x000fe400078e0047 */
[----:B------:R-:W0:Y:S01]  /*aa20*/  LDC R71, c[0x0][0x3d8] ;  /* 0x0000f600ff477b82 */ /* 0x000e220000000800 */
[----:B-1----:R-:W-:-:S07]  /*aa30*/  LEA R94, P1, R102, R82, 0x1 ;  /* 0x00000052665e7211 */ /* 0x002fce00078208ff */
[----:B------:R-:W1:Y:S01]  /*aa40*/  LDC R84, c[0x0][0x3d8] ;  /* 0x0000f600ff547b82 */ /* 0x000e620000000800 */
[C---:B------:R-:W-:Y:S02]  /*aa50*/  LEA R90, P2, R101.reuse, R82, 0x1 ;  /* 0x00000052655a7211 */ /* 0x040fe400078408ff */
[-C--:B------:R-:W-:Y:S02]  /*aa60*/  LEA.HI.X.SX32 R95, R102, R0.reuse, 0x1, P1 ;  /* 0x00000000665f7211 */ /* 0x080fe400008f0eff */
[----:B------:R-:W-:-:S05]  /*aa70*/  LEA.HI.X.SX32 R91, R101, R0, 0x1, P2 ;  /* 0x00000000655b7211 */ /* 0x000fca00010f0eff */
[----:B------:R-:W-:Y:S04]  /*aa80*/  STL.64 [R1+0x158], R90 ;  /* 0x0001585a01007387 */ /* 0x000fe80000100a00 */
[----:B------:R0:W-:Y:S02]  /*aa90*/  STL.64 [R1+0x160], R94 ;  /* 0x0001605e01007387 */ /* 0x0001e40000100a00 */
[----:B0-----:R-:W-:Y:S02]  /*aaa0*/  IMAD R67, R67, 0x2, R70 ;  /* 0x0000000243437824 */ /* 0x001fe400078e0246 */
[----:B------:R-:W-:Y:S02]  /*aab0*/  IMAD.MOV.U32 R95, RZ, RZ, R79 ;  /* 0x000000ffff5f7224 */ /* 0x000fe400078e004f */
[----:B------:R-:W0:Y:S01]  /*aac0*/  LDC R79, c[0x0][0x3d8] ;  /* 0x0000f600ff4f7b82 */ /* 0x000e220000000800 */
[----:B------:R-:W-:-:S07]  /*aad0*/  IMAD.MOV.U32 R94, RZ, RZ, R78 ;  /* 0x000000ffff5e7224 */ /* 0x000fce00078e004e */
[----:B------:R-:W4:Y:S01]  /*aae0*/  LDC R78, c[0x0][0x3d8] ;  /* 0x0000f600ff4e7b82 */ /* 0x000f220000000800 */
[----:B------:R-:W-:-:S04]  /*aaf0*/  IMAD R73, R73, 0x2, R67 ;  /* 0x0000000249497824 */ /* 0x000fc800078e0243 */
[----:B------:R-:W-:-:S04]  /*ab00*/  IMAD R71, R71, 0x2, R73 ;  /* 0x0000000247477824 */ /* 0x000fc800078e0249 */
[----:B-1----:R-:W-:Y:S02]  /*ab10*/  IMAD R83, R84, 0x2, R71 ;  /* 0x0000000254537824 */ /* 0x002fe400078e0247 */
[----:B------:R-:W-:Y:S02]  /*ab20*/  IMAD.MOV.U32 R98, RZ, RZ, R86 ;  /* 0x000000ffff627224 */ /* 0x000fe400078e0056 */
[----:B0-----:R-:W-:Y:S01]  /*ab30*/  IMAD R79, R79, 0x2, R83 ;  /* 0x000000024f4f7824 */ /* 0x001fe200078e0253 */
[----:B------:R-:W-:-:S03]  /*ab40*/  LEA R84, P3, R100, R82, 0x1 ;  /* 0x0000005264547211 */ /* 0x000fc600078608ff */
[----:B----4-:R-:W-:Y:S02]  /*ab50*/  IMAD R86, R78, 0x2, R79 ;  /* 0x000000024e567824 */ /* 0x010fe400078e024f */
[----:B------:R-:W0:Y:S01]  /*ab60*/  LDC R78, c[0x0][0x3d8] ;  /* 0x0000f600ff4e7b82 */ /* 0x000e220000000800 */
[----:B------:R-:W-:Y:S01]  /*ab70*/  LEA.HI.X.SX32 R85, R100, R0, 0x1, P3 ;  /* 0x0000000064557211 */ /* 0x000fe200018f0eff */
[----:B------:R-:W-:Y:S04]  /*ab80*/  STL [R1+0x8b0], R101 ;  /* 0x0008b06501007387 */ /* 0x000fe80000100800 */
[----:B------:R-:W-:Y:S04]  /*ab90*/  STL [R1+0x8d0], R101 ;  /* 0x0008d06501007387 */ /* 0x000fe80000100800 */
[----:B------:R-:W-:Y:S04]  /*aba0*/  STL [R1+0x918], R101 ;  /* 0x0009186501007387 */ /* 0x000fe80000100800 */
[----:B------:R-:W-:Y:S04]  /*abb0*/  STL.64 [R1+0x940], R100 ;  /* 0x0009406401007387 */ /* 0x000fe80000100a00 */
[----:B------:R1:W-:Y:S02]  /*abc0*/  STL.64 [R1+0x150], R84 ;  /* 0x0001505401007387 */ /* 0x0003e40000100a00 */
[----:B-1----:R-:W-:-:S04]  /*abd0*/  LEA R84, P2, R104, R82, 0x1 ;  /* 0x0000005268547211 */ /* 0x002fc800078408ff */
[----:B------:R-:W-:-:S05]  /*abe0*/  LEA.HI.X.SX32 R85, R104, R0, 0x1, P2 ;  /* 0x0000000068557211 */ /* 0x000fca00010f0eff */
[----:B------:R0:W-:Y:S02]  /*abf0*/  STL.64 [R1+0x140], R84 ;  /* 0x0001405401007387 */ /* 0x0001e40000100a00 */
[----:B0-----:R-:W-:Y:S01]  /*ac00*/  IMAD R85, R78, 0x2, R86 ;  /* 0x000000024e557824 */ /* 0x001fe200078e0256 */
[-C--:B------:R-:W-:Y:S01]  /*ac10*/  LEA R96, P1, R105, R82.reuse, 0x1 ;  /* 0x0000005269607211 */ /* 0x080fe200078208ff */
[----:B------:R-:W0:Y:S01]  /*ac20*/  LDC R78, c[0x0][0x3d8] ;  /* 0x0000f600ff4e7b82 */ /* 0x000e220000000800 */
[----:B------:R-:W-:Y:S02]  /*ac30*/  IMAD.MOV.U32 R90, RZ, RZ, R92 ;  /* 0x000000ffff5a7224 */ /* 0x000fe400078e005c */
[----:B------:R-:W-:Y:S01]  /*ac40*/  IMAD.MOV.U32 R92, RZ, RZ, R88 ;  /* 0x000000ffff5c7224 */ /* 0x000fe200078e0058 */
[----:B------:R-:W-:Y:S01]  /*ac50*/  LEA R88, P3, R103, R82, 0x1 ;  /* 0x0000005267587211 */ /* 0x000fe200078608ff */
[----:B------:R-:W-:Y:S01]  /*ac60*/  IMAD.MOV.U32 R91, RZ, RZ, R93 ;  /* 0x000000ffff5b7224 */ /* 0x000fe200078e005d */
[-C--:B------:R-:W-:Y:S01]  /*ac70*/  LEA.HI.X.SX32 R97, R105, R0.reuse, 0x1, P1 ;  /* 0x0000000069617211 */ /* 0x080fe200008f0eff */
[----:B------:R-:W-:Y:S01]  /*ac80*/  IMAD.MOV.U32 R93, RZ, RZ, R89 ;  /* 0x000000ffff5d7224 */ /* 0x000fe200078e0059 */
[----:B------:R-:W-:Y:S01]  /*ac90*/  LEA.HI.X.SX32 R89, R103, R0, 0x1, P3 ;  /* 0x0000000067597211 */ /* 0x000fe200018f0eff */
[----:B------:R-:W1:Y:S02]  /*aca0*/  LDC R84, c[0x0][0x3d8] ;  /* 0x0000f600ff547b82 */ /* 0x000e640000000800 */
[----:B------:R-:W-:Y:S04]  /*acb0*/  STL.64 [R1+0x148], R96 ;  /* 0x0001486001007387 */ /* 0x000fe80000100a00 */
[----:B------:R0:W-:Y:S01]  /*acc0*/  STL.64 [R1+0x138], R88 ;  /* 0x0001385801007387 */ /* 0x0001e20000100a00 */
[----:B------:R-:W-:-:S02]  /*acd0*/  MOV R99, R87 ;  /* 0x0000005700637202 */ /* 0x000fc40000000f00 */
[----:B------:R-:W4:Y:S01]  /*ace0*/  LDC R87, c[0x0][0x3d8] ;  /* 0x0000f600ff577b82 */ /* 0x000f220000000800 */
[----:B0-----:R-:W-:Y:S01]  /*acf0*/  IMAD R88, R78, 0x2, R85 ;  /* 0x000000024e587824 */ /* 0x001fe200078e0255 */
[----:B------:R-:W-:-:S06]  /*ad00*/  LEA R96, P3, R36, R82, 0x1 ;  /* 0x0000005224607211 */ /* 0x000fcc00078608ff */
[----:B------:R-:W0:Y:S01]  /*ad10*/  LDC R78, c[0x0][0x3d8] ;  /* 0x0000f600ff4e7b82 */ /* 0x000e220000000800 */
[----:B------:R-:W-:-:S07]  /*ad20*/  LEA.HI.X.SX32 R97, R36, R0, 0x1, P3 ;  /* 0x0000000024617211 */ /* 0x000fce00018f0eff */
[----:B------:R-:W2:Y:S01]  /*ad30*/  LDC R89, c[0x0][0x3d8] ;  /* 0x0000f600ff597b82 */ /* 0x000ea20000000800 */
[----:B0-----:R-:W-:-:S04]  /*ad40*/  IMAD R78, R78, 0x2, R88 ;  /* 0x000000024e4e7824 */ /* 0x001fc800078e0258 */
[----:B-1----:R-:W-:-:S04]  /*ad50*/  IMAD R84, R84, 0x2, R78 ;  /* 0x0000000254547824 */ /* 0x002fc800078e024e */
[----:B----4-:R-:W-:Y:S02]  /*ad60*/  IMAD R36, R87, 0x2, R84 ;  /* 0x0000000257247824 */ /* 0x010fe400078e0254 */
[----:B------:R-:W0:Y:S01]  /*ad70*/  LDC R87, c[0x0][0x3d8] ;  /* 0x0000f600ff577b82 */ /* 0x000e220000000800 */
[CC--:B------:R-:W-:Y:S02]  /*ad80*/  LEA R104, P1, R108.reuse, R82.reuse, 0x1 ;  /* 0x000000526c687211 */ /* 0x0c0fe400078208ff */
[C---:B------:R-:W-:Y:S02]  /*ad90*/  LEA R100, P2, R107.reuse, R82, 0x1 ;  /* 0x000000526b647211 */ /* 0x040fe400078408ff */
[-C--:B------:R-:W-:Y:S02]  /*ada0*/  LEA.HI.X.SX32 R105, R108, R0.reuse, 0x1, P1 ;  /* 0x000000006c697211 */ /* 0x080fe400008f0eff */
[----:B------:R-:W-:-:S03]  /*adb0*/  LEA.HI.X.SX32 R101, R107, R0, 0x1, P2 ;  /* 0x000000006b657211 */ /* 0x000fc600010f0eff */
[----:B------:R-:W-:Y:S04]  /*adc0*/  STL.64 [R1+0x130], R104 ;  /* 0x0001306801007387 */ /* 0x000fe80000100a00 */
[----:B------:R-:W-:Y:S04]  /*add0*/  STL.64 [R1+0x128], R100 ;  /* 0x0001286401007387 */ /* 0x000fe80000100a00 */
[----:B------:R1:W-:Y:S01]  /*ade0*/  STL.64 [R1+0x120], R96 ;  /* 0x0001206001007387 */ /* 0x0003e20000100a00 */
[----:B0-----:R-:W-:Y:S01]  /*adf0*/  IMAD R87, R87, 0x2, R36 ;  /* 0x0000000257577824 */ /* 0x001fe200078e0224 */
[----:B-1----:R-:W-:-:S04]  /*ae00*/  LEA R96, P3, R38, R82, 0x1 ;  /* 0x0000005226607211 */ /* 0x002fc800078608ff */
[----:B------:R-:W-:Y:S01]  /*ae10*/  LEA.HI.X.SX32 R97, R38, R0, 0x1, P3 ;  /* 0x0000000026617211 */ /* 0x000fe200018f0eff */
[----:B--2---:R-:W-:Y:S02]  /*ae20*/  IMAD R38, R89, 0x2, R87 ;  /* 0x0000000259267824 */ /* 0x004fe400078e0257 */
[----:B------:R-:W0:Y:S01]  /*ae30*/  LDC R89, c[0x0][0x3d8] ;  /* 0x0000f600ff597b82 */ /* 0x000e220000000800 */
[CC--:B------:R-:W-:Y:S02]  /*ae40*/  LEA R104, P1, R109.reuse, R82.reuse, 0x1 ;  /* 0x000000526d687211 */ /* 0x0c0fe400078208ff */
[C---:B------:R-:W-:Y:S02]  /*ae50*/  LEA R100, P2, R106.reuse, R82, 0x1 ;  /* 0x000000526a647211 */ /* 0x040fe400078408ff */
[-C--:B------:R-:W-:Y:S02]  /*ae60*/  LEA.HI.X.SX32 R105, R109, R0.reuse, 0x1, P1 ;  /* 0x000000006d697211 */ /* 0x080fe400008f0eff */
[----:B------:R-:W-:-:S03]  /*ae70*/  LEA.HI.X.SX32 R101, R106, R0, 0x1, P2 ;  /* 0x000000006a657211 */ /* 0x000fc600010f0eff */
[----:B------:R-:W-:Y:S04]  /*ae80*/  STL.64 [R1+0x118], R104 ;  /* 0x0001186801007387 */ /* 0x000fe80000100a00 */
[----:B------:R1:W-:Y:S02]  /*ae90*/  STL.64 [R1+0x110], R100 ;  /* 0x0001106401007387 */ /* 0x0003e40000100a00 */
[----:B-1----:R-:W-:-:S04]  /*aea0*/  LEA R100, P2, R40, R82, 0x1 ;  /* 0x0000005228647211 */ /* 0x002fc800078408ff */
[----:B------:R-:W-:Y:S01]  /*aeb0*/  LEA.HI.X.SX32 R101, R40, R0, 0x1, P2 ;  /* 0x0000000028657211 */ /* 0x000fe200010f0eff */
[----:B0-----:R-:W-:Y:S02]  /*aec0*/  IMAD R40, R89, 0x2, R38 ;  /* 0x0000000259287824 */ /* 0x001fe400078e0226 */
[----:B------:R-:W0:Y:S01]  /*aed0*/  LDC R89, c[0x0][0x3d8] ;  /* 0x0000f600ff597b82 */ /* 0x000e220000000800 */
[----:B------:R1:W-:Y:S02]  /*aee0*/  STL.64 [R1+0x108], R96 ;  /* 0x0001086001007387 */ /* 0x0003e40000100a00 */
[----:B-1----:R-:W-:-:S04]  /*aef0*/  LEA R96, P3, R37, R82, 0x1 ;  /* 0x0000005225607211 */ /* 0x002fc800078608ff */
[----:B------:R-:W-:Y:S01]  /*af00*/  LEA.HI.X.SX32 R97, R37, R0, 0x1, P3 ;  /* 0x0000000025617211 */ /* 0x000fe200018f0eff */
[----:B0-----:R-:W-:Y:S02]  /*af10*/  IMAD R37, R89, 0x2, R40 ;  /* 0x0000000259257824 */ /* 0x001fe400078e0228 */
[----:B------:R-:W0:Y:S01]  /*af20*/  LDC R89, c[0x0][0x3d8] ;  /* 0x0000f600ff597b82 */ /* 0x000e220000000800 */
[----:B------:R-:W-:-:S04]  /*af30*/  LEA R104, P1, R110, R82, 0x1 ;  /* 0x000000526e687211 */ /* 0x000fc800078208ff */
[----:B------:R-:W-:-:S05]  /*af40*/  LEA.HI.X.SX32 R105, R110, R0, 0x1, P1 ;  /* 0x000000006e697211 */ /* 0x000fca00008f0eff */
[----:B------:R-:W-:Y:S04]  /*af50*/  STL.64 [R1+0x100], R104 ;  /* 0x0001006801007387 */ /* 0x000fe80000100a00 */
[----:B------:R1:W-:Y:S02]  /*af60*/  STL.64 [R1+0xf8], R100 ;  /* 0x0000f86401007387 */ /* 0x0003e40000100a00 */
[----:B-1----:R-:W-:-:S04]  /*af70*/  LEA R100, P2, R41, R82, 0x1 ;  /* 0x0000005229647211 */ /* 0x002fc800078408ff */
[----:B------:R-:W-:Y:S02]  /*af80*/  LEA.HI.X.SX32 R101, R41, R0, 0x1, P2 ;  /* 0x0000000029657211 */ /* 0x000fe400010f0eff */
[----:B0-----:R-:W-:Y:S02]  /*af90*/  LEA R41, R89, R37, 0x1 ;  /* 0x0000002559297211 */ /* 0x001fe400078e08ff */
        /* <DEDUP_REMOVED lines=11> */
[----:B------:R-:W-:Y:S01]  /*b050*/  LEA.HI.X.SX32 R101, R43, R0, 0x1, P2 ;  /* 0x000000002b657211 */ /* 0x000fe200010f0eff */
[----:B0-----:R-:W-:Y:S02]  /*b060*/  IMAD R43, R89, 0x2, R39 ;  /* 0x00000002592b7824 */ /* 0x001fe400078e0227 */
[----:B------:R-:W0:Y:S01]  /*b070*/  LDC R89, c[0x0][0x3d8] ;  /* 0x0000f600ff597b82 */ /* 0x000e220000000800 */
[----:B------:R1:W-:Y:S01]  /*b080*/  STL.64 [R1+0xd8], R96 ;  /* 0x0000d86001007387 */ /* 0x0003e20000100a00 */
[----:B------:R-:W-:-:S04]  /*b090*/  LEA R104, P1, R111, R82, 0x1 ;  /* 0x000000526f687211 */ /* 0x000fc800078208ff */
[----:B------:R-:W-:Y:S02]  /*b0a0*/  LEA.HI.X.SX32 R105, R111, R0, 0x1, P1 ;  /* 0x000000006f697211 */ /* 0x000fe400008f0eff */
[----:B-1----:R-:W-:-:S04]  /*b0b0*/  LEA R96, P3, R3, R82, 0x1 ;  /* 0x0000005203607211 */ /* 0x002fc800078608ff */
[----:B------:R-:W-:Y:S01]  /*b0c0*/  LEA.HI.X.SX32 R97, R3, R0, 0x1, P3 ;  /* 0x0000000003617211 */ /* 0x000fe200018f0eff */
[----:B------:R1:W-:Y:S01]  /*b0d0*/  STL.64 [R1+0xd0], R104 ;  /* 0x0000d06801007387 */ /* 0x0003e20000100a00 */
[----:B0-----:R-:W-:Y:S02]  /*b0e0*/  IMAD R3, R89, 0x2, R43 ;  /* 0x0000000259037824 */ /* 0x001fe400078e022b */
[----:B------:R-:W0:Y:S01]  /*b0f0*/  LDC R89, c[0x0][0x3d8] ;  /* 0x0000f600ff597b82 */ /* 0x000e220000000800 */
[----:B------:R2:W-:Y:S01]  /*b100*/  STL.64 [R1+0xc8], R100 ;  /* 0x0000c86401007387 */ /* 0x0005e20000100a00 */
[----:B-1----:R-:W-:-:S03]  /*b110*/  LEA R104, P1, R49, R82, 0x1 ;  /* 0x0000005231687211 */ /* 0x002fc600078208ff */
[----:B------:R1:W-:Y:S01]  /*b120*/  STL.64 [R1+0xc0], R96 ;  /* 0x0000c06001007387 */ /* 0x0003e20000100a00 */
[----:B------:R-:W-:Y:S02]  /*b130*/  LEA.HI.X.SX32 R105, R49, R0, 0x1, P1 ;  /* 0x0000000031697211 */ /* 0x000fe400008f0eff */
[CC--:B--2---:R-:W-:Y:S02]  /*b140*/  LEA R100, P2, R47.reuse, R82.reuse, 0x1 ;  /* 0x000000522f647211 */ /* 0x0c4fe400078408ff */
[C---:B-1----:R-:W-:Y:S02]  /*b150*/  LEA R96, P3, R42.reuse, R82, 0x1 ;  /* 0x000000522a607211 */ /* 0x042fe400078608ff */
[-C--:B------:R-:W-:Y:S02]  /*b160*/  LEA.HI.X.SX32 R101, R47, R0.reuse, 0x1, P2 ;  /* 0x000000002f657211 */ /* 0x080fe400010f0eff */
[----:B------:R-:W-:Y:S01]  /*b170*/  LEA.HI.X.SX32 R97, R42, R0, 0x1, P3 ;  /* 0x000000002a617211 */ /* 0x000fe200018f0eff */
[----:B------:R1:W-:Y:S04]  /*b180*/  STL.64 [R1+0xb8], R104 ;  /* 0x0000b86801007387 */ /* 0x0003e80000100a00 */
[----:B------:R2:W-:Y:S04]  /*b190*/  STL.64 [R1+0xb0], R100 ;  /* 0x0000b06401007387 */ /* 0x0005e80000100a00 */
[----:B------:R4:W-:Y:S01]  /*b1a0*/  STL.64 [R1+0xa8], R96 ;  /* 0x0000a86001007387 */ /* 0x0009e20000100a00 */
[----:B-1----:R-:W-:-:S02]  /*b1b0*/  LEA R104, P1, R51, R82, 0x1 ;  /* 0x0000005233687211 */ /* 0x002fc400078208ff */
[----:B--2---:R-:W-:Y:S02]  /*b1c0*/  LEA R100, P2, R48, R82, 0x1 ;  /* 0x0000005230647211 */ /* 0x004fe400078408ff */
[----:B------:R-:W-:Y:S02]  /*b1d0*/  LEA.HI.X.SX32 R105, R51, R0, 0x1, P1 ;  /* 0x0000000033697211 */ /* 0x000fe400008f0eff */
[----:B----4-:R-:W-:Y:S02]  /*b1e0*/  LEA R96, P3, R46, R82, 0x1 ;  /* 0x000000522e607211 */ /* 0x010fe400078608ff */
[-C--:B------:R-:W-:Y:S02]  /*b1f0*/  LEA.HI.X.SX32 R101, R48, R0.reuse, 0x1, P2 ;  /* 0x0000000030657211 */ /* 0x080fe400010f0eff */
[----:B------:R-:W-:Y:S01]  /*b200*/  LEA.HI.X.SX32 R97, R46, R0, 0x1, P3 ;  /* 0x000000002e617211 */ /* 0x000fe200018f0eff */
[----:B------:R-:W-:Y:S01]  /*b210*/  STL.64 [R1+0xa0], R104 ;  /* 0x0000a06801007387 */ /* 0x000fe20000100a00 */
[----:B0-----:R-:W-:-:S03]  /*b220*/  IMAD R44, R89, 0x2, R3 ;  /* 0x00000002592c7824 */ /* 0x001fc600078e0203 */
[----:B------:R-:W-:Y:S04]  /*b230*/  STL.64 [R1+0x98], R100 ;  /* 0x0000986401007387 */ /* 0x000fe80000100a00 */
[----:B------:R0:W-:Y:S01]  /*b240*/  STL.64 [R1+0x90], R96 ;  /* 0x0000906001007387 */ /* 0x0001e20000100a00 */
[----:B------:R-:W-:-:S04]  /*b250*/  IMAD R42, R72, 0x2, R44 ;  /* 0x00000002482a7824 */ /* 0x000fc800078e022c */
[----:B------:R-:W-:Y:S02]  /*b260*/  IMAD R46, R2, 0x2, R42 ;  /* 0x00000002022e7824 */ /* 0x000fe400078e022a */
[----:B0-----:R-:W-:Y:S02]  /*b270*/  IMAD.MOV.U32 R96, RZ, RZ, R98 ;  /* 0x000000ffff607224 */ /* 0x001fe400078e0062 */
[----:B------:R-:W-:Y:S01]  /*b280*/  IMAD.MOV.U32 R98, RZ, RZ, R80 ;  /* 0x000000ffff627224 */ /* 0x000fe200078e0050 */
[C---:B------:R-:W-:Y:S01]  /*b290*/  LEA R80, P1, R45.reuse, R82, 0x1 ;  /* 0x000000522d507211 */ /* 0x040fe200078208ff */
[----:B------:R-:W-:Y:S02]  /*b2a0*/  IMAD.MOV.U32 R97, RZ, RZ, R99 ;  /* 0x000000ffff617224 */ /* 0x000fe400078e0063 */
[----:B------:R-:W-:Y:S01]  /*b2b0*/  IMAD.MOV.U32 R99, RZ, RZ, R81 ;  /* 0x000000ffff637224 */ /* 0x000fe200078e0051 */
[----:B------:R-:W-:Y:S02]  /*b2c0*/  LEA.HI.X.SX32 R81, R45, R0, 0x1, P1 ;  /* 0x000000002d517211 */ /* 0x000fe400008f0eff */
[----:B------:R-:W-:-:S03]  /*b2d0*/  LEA R100, P2, R50, R82, 0x1 ;  /* 0x0000005232647211 */ /* 0x000fc600078408ff */
[----:B------:R0:W-:Y:S01]  /*b2e0*/  STL.64 [R1+0x88], R80 ;  /* 0x0000885001007387 */ /* 0x0001e20000100a00 */
[-C--:B------:R-:W-:Y:S01]  /*b2f0*/  FMUL R48, R29, R68.reuse ;  /* 0x000000441d307220 */ /* 0x080fe20000400000 */
[----:B------:R-:W-:Y:S01]  /*b300*/  FMUL R47, R30, R68 ;  /* 0x000000441e2f7220 */ /* 0x000fe20000400000 */
[----:B------:R-:W-:Y:S02]  /*b310*/  LEA.HI.X.SX32 R101, R50, R0, 0x1, P2 ;  /* 0x0000000032657211 */ /* 0x000fe400010f0eff */
[----:B0-----:R-:W-:-:S04]  /*b320*/  LEA R80, P3, R46, R82, 0x1 ;  /* 0x000000522e507211 */ /* 0x001fc800078608ff */
[----:B------:R-:W-:Y:S02]  /*b330*/  LEA.HI.X.SX32 R81, R46, R0, 0x1, P3 ;  /* 0x000000002e517211 */ /* 0x000fe400018f0eff */
[----:B------:R-:W-:Y:S02]  /*b340*/  FMNMX3 R45, R112, R48, R47, !PT ;  /* 0x00000030702d7276 */ /* 0x000fe4000780002f */
[C---:B------:R-:W-:Y:S01]  /*b350*/  LEA R48, P2, R54.reuse, R82, 0x1 ;  /* 0x0000005236307211 */ /* 0x040fe200078408ff */
[----:B------:R-:W-:Y:S04]  /*b360*/  STL.64 [R1+0x8a8], R80 ;  /* 0x0008a85001007387 */ /* 0x000fe80000100a00 */
[----:B------:R0:W-:Y:S01]  /*b370*/  STL.64 [R1+0x80], R100 ;  /* 0x0000806401007387 */ /* 0x0001e20000100a00 */
[----:B------:R-:W-:-:S02]  /*b380*/  LEA.HI.X.SX32 R49, R54, R0, 0x1, P2 ;  /* 0x0000000036317211 */ /* 0x000fc400010f0eff */
[----:B0-----:R-:W-:-:S03]  /*b390*/  LEA R100, P3, R52, R82, 0x1 ;  /* 0x0000005234647211 */ /* 0x001fc600078608ff */
[----:B------:R0:W-:Y:S01]  /*b3a0*/  STL.64 [R1+0x70], R48 ;  /* 0x0000703001007387 */ /* 0x0001e20000100a00 */
[----:B------:R-:W-:Y:S02]  /*b3b0*/  LEA.HI.X.SX32 R101, R52, R0, 0x1, P3 ;  /* 0x0000000034657211 */ /* 0x000fe400018f0eff */
[----:B------:R-:W-:-:S04]  /*b3c0*/  LEA R80, P3, R53, R82, 0x1 ;  /* 0x0000005235507211 */ /* 0x000fc800078608ff */
[----:B------:R-:W-:Y:S02]  /*b3d0*/  LEA.HI.X.SX32 R81, R53, R0, 0x1, P3 ;  /* 0x0000000035517211 */ /* 0x000fe400018f0eff */
[C---:B0-----:R-:W-:Y:S01]  /*b3e0*/  LEA R48, P2, R56.reuse, R82, 0x1 ;  /* 0x0000005238307211 */ /* 0x041fe200078408ff */
[----:B------:R-:W-:Y:S03]  /*b3f0*/  STL.64 [R1+0x78], R100 ;  /* 0x0000786401007387 */ /* 0x000fe60000100a00 */
[----:B------:R-:W-:Y:S01]  /*b400*/  LEA.HI.X.SX32 R49, R56, R0, 0x1, P2 ;  /* 0x0000000038317211 */ /* 0x000fe200010f0eff */
[----:B------:R0:W-:Y:S04]  /*b410*/  STL.64 [R1+0x68], R80 ;  /* 0x0000685001007387 */ /* 0x0001e80000100a00 */
[----:B------:R1:W-:Y:S01]  /*b420*/  STL.64 [R1+0x60], R48 ;  /* 0x0000603001007387 */ /* 0x0003e20000100a00 */
[----:B0-----:R-:W-:-:S02]  /*b430*/  LEA R80, P3, R55, R82, 0x1 ;  /* 0x0000005237507211 */ /* 0x001fc400078608ff */
[C---:B-1----:R-:W-:Y:S02]  /*b440*/  LEA R48, P2, R58.reuse, R82, 0x1 ;  /* 0x000000523a307211 */ /* 0x042fe400078408ff */
[-C--:B------:R-:W-:Y:S02]  /*b450*/  LEA.HI.X.SX32 R81, R55, R0.reuse, 0x1, P3 ;  /* 0x0000000037517211 */ /* 0x080fe400018f0eff */
[----:B------:R-:W-:-:S03]  /*b460*/  LEA.HI.X.SX32 R49, R58, R0, 0x1, P2 ;  /* 0x000000003a317211 */ /* 0x000fc600010f0eff */
[----:B------:R0:W-:Y:S04]  /*b470*/  STL.64 [R1+0x58], R80 ;  /* 0x0000585001007387 */ /* 0x0001e80000100a00 */
[----:B------:R1:W-:Y:S01]  /*b480*/  STL.64 [R1+0x50], R48 ;  /* 0x0000503001007387 */ /* 0x0003e20000100a00 */
[CC--:B0-----:R-:W-:Y:S02]  /*b490*/  LEA R80, P3, R57.reuse, R82.reuse, 0x1 ;  /* 0x0000005239507211 */ /* 0x0c1fe400078608ff */
        /* <DEDUP_REMOVED lines=12> */
[----:B-1----:R-:W-:Y:S02]  /*b560*/  LEA R48, P2, R64, R82, 0x1 ;  /* 0x0000005240307211 */ /* 0x002fe400078408ff */
[----:B------:R-:W-:Y:S02]  /*b570*/  LEA.HI.X.SX32 R81, R61, R0, 0x1, P3 ;  /* 0x000000003d517211 */ /* 0x000fe400018f0eff */
[----:B------:R-:W-:-:S02]  /*b580*/  LEA R100, P3, R63, R82, 0x1 ;  /* 0x000000523f647211 */ /* 0x000fc400078608ff */
[-C--:B------:R-:W-:Y:S02]  /*b590*/  LEA.HI.X.SX32 R49, R64, R0.reuse, 0x1, P2 ;  /* 0x0000000040317211 */ /* 0x080fe400010f0eff */
[----:B------:R-:W-:Y:S01]  /*b5a0*/  LEA.HI.X.SX32 R101, R63, R0, 0x1, P3 ;  /* 0x000000003f657211 */ /* 0x000fe200018f0eff */
[----:B------:R-:W-:Y:S01]  /*b5b0*/  STL.64 [R1+0x28], R80 ;  /* 0x0000285001007387 */ /* 0x000fe20000100a00 */
[----:B------:R-:W-:-:S03]  /*b5c0*/  LEA R106, P3, R65, R82, 0x1 ;  /* 0x00000052416a7211 */ /* 0x000fc600078608ff */
[----:B------:R-:W-:Y:S04]  /*b5d0*/  STL.64 [R1+0x20], R48 ;  /* 0x0000203001007387 */ /* 0x000fe80000100a00 */
[----:B------:R-:W-:Y:S04]  /*b5e0*/  STL [R1+0x8e0], R66 ;  /* 0x0008e04201007387 */ /* 0x000fe80000100800 */
[----:B------:R-:W-:Y:S04]  /*b5f0*/  STL.64 [R1+0x18], R100 ;  /* 0x0000186401007387 */ /* 0x000fe80000100a00 */
[----:B------:R-:W-:Y:S04]  /*b600*/  STL [R1+0x8], R106 ;  /* 0x0000086a01007387 */ /* 0x000fe80000100800 */
[----:B------:R-:W-:Y:S04]  /*b610*/  STL [R1+0x948], R101 ;  /* 0x0009486501007387 */ /* 0x000fe80000100800 */
[----:B------:R0:W-:Y:S04]  /*b620*/  STL.64 [R1+0x958], R100 ;  /* 0x0009586401007387 */ /* 0x0001e80000100a00 */
[----:B0-----:R-:W2:Y:S01]  /*b630*/  LDL.64 R100, [R1+0x8] ;  /* 0x0000080001647983 */ /* 0x001ea20000100a00 */
[----:B------:R-:W-:-:S04]  /*b640*/  LEA R80, P2, R66, R82, 0x1 ;  /* 0x0000005242507211 */ /* 0x000fc800078408ff */
[----:B------:R-:W-:Y:S02]  /*b650*/  LEA.HI.X.SX32 R81, R66, R0, 0x1, P2 ;  /* 0x0000000042517211 */ /* 0x000fe400010f0eff */
[----:B------:R-:W-:Y:S01]  /*b660*/  LEA R102, P2, R70, R82, 0x1 ;  /* 0x0000005246667211 */ /* 0x000fe200078408ff */
[----:B------:R-:W-:Y:S04]  /*b670*/  STL [R1+0x928], R66 ;  /* 0x0009284201007387 */ /* 0x000fe80000100800 */
[----:B------:R-:W-:Y:S01]  /*b680*/  STL [R1], R102 ;  /* 0x0000006601007387 */ /* 0x000fe20000100800 */
[----:B--2---:R-:W-:Y:S01]  /*b690*/  IMAD.MOV.U32 R100, RZ, RZ, R106 ;  /* 0x000000ffff647224 */ /* 0x004fe200078e006a */
[----:B------:R-:W-:-:S04]  /*b6a0*/  LEA.HI.X.SX32 R101, R65, R0, 0x1, P3 ;  /* 0x0000000041657211 */ /* 0x000fc800018f0eff */
[----:B------:R-:W-:Y:S04]  /*b6b0*/  STL [R1+0xa78], R100 ;  /* 0x000a786401007387 */ /* 0x000fe80000100800 */
[----:B------:R-:W-:Y:S04]  /*b6c0*/  STL.64 [R1+0x10], R80 ;  /* 0x0000105001007387 */ /* 0x000fe80000100a00 */
[----:B------:R-:W-:Y:S04]  /*b6d0*/  STL.64 [R1+0x8b8], R80 ;  /* 0x0008b85001007387 */ /* 0x000fe80000100a00 */
[----:B------:R0:W-:Y:S04]  /*b6e0*/  STL.64 [R1+0x968], R80 ;  /* 0x0009685001007387 */ /* 0x0001e80000100a00 */
[----:B------:R-:W-:Y:S04]  /*b6f0*/  STL [R1+0xc], R101 ;  /* 0x00000c6501007387 */ /* 0x000fe80000100800 */
[----:B------:R-:W-:Y:S04]  /*b700*/  STL [R1+0xa88], R101 ;  /* 0x000a886501007387 */ /* 0x000fe80000100800 */
[----:B0-----:R-:W2:Y:S01]  /*b710*/  LDL.64 R80, [R1] ;  /* 0x0000000001507983 */ /* 0x001ea20000100a00 */
[----:B------:R-:W-:-:S02]  /*b720*/  IMAD.MOV.U32 R104, RZ, RZ, R96 ;  /* 0x000000ffff687224 */ /* 0x000fc400078e0060 */
[----:B------:R-:W-:Y:S01]  /*b730*/  IMAD.MOV.U32 R96, RZ, RZ, R124 ;  /* 0x000000ffff607224 */ /* 0x000fe200078e007c */
[C---:B------:R-:W-:Y:S01]  /*b740*/  LEA R124, P3, R67.reuse, R82, 0x1 ;  /* 0x00000052437c7211 */ /* 0x040fe200078608ff */
[----:B------:R-:W-:Y:S02]  /*b750*/  IMAD.MOV.U32 R106, RZ, RZ, R122 ;  /* 0x000000ffff6a7224 */ /* 0x000fe400078e007a */
[----:B------:R-:W-:Y:S01]  /*b760*/  IMAD.MOV.U32 R105, RZ, RZ, R97 ;  /* 0x000000ffff697224 */ /* 0x000fe200078e0061 */
[----:B------:R-:W-:Y:S01]  /*b770*/  MOV R97, R125 ;  /* 0x0000007d00617202 */ /* 0x000fe20000000f00 */
[----:B------:R-:W-:Y:S01]  /*b780*/  IMAD.MOV.U32 R110, RZ, RZ, R90 ;  /* 0x000000ffff6e7224 */ /* 0x000fe200078e005a */
[----:B------:R-:W-:Y:S01]  /*b790*/  LEA.HI.X.SX32 R125, R67, R0, 0x1, P3 ;  /* 0x00000000437d7211 */ /* 0x000fe200018f0eff */
[----:B------:R-:W-:Y:S02]  /*b7a0*/  IMAD.MOV.U32 R107, RZ, RZ, R123 ;  /* 0x000000ffff6b7224 */ /* 0x000fe400078e007b */
[----:B------:R-:W-:Y:S01]  /*b7b0*/  IMAD.MOV.U32 R90, RZ, RZ, R120 ;  /* 0x000000ffff5a7224 */ /* 0x000fe200078e0078 */
[----:B------:R-:W-:Y:S01]  /*b7c0*/  LEA R120, P3, R71, R82, 0x1 ;  /* 0x0000005247787211 */ /* 0x000fe200078608ff */
[----:B------:R-:W-:-:S02]  /*b7d0*/  IMAD.MOV.U32 R111, RZ, RZ, R91 ;  /* 0x000000ffff6f7224 */ /* 0x000fc400078e005b */
[----:B------:R-:W-:Y:S01]  /*b7e0*/  IMAD.MOV.U32 R91, RZ, RZ, R121 ;  /* 0x000000ffff5b7224 */ /* 0x000fe200078e0079 */
[----:B------:R-:W-:Y:S01]  /*b7f0*/  LEA.HI.X.SX32 R121, R71, R0, 0x1, P3 ;  /* 0x0000000047797211 */ /* 0x000fe200018f0eff */
[----:B------:R-:W-:Y:S01]  /*b800*/  IMAD.MOV.U32 R108, RZ, RZ, R116 ;  /* 0x000000ffff6c7224 */ /* 0x000fe200078e0074 */
[C---:B------:R-:W-:Y:S01]  /*b810*/  LEA R116, P3, R79.reuse, R82, 0x1 ;  /* 0x000000524f747211 */ /* 0x040fe200078608ff */
[----:B------:R-:W-:Y:S02]  /*b820*/  IMAD.MOV.U32 R109, RZ, RZ, R117 ;  /* 0x000000ffff6d7224 */ /* 0x000fe400078e0075 */
[----:B------:R-:W-:Y:S01]  /*b830*/  IMAD.MOV.U32 R103, RZ, RZ, R115 ;  /* 0x000000ffff677224 */ /* 0x000fe200078e0073 */
[----:B------:R-:W-:Y:S02]  /*b840*/  LEA.HI.X.SX32 R117, R79, R0, 0x1, P3 ;  /* 0x000000004f757211 */ /* 0x000fe400018f0eff */
[----:B------:R-:W-:Y:S02]  /*b850*/  LEA R112, P3, R85, R82, 0x1 ;  /* 0x0000005255707211 */ /* 0x000fe400078608ff */
[----:B------:R-:W-:-:S02]  /*b860*/  ISETP.GE.U32.AND P1, PT, R113, 0x10, PT ;  /* 0x000000107100780c */ /* 0x000fc40003f26070 */
[----:B------:R-:W-:Y:S01]  /*b870*/  LEA.HI.X.SX32 R113, R85, R0, 0x1, P3 ;  /* 0x0000000055717211 */ /* 0x000fe200018f0eff */
[-C--:B------:R-:W-:Y:S01]  /*b880*/  FMUL R47, R31, R68.reuse ;  /* 0x000000441f2f7220 */ /* 0x080fe20000400000 */
[----:B---3--:R-:W-:Y:S01]  /*b890*/  FMUL R46, R32, R68 ;  /* 0x00000044202e7220 */ /* 0x008fe20000400000 */
[----:B--2---:R-:W-:Y:S01]  /*b8a0*/  LEA.HI.X.SX32 R81, R70, R0, 0x1, P2 ;  /* 0x0000000046517211 */ /* 0x004fe200010f0eff */
[----:B------:R-:W-:Y:S01]  /*b8b0*/  IMAD.MOV.U32 R80, RZ, RZ, R102 ;  /* 0x000000ffff507224 */ /* 0x000fe200078e0066 */
[----:B------:R-:W-:-:S03]  /*b8c0*/  LEA R122, P2, R73, R82, 0x1 ;  /* 0x00000052497a7211 */ /* 0x000fc600078408ff */
[----:B------:R-:W-:Y:S01]  /*b8d0*/  STL [R1+0x4], R81 ;  /* 0x0000045101007387 */ /* 0x000fe20000100800 */
[----:B------:R-:W-:-:S03]  /*b8e0*/  LEA.HI.X.SX32 R123, R73, R0, 0x1, P2 ;  /* 0x00000000497b7211 */ /* 0x000fc600010f0eff */
[----:B------:R0:W-:Y:S01]  /*b8f0*/  STL.64 [R1+0x9e0], R80 ;  /* 0x0009e05001007387 */ /* 0x0001e20000100a00 */
[----:B------:R-:W-:-:S03]  /*b900*/  IMAD.MOV.U32 R102, RZ, RZ, R114 ;  /* 0x000000ffff667224 */ /* 0x000fc600078e0072 */
[----:B------:R-:W-:Y:S01]  /*b910*/  STL [R1+0x970], R125 ;  /* 0x0009707d01007387 */ /* 0x000fe20000100800 */
[----:B0-----:R-:W-:Y:S02]  /*b920*/  IMAD.MOV.U32 R80, RZ, RZ, R96 ;  /* 0x000000ffff507224 */ /* 0x001fe400078e0060 */
[----:B------:R-:W-:Y:S02]  /*b930*/  IMAD.MOV.U32 R96, RZ, RZ, R94 ;  /* 0x000000ffff607224 */ /* 0x000fe400078e005e */
[----:B------:R-:W-:Y:S01]  /*b940*/  IMAD.MOV.U32 R94, RZ, RZ, R118 ;  /* 0x000000ffff5e7224 */ /* 0x000fe200078e0076 */
[C---:B------:R-:W-:Y:S01]  /*b950*/  LEA R118, P2, R83.reuse, R82, 0x1 ;  /* 0x0000005253767211 */ /* 0x040fe200078408ff */
[----:B------:R-:W-:Y:S02]  /*b960*/  IMAD.MOV.U32 R81, RZ, RZ, R97 ;  /* 0x000000ffff517224 */ /* 0x000fe400078e0061 */
[----:B------:R-:W-:Y:S01]  /*b970*/  IMAD.MOV.U32 R97, RZ, RZ, R95 ;  /* 0x000000ffff617224 */ /* 0x000fe200078e005f */
[----:B------:R-:W-:Y:S01]  /*b980*/  MOV R95, R119 ;  /* 0x00000077005f7202 */ /* 0x000fe20000000f00 */
[----:B------:R0:W-:Y:S01]  /*b990*/  STL.64 [R1+0x988], R124 ;  /* 0x0009887c01007387 */ /* 0x0001e20000100a00 */
[----:B------:R-:W-:-:S02]  /*b9a0*/  LEA.HI.X.SX32 R119, R83, R0, 0x1, P2 ;  /* 0x0000000053777211 */ /* 0x000fc400010f0eff */
[C---:B------:R-:W-:Y:S01]  /*b9b0*/  LEA R114, P2, R86.reuse, R82, 0x1 ;  /* 0x0000005256727211 */ /* 0x040fe200078408ff */
[----:B------:R-:W-:Y:S04]  /*b9c0*/  STL.64 [R1+0x950], R66 ;  /* 0x0009504201007387 */ /* 0x000fe80000100a00 */
[----:B------:R-:W-:Y:S01]  /*b9d0*/  STL.64 [R1+0x9b8], R66 ;  /* 0x0009b84201007387 */ /* 0x000fe20000100a00 */
[----:B------:R-:W-:-:S03]  /*b9e0*/  LEA.HI.X.SX32 R115, R86, R0, 0x1, P2 ;  /* 0x0000000056737211 */ /* 0x000fc600010f0eff */
[----:B------:R-:W-:Y:S04]  /*b9f0*/  STL [R1+0x8f0], R73 ;  /* 0x0008f04901007387 */ /* 0x000fe80000100800 */
[----:B------:R-:W-:Y:S04]  /*ba00*/  STL.64 [R1+0x8c8], R122 ;  /* 0x0008c87a01007387 */ /* 0x000fe80000100a00 */
[----:B------:R-:W-:Y:S04]  /*ba10*/  STL.64 [R1+0xa80], R120 ;  /* 0x000a807801007387 */ /* 0x000fe80000100a00 */
[----:B------:R-:W-:Y:S04]  /*ba20*/  STL.64 [R1+0x9e8], R118 ;  /* 0x0009e87601007387 */ /* 0x000fe80000100a00 */
[----:B------:R-:W-:Y:S04]  /*ba30*/  STL [R1+0x990], R79 ;  /* 0x0009904f01007387 */ /* 0x000fe80000100800 */
[----:B------:R-:W-:Y:S04]  /*ba40*/  STL [R1+0x9c0], R79 ;  /* 0x0009c04f01007387 */ /* 0x000fe80000100800 */
[----:B------:R-:W-:Y:S04]  /*ba50*/  STL.64 [R1+0x978], R116 ;  /* 0x0009787401007387 */ /* 0x000fe80000100a00 */
[----:B------:R-:W-:Y:S01]  /*ba60*/  STL.64 [R1+0x8d8], R114 ;  /* 0x0008d87201007387 */ /* 0x000fe20000100a00 */
[----:B0-----:R-:W-:-:S03]  /*ba70*/  IMAD.MOV.U32 R124, RZ, RZ, R108 ;  /* 0x000000ffff7c7224 */ /* 0x001fc600078e006c */
[----:B------:R0:W-:Y:S01]  /*ba80*/  STL.64 [R1+0x9d8], R114 ;  /* 0x0009d87201007387 */ /* 0x0001e20000100a00 */
[----:B------:R-:W-:Y:S01]  /*ba90*/  LEA R108, P3, R78, R82, 0x1 ;  /* 0x000000524e6c7211 */ /* 0x000fe200078608ff */
[----:B------:R-:W-:-:S03]  /*baa0*/  IMAD.MOV.U32 R125, RZ, RZ, R109 ;  /* 0x000000ffff7d7224 */ /* 0x000fc600078e006d */
[----:B------:R-:W-:Y:S01]  /*bab0*/  LEA.HI.X.SX32 R109, R78, R0, 0x1, P3 ;  /* 0x000000004e6d7211 */ /* 0x000fe200018f0eff */
[----:B0-----:R-:W-:Y:S01]  /*bac0*/  IMAD.MOV.U32 R114, RZ, RZ, R110 ;  /* 0x000000ffff727224 */ /* 0x001fe200078e006e */
[----:B------:R-:W-:Y:S01]  /*bad0*/  LEA R110, P2, R88, R82, 0x1 ;  /* 0x00000052586e7211 */ /* 0x000fe200078408ff */
[----:B------:R-:W-:-:S03]  /*bae0*/  IMAD.MOV.U32 R115, RZ, RZ, R111 ;  /* 0x000000ffff737224 */ /* 0x000fc600078e006f */
[----:B------:R-:W-:Y:S01]  /*baf0*/  LEA.HI.X.SX32 R111, R88, R0, 0x1, P2 ;  /* 0x00000000586f7211 */ /* 0x000fe200010f0eff */
[----:B------:R-:W-:Y:S04]  /*bb00*/  STL.64 [R1+0xa90], R112 ;  /* 0x000a907001007387 */ /* 0x000fe80000100a00 */
[----:B------:R-:W-:Y:S04]  /*bb10*/  STL.64 [R1+0x9f0], R110 ;  /* 0x0009f06e01007387 */ /* 0x000fe80000100a00 */
[----:B------:R-:W-:Y:S04]  /*bb20*/  STL.64 [R1+0x9f8], R78 ;  /* 0x0009f84e01007387 */ /* 0x000fe80000100a00 */
[----:B------:R-:W-:Y:S04]  /*bb30*/  STL.64 [R1+0x998], R108 ;  /* 0x0009986c01007387 */ /* 0x000fe80000100a00 */
[----:B------:R-:W2:Y:S01]  /*bb40*/  LDL.LU R2, [R1+0x6f4] ;  /* 0x0006f40001027983 */ /* 0x000ea20000300800 */
[----:B------:R-:W-:Y:S01]  /*bb50*/  FMNMX3 R45, R45, R47, R46, !PT ;  /* 0x0000002f2d2d7276 */ /* 0x000fe2000780002e */
[-C--:B------:R-:W-:Y:S01]  /*bb60*/  FMUL R47, R33, R68.reuse ;  /* 0x00000044212f7220 */ /* 0x080fe20000400000 */
[----:B------:R-:W-:-:S05]  /*bb70*/  FMUL R46, R34, R68 ;  /* 0x00000044222e7220 */ /* 0x000fca0000400000 */
[----:B------:R-:W-:Y:S01]  /*bb80*/  FMNMX3 R45, R45, R47, R46, !PT ;  /* 0x0000002f2d2d7276 */ /* 0x000fe2000780002e */
[----:B------:R-:W-:-:S05]  /*bb90*/  FMUL R46, R35, R68 ;  /* 0x00000044232e7220 */ /* 0x000fca0000400000 */
[----:B------:R-:W-:-:S05]  /*bba0*/  FMNMX R46, R46, R45, !PT ;  /* 0x0000002d2e2e7209 */ /* 0x000fca0007800000 */
[----:B------:R-:W0:Y:S01]  /*bbb0*/  SHFL.BFLY PT, R47, R46, 0x10, 0x1f ;  /* 0x0e001f002e2f7f89 */ /* 0x000e2200000e0000 */
[C---:B------:R-:W-:Y:S02]  /*bbc0*/  LOP3.LUT R48, R69.reuse, 0xf, RZ, 0xc0, !PT ;  /* 0x0000000f45307812 */ /* 0x040fe400078ec0ff */
[C---:B------:R-:W-:Y:S02]  /*bbd0*/  LOP3.LUT R45, R69.reuse, 0x60, RZ, 0xc0, !PT ;  /* 0x00000060452d7812 */ /* 0x040fe400078ec0ff */
[----:B------:R-:W-:-:S03]  /*bbe0*/  LOP3.LUT R49, R69, 0xff, RZ, 0xc0, !PT ;  /* 0x000000ff45317812 */ /* 0x000fc600078ec0ff */
[----:B------:R-:W-:-:S05]  /*bbf0*/  IMAD R45, R48, 0x2, R45 ;  /* 0x00000002302d7824 */ /* 0x000fca00078e022d */
[----:B------:R-:W-:Y:S02]  /*bc00*/  LEA.HI R48, R49, R45, RZ, 0x19 ;  /* 0x0000002d31307211 */ /* 0x000fe400078fc8ff */
[----:B0-----:R-:W-:Y:S02]  /*bc10*/  FMNMX R47, R46, R47, !PT ;  /* 0x0000002f2e2f7209 */ /* 0x001fe40007800000 */
[----:B------:R-:W-:-:S05]  /*bc20*/  LEA R46, R48, UR4, 0x2 ;  /* 0x00000004302e7c11 */ /* 0x000fca000f8e10ff */
[----:B------:R-:W-:Y:S01]  /*bc30*/  @!P1 STS [R46], R47 ;  /* 0x0000002f2e009388 */ /* 0x000fe20000000800 */
[----:B------:R-:W-:Y:S01]  /*bc40*/  IMAD.MOV.U32 R108, RZ, RZ, R106 ;  /* 0x000000ffff6c7224 */ /* 0x000fe200078e006a */
[C---:B------:R-:W-:Y:S02]  /*bc50*/  LEA R106, P3, R84.reuse, R82, 0x1 ;  /* 0x00000052546a7211 */ /* 0x040fe400078608ff */
[C---:B------:R-:W-:Y:S01]  /*bc60*/  ISETP.GE.U32.AND P2, PT, R49.reuse, 0x80, PT ;  /* 0x000000803100780c */ /* 0x040fe20003f46070 */
[----:B------:R-:W-:Y:S01]  /*bc70*/  IMAD.MOV.U32 R109, RZ, RZ, R107 ;  /* 0x000000ffff6d7224 */ /* 0x000fe200078e006b */
[----:B------:R-:W-:Y:S01]  /*bc80*/  LEA.HI.X.SX32 R107, R84, R0, 0x1, P3 ;  /* 0x00000000546b7211 */ /* 0x000fe200018f0eff */
[----:B------:R-:W-:Y:S01]  /*bc90*/  IMAD.MOV.U32 R110, RZ, RZ, R80 ;  /* 0x000000ffff6e7224 */ /* 0x000fe200078e0050 */
[----:B------:R-:W-:Y:S02]  /*bca0*/  MOV R80, R104 ;  /* 0x0000006800507202 */ /* 0x000fe40000000f00 */
[C---:B------:R-:W-:Y:S01]  /*bcb0*/  LEA R104, P3, R36.reuse, R82, 0x1 ;  /* 0x0000005224687211 */ /* 0x040fe200078608ff */
[----:B------:R-:W-:Y:S01]  /*bcc0*/  IMAD.MOV.U32 R111, RZ, RZ, R81 ;  /* 0x000000ffff6f7224 */ /* 0x000fe200078e0051 */
[----:B------:R0:W-:Y:S01]  /*bcd0*/  STL.64 [R1+0x8e8], R106 ;  /* 0x0008e86a01007387 */ /* 0x0001e20000100a00 */
[----:B------:R-:W-:Y:S01]  /*bce0*/  IMAD.MOV.U32 R81, RZ, RZ, R105 ;  /* 0x000000ffff517224 */ /* 0x000fe200078e0069 */
[----:B------:R-:W-:Y:S01]  /*bcf0*/  LEA R48, R49, UR4, 0x2 ;  /* 0x0000000431307c11 */ /* 0x000fe2000f8e10ff */
[----:B------:R-:W-:Y:S01]  /*bd00*/  BAR.SYNC.DEFER_BLOCKING 0x0 ;  /* 0x0000000000007b1d */ /* 0x000fe20000010000 */
[----:B------:R-:W-:Y:S01]  /*bd10*/  LEA.HI.X.SX32 R105, R36, R0, 0x1, P3 ;  /* 0x0000000024697211 */ /* 0x000fe200018f0eff */
[----:B------:R-:W-:-:S02]  /*bd20*/  IMAD.MOV.U32 R120, RZ, RZ, R98 ;  /* 0x000000ffff787224 */ /* 0x000fc400078e0062 */
[----:B0-----:R-:W-:Y:S01]  /*bd30*/  IMAD.MOV.U32 R106, RZ, RZ, R102 ;  /* 0x000000ffff6a7224 */ /* 0x001fe200078e0066 */
[----:B------:R-:W-:Y:S01]  /*bd40*/  LEA R102, P3, R87, R82, 0x1 ;  /* 0x0000005257667211 */ /* 0x000fe200078608ff */
[----:B------:R-:W-:-:S03]  /*bd50*/  IMAD.MOV.U32 R107, RZ, RZ, R103 ;  /* 0x000000ffff6b7224 */ /* 0x000fc600078e0067 */
[----:B------:R-:W-:Y:S02]  /*bd60*/  LEA.HI.X.SX32 R103, R87, R0, 0x1, P3 ;  /* 0x0000000057677211 */ /* 0x000fe400018f0eff */
[C---:B------:R-:W-:Y:S01]  /*bd70*/  LEA R98, P3, R38.reuse, R82, 0x1 ;  /* 0x0000005226627211 */ /* 0x040fe200078608ff */
[----:B------:R-:W-:Y:S02]  /*bd80*/  IMAD.MOV.U32 R121, RZ, RZ, R99 ;  /* 0x000000ffff797224 */ /* 0x000fe400078e0063 */
[----:B------:R-:W-:Y:S01]  /*bd90*/  IMAD.MOV.U32 R122, RZ, RZ, R96 ;  /* 0x000000ffff7a7224 */ /* 0x000fe200078e0060 */
[----:B------:R-:W-:Y:S02]  /*bda0*/  LEA.HI.X.SX32 R99, R38, R0, 0x1, P3 ;  /* 0x0000000026637211 */ /* 0x000fe400018f0eff */
[C---:B------:R-:W-:Y:S01]  /*bdb0*/  LEA R96, P3, R40.reuse, R82, 0x1 ;  /* 0x0000005228607211 */ /* 0x040fe200078608ff */
[----:B------:R-:W-:Y:S02]  /*bdc0*/  IMAD.MOV.U32 R123, RZ, RZ, R97 ;  /* 0x000000ffff7b7224 */ /* 0x000fe400078e0061 */
[----:B------:R-:W-:Y:S01]  /*bdd0*/  IMAD.MOV.U32 R118, RZ, RZ, R94 ;  /* 0x000000ffff767224 */ /* 0x000fe200078e005e */
[----:B------:R-:W-:-:S02]  /*bde0*/  LEA.HI.X.SX32 R97, R40, R0, 0x1, P3 ;  /* 0x0000000028617211 */ /* 0x000fc400018f0eff */
[C---:B------:R-:W-:Y:S01]  /*bdf0*/  LEA R94, P3, R37.reuse, R82, 0x1 ;  /* 0x00000052255e7211 */ /* 0x040fe200078608ff */
[----:B------:R0:W-:Y:S01]  /*be00*/  STL.64 [R1+0xa98], R104 ;  /* 0x000a986801007387 */ /* 0x0001e20000100a00 */
[----:B------:R-:W-:Y:S02]  /*be10*/  IMAD.MOV.U32 R119, RZ, RZ, R95 ;  /* 0x000000ffff777224 */ /* 0x000fe400078e005f */
[----:B------:R-:W-:Y:S01]  /*be20*/  LEA.HI.X.SX32 R95, R37, R0, 0x1, P3 ;  /* 0x00000000255f7211 */ /* 0x000fe200018f0eff */
[----:B------:R-:W-:Y:S02]  /*be30*/  IMAD.MOV.U32 R112, RZ, RZ, R90 ;  /* 0x000000ffff707224 */ /* 0x000fe400078e005a */
[----:B0-----:R-:W-:Y:S01]  /*be40*/  IMAD.MOV.U32 R104, RZ, RZ, R124 ;  /* 0x000000ffff687224 */ /* 0x001fe200078e007c */
[----:B------:R-:W-:Y:S02]  /*be50*/  MOV R124, R92 ;  /* 0x0000005c007c7202 */ /* 0x000fe40000000f00 */
[----:B------:R-:W-:Y:S01]  /*be60*/  LEA R92, P3, R41, R82, 0x1 ;  /* 0x00000052295c7211 */ /* 0x000fe200078608ff */
[----:B------:R-:W-:-:S02]  /*be70*/  IMAD.MOV.U32 R105, RZ, RZ, R125 ;  /* 0x000000ffff697224 */ /* 0x000fc400078e007d */
[----:B------:R-:W-:Y:S01]  /*be80*/  IMAD.MOV.U32 R125, RZ, RZ, R93 ;  /* 0x000000ffff7d7224 */ /* 0x000fe200078e005d */
[----:B------:R-:W-:Y:S02]  /*be90*/  LEA.HI.X.SX32 R93, R41, R0, 0x1, P3 ;  /* 0x00000000295d7211 */ /* 0x000fe400018f0eff */
[----:B------:R-:W-:Y:S01]  /*bea0*/  LEA R90, P3, R39, R82, 0x1 ;  /* 0x00000052275a7211 */ /* 0x000fe200078608ff */
[----:B------:R-:W-:-:S03]  /*beb0*/  IMAD.MOV.U32 R113, RZ, RZ, R91 ;  /* 0x000000ffff717224 */ /* 0x000fc600078e005b */
[----:B------:R-:W-:Y:S02]  /*bec0*/  LEA.HI.X.SX32 R91, R39, R0, 0x1, P3 ;  /* 0x00000000275b7211 */ /* 0x000fe400018f0eff */
[----:B------:R-:W-:-:S04]  /*bed0*/  LEA R88, P3, R43, R82, 0x1 ;  /* 0x000000522b587211 */ /* 0x000fc800078608ff */
[----:B------:R-:W-:Y:S02]  /*bee0*/  LEA.HI.X.SX32 R89, R43, R0, 0x1, P3 ;  /* 0x000000002b597211 */ /* 0x000fe400018f0eff */
[----:B------:R-:W-:-:S04]  /*bef0*/  LEA R86, P3, R3, R82, 0x1 ;  /* 0x0000005203567211 */ /* 0x000fc800078608ff */
[----:B------:R-:W-:Y:S02]  /*bf00*/  LEA.HI.X.SX32 R87, R3, R0, 0x1, P3 ;  /* 0x0000000003577211 */ /* 0x000fe400018f0eff */
[C---:B------:R-:W-:Y:S02]  /*bf10*/  LEA R84, P3, R44.reuse, R82, 0x1 ;  /* 0x000000522c547211 */ /* 0x040fe400078608ff */
[----:B------:R-:W-:Y:S02]  /*bf20*/  LOP3.LUT R36, R69, 0x80, RZ, 0xc0, !PT ;  /* 0x0000008045247812 */ /* 0x000fe400078ec0ff */
[----:B------:R-:W-:Y:S02]  /*bf30*/  LEA.HI.X.SX32 R85, R44, R0, 0x1, P3 ;  /* 0x000000002c557211 */ /* 0x000fe400018f0eff */
[----:B------:R-:W-:-:S04]  /*bf40*/  LEA R82, P3, R42, R82, 0x1 ;  /* 0x000000522a527211 */ /* 0x000fc800078608ff */
[----:B------:R-:W-:Y:S02]  /*bf50*/  LEA.HI.X.SX32 R83, R42, R0, 0x1, P3 ;  /* 0x000000002a537211 */ /* 0x000fe400018f0eff */
[----:B------:R-:W-:-:S04]  /*bf60*/  ISETP.NE.U32.AND P3, PT, R36, RZ, PT ;  /* 0x000000ff2400720c */ /* 0x000fc80003f65070 */
[----:B------:R-:W-:Y:S02]  /*bf70*/  SEL R70, RZ, 0x90, !P3 ;  /* 0x00000090ff467807 */ /* 0x000fe40005800000 */
[----:B------:R-:W-:-:S04]  /*bf80*/  LOP3.LUT P3, RZ, R69, 0x1, RZ, 0xc0, !PT ;  /* 0x0000000145ff7812 */ /* 0x000fc8000786c0ff */
[----:B------:R-:W-:Y:S01]  /*bf90*/  ISETP.LT.U32.AND P3, PT, R49, 0x80, !P3 ;  /* 0x000000803100780c */ /* 0x000fe20005f61070 */
[----:B------:R-:W-:Y:S04]  /*bfa0*/  STL.64 [R1+0xa00], R102 ;  /* 0x000a006601007387 */ /* 0x000fe80000100a00 */
[----:B--2---:R-:W0:Y:S04]  /*bfb0*/  @!P2 LDS R2, [R48] ;  /* 0x000000003002a984 */ /* 0x004e280000000800 */
[----:B0-----:R-:W0:Y:S02]  /*bfc0*/  SHFL.BFLY PT, R3, R2, 0x1, 0x1f ;  /* 0x0c201f0002037f89 */ /* 0x001e2400000e0000 */
[----:B0-----:R-:W-:-:S05]  /*bfd0*/  FMNMX R0, R2, R3, !PT ;  /* 0x0000000302007209 */ /* 0x001fca0007800000 */
[----:B------:R-:W-:Y:S01]  /*bfe0*/  @P3 STS [R48], R0 ;  /* 0x0000000030003388 */ /* 0x000fe20000000800 */
[----:B------:R-:W-:Y:S01]  /*bff0*/  LEA R2, R45, UR4, 0x2 ;  /* 0x000000042d027c11 */ /* 0x000fe2000f8e10ff */
[----:B------:R-:W-:Y:S06]  /*c000*/  BAR.SYNC.DEFER_BLOCKING 0x0 ;  /* 0x0000000000007b1d */ /* 0x000fec0000010000 */
[----:B------:R-:W0:Y:S04]  /*c010*/  LDS R71, [R2] ;  /* 0x0000000002477984 */ /* 0x000e280000000800 */
[----:B------:R1:W-:Y:S04]  /*c020*/  STL.64 [R1+0x9a0], R98 ;  /* 0x0009a06201007387 */ /* 0x0003e80000100a00 */
[----:B------:R-:W-:Y:S04]  /*c030*/  STL.64 [R1+0x8f8], R96 ;  /* 0x0008f86001007387 */ /* 0x000fe80000100a00 */
[----:B------:R-:W-:Y:S04]  /*c040*/  STL.64 [R1+0x9a8], R96 ;  /* 0x0009a86001007387 */ /* 0x000fe80000100a00 */
[----:B------:R-:W-:Y:S01]  /*c050*/  STL.64 [R1+0xaa0], R94 ;  /* 0x000aa05e01007387 */ /* 0x000fe20000100a00 */
[----:B-1----:R-:W-:-:S02]  /*c060*/  IMAD.MOV.U32 R98, RZ, RZ, R110 ;  /* 0x000000ffff627224 */ /* 0x002fc400078e006e */
[----:B------:R-:W-:Y:S01]  /*c070*/  IMAD.MOV.U32 R110, RZ, RZ, R24 ;  /* 0x000000ffff6e7224 */ /* 0x000fe200078e0018 */
[----:B------:R-:W-:Y:S01]  /*c080*/  STL.64 [R1+0xa10], R92 ;  /* 0x000a105c01007387 */ /* 0x000fe20000100a00 */
[----:B------:R-:W-:Y:S02]  /*c090*/  IMAD.MOV.U32 R99, RZ, RZ, R111 ;  /* 0x000000ffff637224 */ /* 0x000fe400078e006f */
[----:B------:R-:W-:Y:S01]  /*c0a0*/  IMAD.MOV.U32 R111, RZ, RZ, R25 ;  /* 0x000000ffff6f7224 */ /* 0x000fe200078e0019 */
[----:B------:R1:W-:Y:S01]  /*c0b0*/  STL.64 [R1+0x9c8], R90 ;  /* 0x0009c85a01007387 */ /* 0x0003e20000100a00 */
[----:B0-----:R-:W-:-:S05]  /*c0c0*/  FMNMX R71, R71, -INF , !PT ;  /* 0xff80000047477809 */ /* 0x001fca0007800000 */
[-CC-:B------:R-:W-:Y:S01]  /*c0d0*/  FFMA R4, R4, R68.reuse, -R71.reuse ;  /* 0x0000004404047223 */ /* 0x180fe20000000847 */
[-CC-:B------:R-:W-:Y:S01]  /*c0e0*/  FFMA R5, R5, R68.reuse, -R71.reuse ;  /* 0x0000004405057223 */ /* 0x180fe20000000847 */
[-CC-:B------:R-:W-:Y:S01]  /*c0f0*/  FFMA R6, R6, R68.reuse, -R71.reuse ;  /* 0x0000004406067223 */ /* 0x180fe20000000847 */
[-CC-:B------:R-:W-:Y:S01]  /*c100*/  FFMA R7, R7, R68.reuse, -R71.reuse ;  /* 0x0000004407077223 */ /* 0x180fe20000000847 */
[----:B------:R-:W-:Y:S01]  /*c110*/  FMUL R4, R4, 1.4426950216293334961 ;  /* 0x3fb8aa3b04047820 */ /* 0x000fe20000400000 */
[-CC-:B------:R-:W-:Y:S01]  /*c120*/  FFMA R8, R8, R68.reuse, -R71.reuse ;  /* 0x0000004408087223 */ /* 0x180fe20000000847 */
[----:B------:R-:W-:Y:S01]  /*c130*/  FMUL R5, R5, 1.4426950216293334961 ;  /* 0x3fb8aa3b05057820 */ /* 0x000fe20000400000 */
[-CC-:B------:R-:W-:Y:S01]  /*c140*/  FFMA R9, R9, R68.reuse, -R71.reuse ;  /* 0x0000004409097223 */ /* 0x180fe20000000847 */
[----:B------:R-:W-:Y:S01]  /*c150*/  FMUL R6, R6, 1.4426950216293334961 ;  /* 0x3fb8aa3b06067820 */ /* 0x000fe20000400000 */
[-CC-:B------:R-:W-:Y:S01]  /*c160*/  FFMA R10, R10, R68.reuse, -R71.reuse ;  /* 0x000000440a0a7223 */ /* 0x180fe20000000847 */
[----:B------:R-:W-:Y:S01]  /*c170*/  FMUL R7, R7, 1.4426950216293334961 ;  /* 0x3fb8aa3b07077820 */ /* 0x000fe20000400000 */
[-CC-:B------:R-:W-:Y:S01]  /*c180*/  FFMA R11, R11, R68.reuse, -R71.reuse ;  /* 0x000000440b0b7223 */ /* 0x180fe20000000847 */
[----:B------:R-:W0:Y:S01]  /*c190*/  MUFU.EX2 R0, R4 ;  /* 0x0000000400007308 */ /* 0x000e220000000800 */
[----:B------:R-:W-:Y:S01]  /*c1a0*/  FMUL R8, R8, 1.4426950216293334961 ;  /* 0x3fb8aa3b08087820 */ /* 0x000fe20000400000 */
[-CC-:B------:R-:W-:Y:S01]  /*c1b0*/  FFMA R12, R12, R68.reuse, -R71.reuse ;  /* 0x000000440c0c7223 */ /* 0x180fe20000000847 */
[----:B------:R-:W-:Y:S01]  /*c1c0*/  FMUL R9, R9, 1.4426950216293334961 ;  /* 0x3fb8aa3b09097820 */ /* 0x000fe20000400000 */
[-CC-:B------:R-:W-:Y:S01]  /*c1d0*/  FFMA R13, R13, R68.reuse, -R71.reuse ;  /* 0x000000440d0d7223 */ /* 0x180fe20000000847 */
[----:B------:R-:W-:Y:S01]  /*c1e0*/  FMUL R10, R10, 1.4426950216293334961 ;  /* 0x3fb8aa3b0a0a7820 */ /* 0x000fe20000400000 */
[----:B------:R-:W-:-:S02]  /*c1f0*/  FFMA R14, R14, R68, -R71 ;  /* 0x000000440e0e7223 */ /* 0x000fc40000000847 */
[----:B------:R-:W2:Y:S01]  /*c200*/  MUFU.EX2 R24, R5 ;  /* 0x0000000500187308 */ /* 0x000ea20000000800 */
[----:B------:R-:W-:Y:S01]  /*c210*/  STL.64 [R1+0x900], R88 ;  /* 0x0009005801007387 */ /* 0x000fe20000100a00 */
[----:B------:R-:W-:Y:S02]  /*c220*/  IMAD.MOV.U32 R103, RZ, RZ, R109 ;  /* 0x000000ffff677224 */ /* 0x000fe400078e006d */
[----:B------:R-:W-:Y:S01]  /*c230*/  FMUL R11, R11, 1.4426950216293334961 ;  /* 0x3fb8aa3b0b0b7820 */ /* 0x000fe20000400000 */
[-C--:B------:R-:W-:Y:S01]  /*c240*/  FFMA R15, R15, R68.reuse, -R71 ;  /* 0x000000440f0f7223 */ /* 0x080fe20000000847 */
[----:B------:R-:W-:Y:S01]  /*c250*/  STL [R1+0xab8], R86 ;  /* 0x000ab85601007387 */ /* 0x000fe20000100800 */
[----:B------:R-:W-:Y:S01]  /*c260*/  IMAD.MOV.U32 R109, RZ, RZ, R75 ;  /* 0x000000ffff6d7224 */ /* 0x000fe200078e004b */
[----:B-1----:R-:W1:Y:S01]  /*c270*/  MUFU.EX2 R90, R6 ;  /* 0x00000006005a7308 */ /* 0x002e620000000800 */
[----:B------:R-:W-:Y:S01]  /*c280*/  FMUL R12, R12, 1.4426950216293334961 ;  /* 0x3fb8aa3b0c0c7820 */ /* 0x000fe20000400000 */
[-CC-:B------:R-:W-:Y:S01]  /*c290*/  FFMA R16, R16, R68.reuse, -R71.reuse ;  /* 0x0000004410107223 */ /* 0x180fe20000000847 */
[----:B------:R-:W-:Y:S01]  /*c2a0*/  STL [R1+0xaa8], R87 ;  /* 0x000aa85701007387 */ /* 0x000fe20000100800 */
[----:B------:R-:W-:Y:S01]  /*c2b0*/  FMUL R13, R13, 1.4426950216293334961 ;  /* 0x3fb8aa3b0d0d7820 */ /* 0x000fe20000400000 */
[----:B------:R-:W-:-:S03]  /*c2c0*/  FFMA R17, R17, R68, -R71 ;  /* 0x0000004411117223 */ /* 0x000fc60000000847 */
[----:B------:R-:W3:Y:S01]  /*c2d0*/  MUFU.EX2 R25, R7 ;  /* 0x0000000700197308 */ /* 0x000ee20000000800 */
[----:B------:R-:W-:Y:S01]  /*c2e0*/  STL [R1+0xa30], R84 ;  /* 0x000a305401007387 */ /* 0x000fe20000100800 */
[----:B------:R-:W-:Y:S01]  /*c2f0*/  FMUL R14, R14, 1.4426950216293334961 ;  /* 0x3fb8aa3b0e0e7820 */ /* 0x000fe20000400000 */
[-CC-:B------:R-:W-:Y:S01]  /*c300*/  FFMA R18, R18, R68.reuse, -R71.reuse ;  /* 0x0000004412127223 */ /* 0x180fe20000000847 */
[----:B------:R-:W-:Y:S01]  /*c310*/  FMUL R15, R15, 1.4426950216293334961 ;  /* 0x3fb8aa3b0f0f7820 */ /* 0x000fe20000400000 */
[----:B------:R-:W-:Y:S03]  /*c320*/  STL [R1+0xa18], R85 ;  /* 0x000a185501007387 */ /* 0x000fe60000100800 */
[----:B------:R-:W4:Y:S01]  /*c330*/  MUFU.EX2 R69, R8 ;  /* 0x0000000800457308 */ /* 0x000f220000000800 */
[-CC-:B------:R-:W-:Y:S01]  /*c340*/  FFMA R19, R19, R68.reuse, -R71.reuse ;  /* 0x0000004413137223 */ /* 0x180fe20000000847 */
[----:B------:R-:W-:Y:S01]  /*c350*/  STL.64 [R1+0x9d0], R82 ;  /* 0x0009d05201007387 */ /* 0x000fe20000100a00 */
[----:B------:R-:W-:Y:S01]  /*c360*/  FMUL R16, R16, 1.4426950216293334961 ;  /* 0x3fb8aa3b10107820 */ /* 0x000fe20000400000 */
[----:B------:R-:W-:-:S04]  /*c370*/  FFMA R20, R20, R68, -R71 ;  /* 0x0000004414147223 */ /* 0x000fc80000000847 */
[----:B------:R-:W0:Y:S01]  /*c380*/  MUFU.EX2 R75, R9 ;  /* 0x00000009004b7308 */ /* 0x000e220000000800 */
[----:B------:R0:W-:Y:S01]  /*c390*/  STL [R1+0x72c], R2 ;  /* 0x00072c0201007387 */ /* 0x0001e20000100800 */
[----:B------:R-:W-:Y:S01]  /*c3a0*/  FMUL R17, R17, 1.4426950216293334961 ;  /* 0x3fb8aa3b11117820 */ /* 0x000fe20000400000 */
[----:B------:R-:W-:Y:S01]  /*c3b0*/  FFMA R21, R21, R68, -R71 ;  /* 0x0000004415157223 */ /* 0x000fe20000000847 */
[----:B------:R-:W-:-:S04]  /*c3c0*/  IMAD.MOV.U32 R97, RZ, RZ, R115 ;  /* 0x000000ffff617224 */ /* 0x000fc800078e0073 */
[----:B------:R-:W0:Y:S01]  /*c3d0*/  MUFU.EX2 R79, R10 ;  /* 0x0000000a004f7308 */ /* 0x000e220000000800 */
[----:B------:R-:W-:Y:S01]  /*c3e0*/  FMUL R18, R18, 1.4426950216293334961 ;  /* 0x3fb8aa3b12127820 */ /* 0x000fe20000400000 */
[----:B------:R-:W-:Y:S02]  /*c3f0*/  IMAD.MOV.U32 R115, RZ, RZ, R77 ;  /* 0x000000ffff737224 */ /* 0x000fe400078e004d */
[----:B------:R-:W-:Y:S01]  /*c400*/  FMUL R19, R19, 1.4426950216293334961 ;  /* 0x3fb8aa3b13137820 */ /* 0x000fe20000400000 */
[----:B------:R-:W-:-:S03]  /*c410*/  FFMA R22, R22, R68, -R71 ;  /* 0x0000004416167223 */ /* 0x000fc60000000847 */
[----:B------:R-:W0:Y:S01]  /*c420*/  MUFU.EX2 R117, R11 ;  /* 0x0000000b00757308 */ /* 0x000e220000000800 */
[----:B------:R-:W-:Y:S01]  /*c430*/  FMUL R20, R20, 1.4426950216293334961 ;  /* 0x3fb8aa3b14147820 */ /* 0x000fe20000400000 */
[----:B------:R-:W-:-:S06]  /*c440*/  FMUL R21, R21, 1.4426950216293334961 ;  /* 0x3fb8aa3b15157820 */ /* 0x000fcc0000400000 */
[----:B------:R-:W1:Y:S01]  /*c450*/  MUFU.EX2 R72, R12 ;  /* 0x0000000c00487308 */ /* 0x000e620000000800 */
[----:B------:R-:W-:Y:S02]  /*c460*/  IMAD.MOV.U32 R102, RZ, RZ, R108 ;  /* 0x000000ffff667224 */ /* 0x000fe400078e006c */
[----:B------:R-:W-:-:S05]  /*c470*/  FMUL R22, R22, 1.4426950216293334961 ;  /* 0x3fb8aa3b16167820 */ /* 0x000fca0000400000 */
[----:B------:R-:W1:Y:S01]  /*c480*/  MUFU.EX2 R95, R13 ;  /* 0x0000000d005f7308 */ /* 0x000e620000000800 */
[----:B------:R-:W-:-:S07]  /*c490*/  IMAD.MOV.U32 R108, RZ, RZ, R74 ;  /* 0x000000ffff6c7224 */ /* 0x000fce00078e004a */
[----:B0-----:R-:W0:Y:S01]  /*c4a0*/  MUFU.EX2 R2, R14 ;  /* 0x0000000e00027308 */ /* 0x001e220000000800 */
[----:B------:R-:W-:Y:S01]  /*c4b0*/  IMAD.MOV.U32 R96, RZ, RZ, R114 ;  /* 0x000000ffff607224 */ /* 0x000fe200078e0072 */
[----:B------:R0:W-:Y:S06]  /*c4c0*/  STL [R1+0x868], R0 ;  /* 0x0008680001007387 */ /* 0x0001ec0000100800 */
[----:B------:R-:W0:Y:S01]  /*c4d0*/  MUFU.EX2 R94, R15 ;  /* 0x0000000f005e7308 */ /* 0x000e220000000800 */
[----:B------:R-:W-:Y:S01]  /*c4e0*/  IMAD.MOV.U32 R114, RZ, RZ, R76 ;  /* 0x000000ffff727224 */ /* 0x000fe200078e004c */
[----:B--2---:R2:W-:Y:S06]  /*c4f0*/  STL [R1+0x864], R24 ;  /* 0x0008641801007387 */ /* 0x0045ec0000100800 */
[----:B------:R-:W0:Y:S01]  /*c500*/  MUFU.EX2 R77, R16 ;  /* 0x00000010004d7308 */ /* 0x000e220000000800 */
[----:B-1----:R-:W-:Y:S07]  /*c510*/  STL [R1+0x860], R90 ;  /* 0x0008605a01007387 */ /* 0x002fee0000100800 */
[----:B------:R-:W1:Y:S01]  /*c520*/  MUFU.EX2 R93, R17 ;  /* 0x00000011005d7308 */ /* 0x000e620000000800 */
[----:B---3--:R3:W-:Y:S07]  /*c530*/  STL [R1+0x85c], R25 ;  /* 0x00085c1901007387 */ /* 0x0087ee0000100800 */
[----:B------:R-:W0:Y:S01]  /*c540*/  MUFU.EX2 R3, R18 ;  /* 0x0000001200037308 */ /* 0x000e220000000800 */
[----:B----4-:R-:W-:Y:S07]  /*c550*/  STL [R1+0x858], R69 ;  /* 0x0008584501007387 */ /* 0x010fee0000100800 */
[----:B------:R-:W4:Y:S01]  /*c560*/  MUFU.EX2 R92, R19 ;  /* 0x00000013005c7308 */ /* 0x000f220000000800 */
[----:B------:R0:W-:Y:S07]  /*c570*/  STL [R1+0x854], R75 ;  /* 0x0008544b01007387 */ /* 0x0001ee0000100800 */
[----:B------:R-:W0:Y:S01]  /*c580*/  MUFU.EX2 R74, R20 ;  /* 0x00000014004a7308 */ /* 0x000e220000000800 */
[----:B------:R-:W-:Y:S07]  /*c590*/  STL [R1+0x850], R79 ;  /* 0x0008504f01007387 */ /* 0x000fee0000100800 */
[----:B------:R-:W1:Y:S01]  /*c5a0*/  MUFU.EX2 R91, R21 ;  /* 0x00000015005b7308 */ /* 0x000e620000000800 */
[----:B------:R-:W-:Y:S07]  /*c5b0*/  STL [R1+0x84c], R117 ;  /* 0x00084c7501007387 */ /* 0x000fee0000100800 */
[----:B------:R-:W1:Y:S01]  /*c5c0*/  MUFU.EX2 R76, R22 ;  /* 0x00000016004c7308 */ /* 0x000e620000000800 */
[----:B------:R1:W-:Y:S01]  /*c5d0*/  STL [R1+0x848], R72 ;  /* 0x0008484801007387 */ /* 0x0003e20000100800 */
[----:B0-----:R-:W-:-:S03]  /*c5e0*/  FADD R0, R0, R24 ;  /* 0x0000001800007221 */ /* 0x001fc60000000000 */
[----:B------:R-:W-:Y:S04]  /*c5f0*/  STL [R1+0x844], R95 ;  /* 0x0008445f01007387 */ /* 0x000fe80000100800 */
[----:B------:R0:W-:Y:S04]  /*c600*/  STL [R1+0x840], R2 ;  /* 0x0008400201007387 */ /* 0x0001e80000100800 */
[----:B------:R-:W-:Y:S01]  /*c610*/  STL [R1+0x83c], R94 ;  /* 0x00083c5e01007387 */ /* 0x000fe20000100800 */
[----:B------:R-:W-:-:S03]  /*c620*/  FADD R0, R90, R0 ;  /* 0x000000005a007221 */ /* 0x000fc60000000000 */
[----:B------:R-:W-:Y:S04]  /*c630*/  STL [R1+0x838], R77 ;  /* 0x0008384d01007387 */ /* 0x000fe80000100800 */
[----:B-1----:R-:W-:Y:S04]  /*c640*/  STL [R1+0x834], R93 ;  /* 0x0008345d01007387 */ /* 0x002fe80000100800 */
[----:B------:R1:W-:Y:S04]  /*c650*/  STL [R1+0x830], R3 ;  /* 0x0008300301007387 */ /* 0x0003e80000100800 */
[----:B----4-:R-:W-:Y:S01]  /*c660*/  STL [R1+0x82c], R92 ;  /* 0x00082c5c01007387 */ /* 0x010fe20000100800 */
[----:B------:R-:W-:-:S03]  /*c670*/  FADD R0, R25, R0 ;  /* 0x0000000019007221 */ /* 0x000fc60000000000 */
[----:B------:R4:W-:Y:S04]  /*c680*/  STL [R1+0x828], R74 ;  /* 0x0008284a01007387 */ /* 0x0009e80000100800 */
[----:B------:R-:W-:Y:S04]  /*c690*/  STL [R1+0x824], R91 ;  /* 0x0008245b01007387 */ /* 0x000fe80000100800 */
[----:B--2---:R-:W2:Y:S04]  /*c6a0*/  LDL.LU R24, [R1+0xad0] ;  /* 0x000ad00001187983 */ /* 0x004ea80000300800 */
[----:B------:R0:W-:Y:S04]  /*c6b0*/  STL [R1+0x820], R76 ;  /* 0x0008204c01007387 */ /* 0x0001e80000100800 */
[----:B---3--:R-:W3:Y:S01]  /*c6c0*/  LDL.LU R25, [R1+0xacc] ;  /* 0x000acc0001197983 */ /* 0x008ee20000300800 */
[----:B------:R-:W-:-:S04]  /*c6d0*/  FFMA R23, R23, R68, -R71 ;  /* 0x0000004417177223 */ /* 0x000fc80000000847 */
[----:B------:R-:W-:-:S04]  /*c6e0*/  FMUL R23, R23, 1.4426950216293334961 ;  /* 0x3fb8aa3b17177820 */ /* 0x000fc80000400000 */
[----:B------:R-:W0:Y:S01]  /*c6f0*/  MUFU.EX2 R90, R23 ;  /* 0x00000017005a7308 */ /* 0x000e220000000800 */
[----:B------:R-:W-:-:S04]  /*c700*/  FADD R0, R69, R0 ;  /* 0x0000000045007221 */ /* 0x000fc80000000000 */
[----:B------:R-:W-:Y:S01]  /*c710*/  FADD R0, R75, R0 ;  /* 0x000000004b007221 */ /* 0x000fe20000000000 */
[----:B0-----:R-:W-:Y:S04]  /*c720*/  STL [R1+0x81c], R90 ;  /* 0x00081c5a01007387 */ /* 0x001fe80000100800 */
[----:B------:R-:W3:Y:S01]  /*c730*/  LDL.LU R75, [R1+0xac8] ;  /* 0x000ac800014b7983 */ /* 0x000ee20000300800 */
[----:B------:R-:W-:-:S04]  /*c740*/  FADD R0, R79, R0 ;  /* 0x000000004f007221 */ /* 0x000fc80000000000 */
[----:B------:R-:W-:-:S04]  /*c750*/  FADD R0, R117, R0 ;  /* 0x0000000075007221 */ /* 0x000fc80000000000 */
[----:B------:R-:W-:-:S04]  /*c760*/  FADD R0, R72, R0 ;  /* 0x0000000048007221 */ /* 0x000fc80000000000 */
[----:B------:R-:W-:-:S04]  /*c770*/  FADD R0, R95, R0 ;  /* 0x000000005f007221 */ /* 0x000fc80000000000 */
[----:B------:R-:W-:-:S04]  /*c780*/  FADD R0, R2, R0 ;  /* 0x0000000002007221 */ /* 0x000fc80000000000 */
[----:B------:R-:W-:-:S04]  /*c790*/  FADD R0, R94, R0 ;  /* 0x000000005e007221 */ /* 0x000fc80000000000 */
[----:B------:R-:W-:Y:S01]  /*c7a0*/  FADD R0, R77, R0 ;  /* 0x000000004d007221 */ /* 0x000fe20000000000 */
[-CC-:B------:R-:W-:Y:S01]  /*c7b0*/  FFMA R26, R26, R68.reuse, -R71.reuse ;  /* 0x000000441a1a7223 */ /* 0x180fe20000000847 */
[-CC-:B------:R-:W-:Y:S02]  /*c7c0*/  FFMA R27, R27, R68.reuse, -R71.reuse ;  /* 0x000000441b1b7223 */ /* 0x180fe40000000847 */
[----:B------:R-:W-:Y:S01]  /*c7d0*/  FADD R0, R93, R0 ;  /* 0x000000005d007221 */ /* 0x000fe20000000000 */
[-CC-:B------:R-:W-:Y:S01]  /*c7e0*/  FFMA R29, R29, R68.reuse, -R71.reuse ;  /* 0x000000441d1d7223 */ /* 0x180fe20000000847 */
[----:B------:R-:W-:Y:S01]  /*c7f0*/  FFMA R28, R28, R68, -R71 ;  /* 0x000000441c1c7223 */ /* 0x000fe20000000847 */
[----:B------:R-:W-:Y:S01]  /*c800*/  FMUL R26, R26, 1.4426950216293334961 ;  /* 0x3fb8aa3b1a1a7820 */ /* 0x000fe20000400000 */
[----:B------:R-:W-:Y:S01]  /*c810*/  FADD R0, R3, R0 ;  /* 0x0000000003007221 */ /* 0x000fe20000000000 */
[----:B------:R-:W-:Y:S01]  /*c820*/  FMUL R27, R27, 1.4426950216293334961 ;  /* 0x3fb8aa3b1b1b7820 */ /* 0x000fe20000400000 */
[----:B------:R-:W-:Y:S01]  /*c830*/  FMUL R29, R29, 1.4426950216293334961 ;  /* 0x3fb8aa3b1d1d7820 */ /* 0x000fe20000400000 */
[----:B------:R-:W-:Y:S01]  /*c840*/  FMUL R28, R28, 1.4426950216293334961 ;  /* 0x3fb8aa3b1c1c7820 */ /* 0x000fe20000400000 */
[----:B------:R-:W-:Y:S01]  /*c850*/  FADD R0, R92, R0 ;  /* 0x000000005c007221 */ /* 0x000fe20000000000 */
[----:B------:R-:W-:Y:S03]  /*c860*/  MUFU.EX2 R72, R26 ;  /* 0x0000001a00487308 */ /* 0x000fe60000000800 */
[----:B------:R-:W-:-:S05]  /*c870*/  FADD R0, R74, R0 ;  /* 0x000000004a007221 */ /* 0x000fca0000000000 */
[----:B------:R-:W-:Y:S01]  /*c880*/  MUFU.EX2 R2, R27 ;  /* 0x0000001b00027308 */ /* 0x000fe20000000800 */
[----:B------:R-:W-:-:S07]  /*c890*/  FADD R0, R91, R0 ;  /* 0x000000005b007221 */ /* 0x000fce0000000000 */
[----:B-1----:R0:W-:Y:S08]  /*c8a0*/  MUFU.EX2 R3, R29 ;  /* 0x0000001d00037308 */ /* 0x0021f00000000800 */
[----:B------:R1:W-:Y:S01]  /*c8b0*/  MUFU.EX2 R77, R28 ;  /* 0x0000001c004d7308 */ /* 0x0003e20000000800 */
[----:B------:R-:W-:-:S04]  /*c8c0*/  FADD R0, R76, R0 ;  /* 0x000000004c007221 */ /* 0x000fc80000000000 */
[----:B------:R-:W-:Y:S01]  /*c8d0*/  FADD R0, R90, R0 ;  /* 0x000000005a007221 */ /* 0x000fe20000000000 */
[-CC-:B------:R-:W-:Y:S01]  /*c8e0*/  FFMA R30, R30, R68.reuse, -R71.reuse ;  /* 0x000000441e1e7223 */ /* 0x180fe20000000847 */
[----:B------:R-:W-:-:S03]  /*c8f0*/  FFMA R31, R31, R68, -R71 ;  /* 0x000000441f1f7223 */ /* 0x000fc60000000847 */
[----:B------:R-:W-:Y:S01]  /*c900*/  FMUL R30, R30, 1.4426950216293334961 ;  /* 0x3fb8aa3b1e1e7820 */ /* 0x000fe20000400000 */
[----:B------:R-:W-:Y:S01]  /*c910*/  FMUL R31, R31, 1.4426950216293334961 ;  /* 0x3fb8aa3b1f1f7820 */ /* 0x000fe20000400000 */
[-CC-:B------:R-:W-:Y:S01]  /*c920*/  FFMA R32, R32, R68.reuse, -R71.reuse ;  /* 0x0000004420207223 */ /* 0x180fe20000000847 */
[-CC-:B------:R-:W-:Y:S01]  /*c930*/  FFMA R33, R33, R68.reuse, -R71.reuse ;  /* 0x0000004421217223 */ /* 0x180fe20000000847 */
[----:B----4-:R-:W-:Y:S01]  /*c940*/  MUFU.EX2 R74, R30 ;  /* 0x0000001e004a7308 */ /* 0x010fe20000000800 */
[-CC-:B------:R-:W-:Y:S01]  /*c950*/  FFMA R34, R34, R68.reuse, -R71.reuse ;  /* 0x0000004422227223 */ /* 0x180fe20000000847 */
[----:B------:R-:W-:Y:S01]  /*c960*/  FFMA R35, R35, R68, -R71 ;  /* 0x0000004423237223 */ /* 0x000fe20000000847 */
[----:B------:R-:W-:Y:S01]  /*c970*/  FMUL R32, R32, 1.4426950216293334961 ;  /* 0x3fb8aa3b20207820 */ /* 0x000fe20000400000 */
[----:B------:R-:W-:Y:S01]  /*c980*/  FMUL R33, R33, 1.4426950216293334961 ;  /* 0x3fb8aa3b21217820 */ /* 0x000fe20000400000 */
[----:B------:R-:W-:Y:S01]  /*c990*/  FMUL R34, R34, 1.4426950216293334961 ;  /* 0x3fb8aa3b22227820 */ /* 0x000fe20000400000 */
[----:B------:R-:W-:-:S02]  /*c9a0*/  FMUL R35, R35, 1.4426950216293334961 ;  /* 0x3fb8aa3b23237820 */ /* 0x000fc40000400000 */
[----:B------:R-:W-:Y:S01]  /*c9b0*/  MUFU.EX2 R76, R31 ;  /* 0x0000001f004c7308 */ /* 0x000fe20000000800 */
[----:B------:R-:W-:Y:S02]  /*c9c0*/  PRMT R101, RZ, 0x7610, R101 ;  /* 0x00007610ff657816 */ /* 0x000fe40000000065 */
[----:B------:R-:W-:Y:S02]  /*c9d0*/  PRMT R100, RZ, 0x7610, R100 ;  /* 0x00007610ff647816 */ /* 0x000fe40000000064 */
[----:B0-----:R-:W-:Y:S02]  /*c9e0*/  PRMT R29, RZ, 0x7610, R29 ;  /* 0x00007610ff1d7816 */ /* 0x001fe4000000001d */
[----:B-1----:R-:W-:Y:S02]  /*c9f0*/  PRMT R28, RZ, 0x7610, R28 ;  /* 0x00007610ff1c7816 */ /* 0x002fe4000000001c */
[----:B------:R-:W-:Y:S02]  /*ca00*/  PRMT R116, RZ, 0x7610, R116 ;  /* 0x00007610ff747816 */ /* 0x000fe40000000074 */
[----:B------:R-:W-:-:S02]  /*ca10*/  PRMT R57, RZ, 0x7610, R57 ;  /* 0x00007610ff397816 */ /* 0x000fc40000000039 */
[----:B------:R-:W-:Y:S02]  /*ca20*/  PRMT R56, RZ, 0x7610, R56 ;  /* 0x00007610ff387816 */ /* 0x000fe40000000038 */
[----:B------:R-:W-:Y:S02]  /*ca30*/  PRMT R84, RZ, 0x7610, R84 ;  /* 0x00007610ff547816 */ /* 0x000fe40000000054 */
[----:B------:R-:W-:Y:S01]  /*ca40*/  PRMT R85, RZ, 0x7610, R85 ;  /* 0x00007610ff557816 */ /* 0x000fe20000000055 */
[----:B--2---:R-:W-:-:S04]  /*ca50*/  FFMA R24, R24, R68, -R71 ;  /* 0x0000004418187223 */ /* 0x004fc80000000847 */
[----:B------:R-:W-:Y:S01]  /*ca60*/  FMUL R24, R24, 1.4426950216293334961 ;  /* 0x3fb8aa3b18187820 */ /* 0x000fe20000400000 */
[----:B---3--:R-:W-:-:S03]  /*ca70*/  FFMA R25, R25, R68, -R71 ;  /* 0x0000004419197223 */ /* 0x008fc60000000847 */
[----:B------:R-:W0:Y:S01]  /*ca80*/  MUFU.EX2 R69, R24 ;  /* 0x0000001800457308 */ /* 0x000e220000000800 */
[----:B------:R-:W-:-:S07]  /*ca90*/  FMUL R25, R25, 1.4426950216293334961 ;  /* 0x3fb8aa3b19197820 */ /* 0x000fce0000400000 */
[----:B------:R-:W1:Y:S01]  /*caa0*/  MUFU.EX2 R79, R25 ;  /* 0x00000019004f7308 */ /* 0x000e620000000800 */
[----:B0-----:R-:W-:Y:S01]  /*cab0*/  STL [R1+0x818], R69 ;  /* 0x0008184501007387 */ /* 0x001fe20000100800 */
[----:B------:R-:W-:-:S03]  /*cac0*/  FADD R0, R69, R0 ;  /* 0x0000000045007221 */ /* 0x000fc60000000000 */
[----:B-1----:R0:W-:Y:S04]  /*cad0*/  STL [R1+0x814], R79 ;  /* 0x0008144f01007387 */ /* 0x0021e80000100800 */
[----:B------:R1:W-:Y:S04]  /*cae0*/  STL [R1+0x810], R72 ;  /* 0x0008104801007387 */ /* 0x0003e80000100800 */
[----:B------:R2:W-:Y:S04]  /*caf0*/  STL [R1+0x80c], R2 ;  /* 0x00080c0201007387 */ /* 0x0005e80000100800 */
[----:B------:R-:W-:Y:S01]  /*cb00*/  STL [R1+0x804], R3 ;  /* 0x0008040301007387 */ /* 0x000fe20000100800 */
[----:B------:R-:W-:-:S03]  /*cb10*/  FADD R0, R79, R0 ;  /* 0x000000004f007221 */ /* 0x000fc60000000000 */
[----:B------:R-:W-:Y:S04]  /*cb20*/  STL [R1+0x894], R77 ;  /* 0x0008944d01007387 */ /* 0x000fe80000100800 */
[----:B------:R-:W-:Y:S04]  /*cb30*/  STL [R1+0x898], R71 ;  /* 0x0008984701007387 */ /* 0x000fe80000100800 */
[----:B------:R-:W-:Y:S04]  /*cb40*/  STL.64 [R1+0x910], R70 ;  /* 0x0009104601007387 */ /* 0x000fe80000100a00 */
[----:B------:R-:W-:Y:S04]  /*cb50*/  STL.64 [R1+0xa20], R70 ;  /* 0x000a204601007387 */ /* 0x000fe80000100a00 */
[----:B0-----:R-:W3:Y:S01]  /*cb60*/  LDL.LU R79, [R1+0x6f0] ;  /* 0x0006f000014f7983 */ /* 0x001ee20000300800 */
[----:B------:R-:W-:Y:S01]  /*cb70*/  FADD R0, R72, R0 ;  /* 0x0000000048007221 */ /* 0x000fe20000000000 */
[----:B------:R-:W0:Y:S01]  /*cb80*/  MUFU.EX2 R69, R32 ;  /* 0x0000002000457308 */ /* 0x000e220000000800 */
[----:B------:R-:W-:Y:S02]  /*cb90*/  BAR.SYNC.DEFER_BLOCKING 0x0 ;  /* 0x0000000000007b1d */ /* 0x000fe40000010000 */
[----:B------:R-:W-:-:S04]  /*cba0*/  FADD R0, R2, R0 ;  /* 0x0000000002007221 */ /* 0x000fc80000000000 */
[----:B------:R-:W-:Y:S01]  /*cbb0*/  FADD R0, R77, R0 ;  /* 0x000000004d007221 */ /* 0x000fe20000000000 */
[----:B-1----:R-:W1:Y:S03]  /*cbc0*/  MUFU.EX2 R72, R33 ;  /* 0x0000002100487308 */ /* 0x002e660000000800 */
[----:B------:R-:W-:-:S05]  /*cbd0*/  FADD R0, R3, R0 ;  /* 0x0000000003007221 */ /* 0x000fca0000000000 */
[----:B--2---:R-:W2:Y:S01]  /*cbe0*/  MUFU.EX2 R2, R34 ;  /* 0x0000002200027308 */ /* 0x004ea20000000800 */
[----:B------:R-:W-:-:S07]  /*cbf0*/  FADD R0, R74, R0 ;  /* 0x000000004a007221 */ /* 0x000fce0000000000 */
[----:B------:R-:W4:Y:S01]  /*cc00*/  MUFU.EX2 R68, R35 ;  /* 0x0000002300447308 */ /* 0x000f220000000800 */
[----:B------:R-:W-:Y:S01]  /*cc10*/  FADD R0, R76, R0 ;  /* 0x000000004c007221 */ /* 0x000fe20000000000 */
[----:B------:R-:W-:Y:S04]  /*cc20*/  STL [R1+0x89c], R74 ;  /* 0x00089c4a01007387 */ /* 0x000fe80000100800 */
[----:B------:R2:W-:Y:S01]  /*cc30*/  STL [R1+0xa40], R74 ;  /* 0x000a404a01007387 */ /* 0x0005e20000100800 */
[----:B0-----:R-:W-:-:S03]  /*cc40*/  FADD R0, R69, R0 ;  /* 0x0000000045007221 */ /* 0x001fc60000000000 */
[----:B------:R-:W-:Y:S04]  /*cc50*/  STL.64 [R1+0xa28], R76 ;  /* 0x000a284c01007387 */ /* 0x000fe80000100a00 */
[----:B-1----:R0:W-:Y:S01]  /*cc60*/  STL.64 [R1+0x920], R72 ;  /* 0x0009204801007387 */ /* 0x0021e20000100a00 */
[----:B------:R-:W-:-:S03]  /*cc70*/  FADD R0, R72, R0 ;  /* 0x0000000048007221 */ /* 0x000fc60000000000 */
[----:B--2---:R-:W-:Y:S01]  /*cc80*/  STL [R1+0xa58], R2 ;  /* 0x000a580201007387 */ /* 0x004fe20000100800 */
[----:B------:R-:W-:-:S03]  /*cc90*/  PRMT R74, RZ, 0x7610, R74 ;  /* 0x00007610ff4a7816 */ /* 0x000fc6000000004a */
[----:B----4-:R-:W-:Y:S01]  /*cca0*/  STL.64 [R1+0x930], R68 ;  /* 0x0009304401007387 */ /* 0x010fe20000100a00 */
[----:B------:R-:W-:-:S03]  /*ccb0*/  PRMT R75, RZ, 0x7610, R75 ;  /* 0x00007610ff4b7816 */ /* 0x000fc6000000004b */
[----:B------:R-:W-:Y:S01]  /*ccc0*/  STL.64 [R1+0xa38], R68 ;  /* 0x000a384401007387 */ /* 0x000fe20000100a00 */
[----:B0-----:R-:W-:Y:S02]  /*ccd0*/  PRMT R73, RZ, 0x7610, R73 ;  /* 0x00007610ff497816 */ /* 0x001fe40000000049 */
[----:B------:R-:W-:Y:S01]  /*cce0*/  PRMT R72, RZ, 0x7610, R72 ;  /* 0x00007610ff487816 */ /* 0x000fe20000000048 */
[----:B------:R-:W-:Y:S04]  /*ccf0*/  STL.64 [R1+0xab0], R100 ;  /* 0x000ab06401007387 */ /* 0x000fe80000100a00 */
[----:B------:R0:W-:Y:S04]  /*cd00*/  STL.64 [R1+0xac0], R28 ;  /* 0x000ac01c01007387 */ /* 0x0001e80000100a00 */
[----:B------:R-:W-:Y:S04]  /*cd10*/  STL [R1+0xa68], R116 ;  /* 0x000a687401007387 */ /* 0x000fe80000100800 */
[----:B------:R-:W-:Y:S04]  /*cd20*/  STL.64 [R1+0xa60], R56 ;  /* 0x000a603801007387 */ /* 0x000fe80000100a00 */
[----:B------:R-:W-:Y:S04]  /*cd30*/  STL.64 [R1+0xa48], R84 ;  /* 0x000a485401007387 */ /* 0x000fe80000100a00 */
[----:B------:R-:W-:Y:S04]  /*cd40*/  STL.64 [R1+0xa50], R74 ;  /* 0x000a504a01007387 */ /* 0x000fe80000100a00 */
[----:B------:R1:W-:Y:S04]  /*cd50*/  STL.64 [R1+0xa70], R72 ;  /* 0x000a704801007387 */ /* 0x0003e80000100a00 */
[----:B0-----:R-:W2:Y:S01]  /*cd60*/  LDL.64 R28, [R1+0x2d8] ;  /* 0x0002d800011c7983 */ /* 0x001ea20000100a00 */
[----:B------:R-:W-:Y:S01]  /*cd70*/  FADD R0, R2, R0 ;  /* 0x0000000002007221 */ /* 0x000fe20000000000 */
[----:B------:R-:W-:-:S02]  /*cd80*/  PRMT R69, RZ, 0x7610, R69 ;  /* 0x00007610ff457816 */ /* 0x000fc40000000045 */
[----:B------:R-:W-:Y:S01]  /*cd90*/  PRMT R76, RZ, 0x7610, R76 ;  /* 0x00007610ff4c7816 */ /* 0x000fe2000000004c */
[----:B------:R-:W-:Y:S01]  /*cda0*/  FADD R0, R68, R0 ;  /* 0x0000000044007221 */ /* 0x000fe20000000000 */
[----:B------:R-:W-:Y:S01]  /*cdb0*/  PRMT R70, RZ, 0x7610, R70 ;  /* 0x00007610ff467816 */ /* 0x000fe20000000046 */
[----:B------:R-:W4:Y:S04]  /*cdc0*/  LDL.64 R100, [R1+0x2d0] ;  /* 0x0002d00001647983 */ /* 0x000f280000100a00 */
[----:B------:R-:W0:Y:S01]  /*cdd0*/  SHFL.BFLY PT, R3, R0, 0x10, 0x1f ;  /* 0x0e001f0000037f89 */ /* 0x000e2200000e0000 */
[----:B------:R-:W-:Y:S02]  /*cde0*/  PRMT R71, RZ, 0x7610, R71 ;  /* 0x00007610ff477816 */ /* 0x000fe40000000047 */
[----:B------:R-:W-:Y:S01]  /*cdf0*/  PRMT R78, RZ, 0x7610, R78 ;  /* 0x00007610ff4e7816 */ /* 0x000fe2000000004e */
[----:B------:R-:W4:Y:S01]  /*ce00*/  LDL.64 R94, [R1+0x2c8] ;  /* 0x0002c800015e7983 */ /* 0x000f220000100a00 */
[----:B------:R-:W-:-:S02]  /*ce10*/  PRMT R86, RZ, 0x7610, R86 ;  /* 0x00007610ff567816 */ /* 0x000fc40000000056 */
[----:B------:R-:W-:Y:S01]  /*ce20*/  PRMT R63, RZ, 0x7610, R63 ;  /* 0x00007610ff3f7816 */ /* 0x000fe2000000003f */
[----:B-1----:R-:W4:Y:S01]  /*ce30*/  LDL.64 R72, [R1+0x2a8] ;  /* 0x0002a80001487983 */ /* 0x002f220000100a00 */
[----:B------:R-:W-:Y:S02]  /*ce40*/  PRMT R33, RZ, 0x7610, R33 ;  /* 0x00007610ff217816 */ /* 0x000fe40000000021 */
[----:B------:R-:W-:Y:S01]  /*ce50*/  PRMT R65, RZ, 0x7610, R65 ;  /* 0x00007610ff417816 */ /* 0x000fe20000000041 */
[----:B------:R-:W4:Y:S01]  /*ce60*/  LDL.64 R74, [R1+0x2a0] ;  /* 0x0002a000014a7983 */ /* 0x000f220000100a00 */
[----:B------:R-:W-:Y:S02]  /*ce70*/  PRMT R32, RZ, 0x7610, R32 ;  /* 0x00007610ff207816 */ /* 0x000fe40000000020 */
[----:B------:R-:W-:Y:S01]  /*ce80*/  PRMT R64, RZ, 0x7610, R64 ;  /* 0x00007610ff407816 */ /* 0x000fe20000000040 */
[----:B------:R-:W4:Y:S01]  /*ce90*/  LDL.64 R84, [R1+0x288] ;  /* 0x0002880001547983 */ /* 0x000f220000100a00 */
[----:B------:R-:W-:-:S03]  /*cea0*/  PRMT R31, RZ, 0x7610, R31 ;  /* 0x00007610ff1f7816 */ /* 0x000fc6000000001f */
[----:B------:R-:W4:Y:S01]  /*ceb0*/  LDL.64 R56, [R1+0x268] ;  /* 0x0002680001387983 */ /* 0x000f220000100a00 */
[----:B0-----:R-:W-:-:S03]  /*cec0*/  FADD R0, R0, R3 ;  /* 0x0000000300007221 */ /* 0x001fc60000000000 */
[----:B------:R-:W4:Y:S04]  /*ced0*/  LDL.64 R116, [R1+0x248] ;  /* 0x0002480001747983 */ /* 0x000f280000100a00 */
[----:B------:R-:W-:Y:S01]  /*cee0*/  @!P1 STS [R46], R0 ;  /* 0x000000002e009388 */ /* 0x000fe20000000800 */
[----:B------:R-:W-:Y:S01]  /*cef0*/  BAR.SYNC.DEFER_BLOCKING 0x0 ;  /* 0x0000000000007b1d */ /* 0x000fe20000010000 */
[----:B------:R-:W-:-:S05]  /*cf00*/  PRMT R68, RZ, 0x7610, R68 ;  /* 0x00007610ff447816 */ /* 0x000fca0000000044 */
[----:B---3--:R-:W0:Y:S04]  /*cf10*/  @!P2 LDS R79, [R48] ;  /* 0x00000000304fa984 */ /* 0x008e280000000800 */
[----:B0-----:R-:W0:Y:S02]  /*cf20*/  SHFL.BFLY PT, R0, R79, 0x1, 0x1f ;  /* 0x0c201f004f007f89 */ /* 0x001e2400000e0000 */
[----:B0-----:R-:W-:-:S05]  /*cf30*/  FADD R0, R79, R0 ;  /* 0x000000004f007221 */ /* 0x001fca0000000000 */
[----:B------:R-:W-:Y:S01]  /*cf40*/  @P3 STS [R48], R0 ;  /* 0x0000000030003388 */ /* 0x000fe20000000800 */
[----:B------:R-:W-:Y:S06]  /*cf50*/  BAR.SYNC.DEFER_BLOCKING 0x0 ;  /* 0x0000000000007b1d */ /* 0x000fec0000010000 */
[----:B------:R-:W3:Y:S04]  /*cf60*/  @P4 LDG.E.U16 R68, desc[UR8][R122.64] ;  /* 0x000000087a444981 */ /* 0x000ee8000c1e1500 */
[----:B------:R-:W3:Y:S04]  /*cf70*/  @P4 LDG.E.U16 R69, desc[UR8][R112.64] ;  /* 0x0000000870454981 */ /* 0x000ee8000c1e1500 */
[----:B------:R-:W3:Y:S04]  /*cf80*/  @P4 LDG.E.U16 R76, desc[UR8][R102.64] ;  /* 0x00000008664c4981 */ /* 0x000ee8000c1e1500 */
[----:B------:R-:W3:Y:S04]  /*cf90*/  @P4 LDG.E.U16 R70, desc[UR8][R110.64] ;  /* 0x000000086e464981 */ /* 0x000ee8000c1e1500 */
[----:B------:R-:W3:Y:S04]  /*cfa0*/  @P4 LDG.E.U16 R71, desc[UR8][R104.64] ;  /* 0x0000000868474981 */ /* 0x000ee8000c1e1500 */
[----:B------:R-:W3:Y:S04]  /*cfb0*/  @P4 LDG.E.U16 R78, desc[UR8][R80.64] ;  /* 0x00000008504e4981 */ /* 0x000ee8000c1e1500 */
[----:B--2---:R-:W2:Y:S04]  /*cfc0*/  @P4 LDG.E.U16 R86, desc[UR8][R28.64] ;  /* 0x000000081c564981 */ /* 0x004ea8000c1e1500 */
[----:B------:R-:W2:Y:S01]  /*cfd0*/  @P4 LDG.E.U16 R63, desc[UR8][R120.64] ;  /* 0x00000008783f4981 */ /* 0x000ea2000c1e1500 */
[----:B------:R-:W-:-:S03]  /*cfe0*/  PRMT R30, RZ, 0x7610, R30 ;  /* 0x00007610ff1e7816 */ /* 0x000fc6000000001e */
[----:B------:R-:W2:Y:S01]  /*cff0*/  LDL.64 R104, [R1+0x2c0] ;  /* 0x0002c00001687983 */ /* 0x000ea20000100a00 */
[----:B------:R-:W-:-:S03]  /*d000*/  PRMT R62, RZ, 0x7610, R62 ;  /* 0x00007610ff3e7816 */ /* 0x000fc6000000003e */
[----:B------:R-:W2:Y:S04]  /*d010*/  LDL.64 R112, [R1+0x2b8] ;  /* 0x0002b80001707983 */ /* 0x000ea80000100a00 */
[----:B------:R-:W2:Y:S01]  /*d020*/  LDL.64 R120, [R1+0x2b0] ;  /* 0x0002b00001787983 */ /* 0x000ea20000100a00 */
[----:B------:R-:W-:-:S03]  /*d030*/  PRMT R87, RZ, 0x7610, R87 ;  /* 0x00007610ff577816 */ /* 0x000fc60000000057 */
[----:B------:R-:W2:Y:S04]  /*d040*/  @P4 LDG.E.U16 R33, desc[UR8][R96.64] ;  /* 0x0000000860214981 */ /* 0x000ea8000c1e1500 */
[----:B------:R-:W2:Y:S04]  /*d050*/  @P4 LDG.E.U16 R65, desc[UR8][R98.64] ;  /* 0x0000000862414981 */ /* 0x000ea8000c1e1500 */
[----:B------:R-:W2:Y:S04]  /*d060*/  @P4 LDG.E.U16 R32, desc[UR8][R106.64] ;  /* 0x000000086a204981 */ /* 0x000ea8000c1e1500 */
[----:B------:R-:W2:Y:S04]  /*d070*/  @P4 LDG.E.U16 R64, desc[UR8][R108.64] ;  /* 0x000000086c404981 */ /* 0x000ea8000c1e1500 */
[----:B------:R-:W2:Y:S04]  /*d080*/  @P4 LDG.E.U16 R31, desc[UR8][R118.64] ;  /* 0x00000008761f4981 */ /* 0x000ea8000c1e1500 */
[----:B------:R-:W2:Y:S04]  /*d090*/  @P4 LDG.E.U16 R30, desc[UR8][R114.64] ;  /* 0x00000008721e4981 */ /* 0x000ea8000c1e1500 */
[----:B------:R-:W2:Y:S04]  /*d0a0*/  @P4 LDG.E.U16 R62, desc[UR8][R124.64] ;  /* 0x000000087c3e4981 */ /* 0x000ea8000c1e1500 */
[----:B----4-:R-:W4:Y:S04]  /*d0b0*/  @P4 LDG.E.U16 R87, desc[UR8][R100.64] ;  /* 0x0000000864574981 */ /* 0x010f28000c1e1500 */
[----:B---3--:R-:W-:Y:S04]  /*d0c0*/  STL [R1+0x7d0], R68 ;  /* 0x0007d04401007387 */ /* 0x008fe80000100800 */
[----:B------:R0:W-:Y:S04]  /*d0d0*/  STL [R1+0x7d4], R69 ;  /* 0x0007d44501007387 */ /* 0x0001e80000100800 */
[----:B0-----:R-:W3:Y:S04]  /*d0e0*/  LDL.64 R68, [R1+0x228] ;  /* 0x0002280001447983 */ /* 0x001ee80000100a00 */
[----:B------:R0:W-:Y:S04]  /*d0f0*/  STL [R1+0x7e0], R76 ;  /* 0x0007e04c01007387 */ /* 0x0001e80000100800 */
[----:B0-----:R-:W3:Y:S04]  /*d100*/  LDL.64 R76, [R1+0x208] ;  /* 0x00020800014c7983 */ /* 0x001ee80000100a00 */
[----:B------:R-:W-:Y:S04]  /*d110*/  STL [R1+0x7d8], R70 ;  /* 0x0007d84601007387 */ /* 0x000fe80000100800 */
[----:B------:R0:W-:Y:S04]  /*d120*/  STL [R1+0x7dc], R71 ;  /* 0x0007dc4701007387 */ /* 0x0001e80000100800 */
[----:B------:R-:W3:Y:S04]  /*d130*/  LDL.64 R90, [R1+0x1c8] ;  /* 0x0001c800015a7983 */ /* 0x000ee80000100a00 */
[----:B------:R-:W3:Y:S04]  /*d140*/  LDL.64 R92, [R1+0x1a8] ;  /* 0x0001a800015c7983 */ /* 0x000ee80000100a00 */
[----:B0-----:R-:W3:Y:S04]  /*d150*/  LDL.64 R70, [R1+0x1e8] ;  /* 0x0001e80001467983 */ /* 0x001ee80000100a00 */
[----:B------:R-:W3:Y:S04]  /*d160*/  LDL.64 R96, [R1+0x188] ;  /* 0x0001880001607983 */ /* 0x000ee80000100a00 */
[----:B------:R-:W3:Y:S04]  /*d170*/  LDL.64 R98, [R1+0x168] ;  /* 0x0001680001627983 */ /* 0x000ee80000100a00 */
[----:B------:R-:W3:Y:S04]  /*d180*/  LDL.64 R102, [R1+0x148] ;  /* 0x0001480001667983 */ /* 0x000ee80000100a00 */
[----:B------:R-:W3:Y:S04]  /*d190*/  LDL.64 R118, [R1+0x128] ;  /* 0x0001280001767983 */ /* 0x000ee80000100a00 */
[----:B------:R-:W3:Y:S04]  /*d1a0*/  LDL.64 R106, [R1+0x108] ;  /* 0x00010800016a7983 */ /* 0x000ee80000100a00 */
[----:B------:R-:W3:Y:S04]  /*d1b0*/  LDL.64 R108, [R1+0xe8] ;  /* 0x0000e800016c7983 */ /* 0x000ee80000100a00 */
[----:B------:R-:W3:Y:S04]  /*d1c0*/  LDL.64 R122, [R1+0xc8] ;  /* 0x0000c800017a7983 */ /* 0x000ee80000100a00 */
[----:B------:R-:W3:Y:S04]  /*d1d0*/  LDL.64 R80, [R1+0xa8] ;  /* 0x0000a80001507983 */ /* 0x000ee80000100a00 */
[----:B------:R0:W-:Y:S04]  /*d1e0*/  STL [R1+0x7cc], R78 ;  /* 0x0007cc4e01007387 */ /* 0x0001e80000100800 */
[----:B------:R-:W3:Y:S04]  /*d1f0*/  LDL.64 R110, [R1+0x68] ;  /* 0x00006800016e7983 */ /* 0x000ee80000100a00 */
[----:B------:R-:W3:Y:S04]  /*d200*/  LDL.64 R114, [R1+0x48] ;  /* 0x0000480001727983 */ /* 0x000ee80000100a00 */
[----:B0-----:R-:W3:Y:S04]  /*d210*/  LDL.64 R78, [R1+0x88] ;  /* 0x00008800014e7983 */ /* 0x001ee80000100a00 */
[----:B------:R-:W3:Y:S04]  /*d220*/  LDL.64 R124, [R1+0x28] ;  /* 0x00002800017c7983 */ /* 0x000ee80000100a00 */
[----:B------:R-:W3:Y:S04]  /*d230*/  LDL.LU.64 R28, [R1+0xac0] ;  /* 0x000ac000011c7983 */ /* 0x000ee80000300a00 */
[----:B--2---:R0:W-:Y:S04]  /*d240*/  STL [R1+0x7c8], R86 ;  /* 0x0007c85601007387 */ /* 0x0041e80000100800 */
[----:B0-----:R-:W2:Y:S04]  /*d250*/  LDL.LU R86, [R1+0xab8] ;  /* 0x000ab80001567983 */ /* 0x001ea80000300800 */
[----:B------:R-:W2:Y:S01]  /*d260*/  LDL.LU.64 R100, [R1+0xab0] ;  /* 0x000ab00001647983 */ /* 0x000ea20000300a00 */
[----:B------:R-:W-:-:S03]  /*d270*/  PRMT R61, RZ, 0x7610, R61 ;  /* 0x00007610ff3d7816 */ /* 0x000fc6000000003d */
[----:B----4-:R0:W-:Y:S01]  /*d280*/  STL [R1+0x7c4], R87 ;  /* 0x0007c45701007387 */ /* 0x0101e20000100800 */
[----:B------:R-:W-:-:S03]  /*d290*/  PRMT R13, RZ, 0x7610, R13 ;  /* 0x00007610ff0d7816 */ /* 0x000fc6000000000d */
[----:B------:R-:W4:Y:S01]  /*d2a0*/  @P4 LDG.E.U16 R61, desc[UR8][R104.64] ;  /* 0x00000008683d4981 */ /* 0x000f22000c1e1500 */
[----:B------:R-:W-:-:S03]  /*d2b0*/  PRMT R16, RZ, 0x7610, R16 ;  /* 0x00007610ff107816 */ /* 0x000fc60000000010 */
[----:B0-----:R-:W4:Y:S01]  /*d2c0*/  LDL.LU R87, [R1+0xaa8] ;  /* 0x000aa80001577983 */ /* 0x001f220000300800 */
[----:B------:R-:W-:-:S03]  /*d2d0*/  PRMT R14, RZ, 0x7610, R14 ;  /* 0x00007610ff0e7816 */ /* 0x000fc6000000000e */
[----:B---3--:R-:W3:Y:S04]  /*d2e0*/  @P4 LDG.E.U16 R16, desc[UR8][R118.64] ;  /* 0x0000000876104981 */ /* 0x008ee8000c1e1500 */
[----:B------:R-:W3:Y:S04]  /*d2f0*/  @P4 LDG.E.U16 R14, desc[UR8][R108.64] ;  /* 0x000000086c0e4981 */ /* 0x000ee8000c1e1500 */
[----:B------:R-:W3:Y:S04]  /*d300*/  @P4 LDG.E.U16 R13, desc[UR8][R122.64] ;  /* 0x000000087a0d4981 */ /* 0x000ee8000c1e1500 */
[----:B------:R-:W3:Y:S04]  /*d310*/  @P4 LDG.E.U16 R29, desc[UR8][R94.64] ;  /* 0x000000085e1d4981 */ /* 0x000ee8000c1e1500 */
[----:B------:R-:W3:Y:S04]  /*d320*/  @P4 LDG.E.U16 R28, desc[UR8][R72.64] ;  /* 0x00000008481c4981 */ /* 0x000ee8000c1e1500 */
[----:B------:R-:W3:Y:S04]  /*d330*/  LDL.LU.64 R94, [R1+0xaa0] ;  /* 0x000aa000015e7983 */ /* 0x000ee80000300a00 */
[----:B------:R-:W3:Y:S04]  /*d340*/  LDL.LU.64 R104, [R1+0xa98] ;  /* 0x000a980001687983 */ /* 0x000ee80000300a00 */
[----:B--2---:R-:W2:Y:S04]  /*d350*/  @P4 LDG.E.U16 R101, desc[UR8][R112.64] ;  /* 0x0000000870654981 */ /* 0x004ea8000c1e1500 */
[----:B------:R-:W3:Y:S04]  /*d360*/  @P4 LDG.E.U16 R100, desc[UR8][R120.64] ;  /* 0x0000000878644981 */ /* 0x000ee8000c1e1500 */
[----:B------:R-:W3:Y:S04]  /*d370*/  LDL.LU.64 R112, [R1+0xa90] ;  /* 0x000a900001707983 */ /* 0x000ee80000300a00 */
[----:B--2---:R0:W-:Y:S04]  /*d380*/  STL [R1+0x7c0], R101 ;  /* 0x0007c06501007387 */ /* 0x0041e80000100800 */
[----:B0-----:R-:W2:Y:S04]  /*d390*/  LDL.LU R101, [R1+0xa88] ;  /* 0x000a880001657983 */ /* 0x001ea80000300800 */
[----:B------:R-:W2:Y:S04]  /*d3a0*/  LDL.LU.64 R120, [R1+0xa80] ;  /* 0x000a800001787983 */ /* 0x000ea80000300a00 */
[----:B---3--:R0:W-:Y:S04]  /*d3b0*/  STL [R1+0x7bc], R100 ;  /* 0x0007bc6401007387 */ /* 0x0081e80000100800 */
[----:B0-----:R-:W2:Y:S04]  /*d3c0*/  LDL.LU R100, [R1+0xa78] ;  /* 0x000a780001647983 */ /* 0x001ea80000300800 */
[----:B------:R-:W3:Y:S04]  /*d3d0*/  LDL.64 R122, [R1+0x290] ;  /* 0x00029000017a7983 */ /* 0x000ee80000100a00 */
[----:B------:R-:W2:Y:S04]  /*d3e0*/  LDL.64 R118, [R1+0x298] ;  /* 0x0002980001767983 */ /* 0x000ea80000100a00 */
[----:B------:R-:W4:Y:S04]  /*d3f0*/  LDL.64 R108, [R1+0x270] ;  /* 0x00027000016c7983 */ /* 0x000f280000100a00 */
[----:B------:R-:W4:Y:S01]  /*d400*/  LDL.64 R72, [R1+0x278] ;  /* 0x0002780001487983 */ /* 0x000f220000100a00 */
[----:B------:R-:W-:-:S02]  /*d410*/  PRMT R12, RZ, 0x7610, R12 ;  /* 0x00007610ff0c7816 */ /* 0x000fc4000000000c */
[----:B------:R-:W-:Y:S02]  /*d420*/  PRMT R82, RZ, 0x7610, R82 ;  /* 0x00007610ff527816 */ /* 0x000fe40000000052 */
[----:B------:R-:W-:Y:S02]  /*d430*/  PRMT R83, RZ, 0x7610, R83 ;  /* 0x00007610ff537816 */ /* 0x000fe40000000053 */
[----:B------:R-:W4:Y:S01]  /*d440*/  @P4 LDG.E.U16 R12, desc[UR8][R80.64] ;  /* 0x00000008500c4981 */ /* 0x000f22000c1e1500 */
[----:B------:R-:W-:Y:S02]  /*d450*/  PRMT R66, RZ, 0x7610, R66 ;  /* 0x00007610ff427816 */ /* 0x000fe40000000042 */
[----:B------:R-:W-:Y:S02]  /*d460*/  PRMT R67, RZ, 0x7610, R67 ;  /* 0x00007610ff437816 */ /* 0x000fe40000000043 */
[----:B------:R-:W-:Y:S01]  /*d470*/  PRMT R25, RZ, 0x7610, R25 ;  /* 0x00007610ff197816 */ /* 0x000fe20000000019 */
[----:B------:R-:W4:Y:S05]  /*d480*/  LDL.64 R80, [R1+0x280] ;  /* 0x0002800001507983 */ /* 0x000f2a0000100a00 */
[----:B------:R-:W4:Y:S04]  /*d490*/  @P4 LDG.E.U16 R25, desc[UR8][R116.64] ;  /* 0x0000000874194981 */ /* 0x000f28000c1e1500 */
[----:B------:R-:W4:Y:S04]  /*d4a0*/  LDL.64 R116, [R1+0x260] ;  /* 0x0002600001747983 */ /* 0x000f280000100a00 */
[----:B---3--:R-:W3:Y:S04]  /*d4b0*/  @P4 LDG.E.U16 R82, desc[UR8][R122.64] ;  /* 0x000000087a524981 */ /* 0x008ee8000c1e1500 */
[----:B--2---:R-:W2:Y:S04]  /*d4c0*/  @P4 LDG.E.U16 R83, desc[UR8][R118.64] ;  /* 0x0000000876534981 */ /* 0x004ea8000c1e1500 */
[----:B----4-:R-:W4:Y:S04]  /*d4d0*/  @P4 LDG.E.U16 R66, desc[UR8][R108.64] ;  /* 0x000000086c424981 */ /* 0x010f28000c1e1500 */
[----:B------:R-:W4:Y:S01]  /*d4e0*/  @P4 LDG.E.U16 R67, desc[UR8][R72.64] ;  /* 0x0000000848434981 */ /* 0x000f22000c1e1500 */
[----:B------:R-:W-:-:S02]  /*d4f0*/  PRMT R60, RZ, 0x7610, R60 ;  /* 0x00007610ff3c7816 */ /* 0x000fc4000000003c */
[----:B------:R-:W-:Y:S01]  /*d500*/  PRMT R27, RZ, 0x7610, R27 ;  /* 0x00007610ff1b7816 */ /* 0x000fe2000000001b */
[----:B------:R-:W4:Y:S01]  /*d510*/  LDL.64 R118, [R1+0x1a0] ;  /* 0x0001a00001767983 */ /* 0x000f220000100a00 */
[----:B------:R-:W-:Y:S02]  /*d520*/  PRMT R59, RZ, 0x7610, R59 ;  /* 0x00007610ff3b7816 */ /* 0x000fe4000000003b */
[----:B------:R-:W-:Y:S01]  /*d530*/  PRMT R26, RZ, 0x7610, R26 ;  /* 0x00007610ff1a7816 */ /* 0x000fe2000000001a */
[----:B------:R-:W4:Y:S01]  /*d540*/  @P4 LDG.E.U16 R60, desc[UR8][R74.64] ;  /* 0x000000084a3c4981 */ /* 0x000f22000c1e1500 */
[----:B------:R-:W-:Y:S02]  /*d550*/  PRMT R24, RZ, 0x7610, R24 ;  /* 0x00007610ff187816 */ /* 0x000fe40000000018 */
[----:B------:R-:W-:Y:S01]  /*d560*/  PRMT R23, RZ, 0x7610, R23 ;  /* 0x00007610ff177816 */ /* 0x000fe20000000017 */
[----:B------:R-:W4:Y:S01]  /*d570*/  @P4 LDG.E.U16 R27, desc[UR8][R84.64] ;  /* 0x00000008541b4981 */ /* 0x000f22000c1e1500 */
[----:B------:R-:W-:-:S02]  /*d580*/  PRMT R22, RZ, 0x7610, R22 ;  /* 0x00007610ff167816 */ /* 0x000fc40000000016 */
[----:B------:R-:W-:Y:S01]  /*d590*/  PRMT R20, RZ, 0x7610, R20 ;  /* 0x00007610ff147816 */ /* 0x000fe20000000014 */
[----:B------:R-:W4:Y:S01]  /*d5a0*/  @P4 LDG.E.U16 R26, desc[UR8][R56.64] ;  /* 0x00000008381a4981 */ /* 0x000f22000c1e1500 */
        /* <DEDUP_REMOVED lines=15> */
[----:B------:R-:W-:-:S03]  /*d6a0*/  PRMT R58, RZ, 0x7610, R58 ;  /* 0x00007610ff3a7816 */ /* 0x000fc6000000003a */
[----:B------:R-:W4:Y:S04]  /*d6b0*/  @P4 LDG.E.U16 R15, desc[UR8][R106.64] ;  /* 0x000000086a0f4981 */ /* 0x000f28000c1e1500 */
[----:B------:R0:W4:Y:S04]  /*d6c0*/  @P4 LDG.E.U16 R11, desc[UR8][R78.64] ;  /* 0x000000084e0b4981 */ /* 0x000128000c1e1500 */
[----:B------:R-:W4:Y:S04]  /*d6d0*/  @P4 LDG.E.U16 R10, desc[UR8][R110.64] ;  /* 0x000000086e0a4981 */ /* 0x000f28000c1e1500 */
[----:B------:R-:W4:Y:S04]  /*d6e0*/  @P4 LDG.E.U16 R9, desc[UR8][R114.64] ;  /* 0x0000000872094981 */ /* 0x000f28000c1e1500 */
[----:B------:R-:W4:Y:S04]  /*d6f0*/  @P4 LDG.E.U16 R8, desc[UR8][R124.64] ;  /* 0x000000087c084981 */ /* 0x000f28000c1e1500 */
[----:B------:R-:W4:Y:S04]  /*d700*/  @P4 LDG.E.U16 R7, desc[UR8][R100.64] ;  /* 0x0000000864074981 */ /* 0x000f28000c1e1500 */
[----:B------:R-:W4:Y:S04]  /*d710*/  @P4 LDG.E.U16 R59, desc[UR8][R80.64] ;  /* 0x00000008503b4981 */ /* 0x000f28000c1e1500 */
        /* <DEDUP_REMOVED lines=15> */
[----:B------:R-:W4:Y:S04]  /*d810*/  @P4 LDG.E.U16 R21, desc[UR8][R90.64] ;  /* 0x000000085a154981 */ /* 0x000f28000c1e1500 */
[----:B------:R-:W4:Y:S04]  /*d820*/  @P4 LDG.E.U16 R19, desc[UR8][R96.64] ;  /* 0x0000000860134981 */ /* 0x000f28000c1e1500 */
[----:B------:R-:W4:Y:S04]  /*d830*/  @P4 LDG.E.U16 R18, desc[UR8][R98.64] ;  /* 0x0000000862124981 */ /* 0x000f28000c1e1500 */
[----:B------:R-:W4:Y:S04]  /*d840*/  @P4 LDG.E.U16 R58, desc[UR8][R116.64] ;  /* 0x00000008743a4981 */ /* 0x000f28000c1e1500 */
[----:B---3--:R-:W-:Y:S04]  /*d850*/  STL [R1+0x7b4], R82 ;  /* 0x0007b45201007387 */ /* 0x008fe80000100800 */
[----:B--2---:R1:W-:Y:S04]  /*d860*/  STL [R1+0x7b8], R83 ;  /* 0x0007b85301007387 */ /* 0x0043e80000100800 */
[----:B------:R-:W2:Y:S04]  /*d870*/  LDL.64 R90, [R1+0x100] ;  /* 0x00010000015a7983 */ /* 0x000ea80000100a00 */
[----:B------:R-:W3:Y:S04]  /*d880*/  LDL.64 R96, [R1+0xe0] ;  /* 0x0000e00001607983 */ /* 0x000ee80000100a00 */
[----:B-1----:R-:W2:Y:S04]  /*d890*/  LDL.64 R82, [R1+0x120] ;  /* 0x0001200001527983 */ /* 0x002ea80000100a00 */
[----:B------:R-:W2:Y:S04]  /*d8a0*/  LDL.64 R98, [R1+0xc0] ;  /* 0x0000c00001627983 */ /* 0x000ea80000100a00 */
[----:B------:R-:W2:Y:S04]  /*d8b0*/  LDL.64 R122, [R1+0xa0] ;  /* 0x0000a000017a7983 */ /* 0x000ea80000100a00 */
[----:B------:R-:W2:Y:S04]  /*d8c0*/  LDL.LU.64 R72, [R1+0xa70] ;  /* 0x000a700001487983 */ /* 0x000ea80000300a00 */
[----:B------:R-:W3:Y:S04]  /*d8d0*/  LDL.64 R108, [R1+0x80] ;  /* 0x00008000016c7983 */ /* 0x000ee80000100a00 */
[----:B----4-:R-:W-:Y:S04]  /*d8e0*/  STL [R1+0x7ac], R66 ;  /* 0x0007ac4201007387 */ /* 0x010fe80000100800 */
[----:B------:R1:W-:Y:S04]  /*d8f0*/  STL [R1+0x7b0], R67 ;  /* 0x0007b04301007387 */ /* 0x0003e80000100800 */
[----:B-1----:R-:W4:Y:S04]  /*d900*/  LDL.64 R66, [R1+0x60] ;  /* 0x0000600001427983 */ /* 0x002f280000100a00 */
[----:B------:R-:W3:Y:S01]  /*d910*/  LDL.LU R116, [R1+0xa68] ;  /* 0x000a680001747983 */ /* 0x000ee20000300800 */
[----:B------:R-:W-:-:S06]  /*d920*/  PRMT R2, RZ, 0x7610, R2 ;  /* 0x00007610ff027816 */ /* 0x000fcc0000000002 */
[----:B------:R-:W4:Y:S01]  /*d930*/  @P4 LDG.E.U16 R2, desc[UR8][R56.64] ;  /* 0x0000000838024981 */ /* 0x000f22000c1e1500 */
[----:B------:R-:W-:Y:S02]  /*d940*/  PRMT R55, RZ, 0x7610, R55 ;  /* 0x00007610ff377816 */ /* 0x000fe40000000037 */
[----:B------:R-:W-:-:S04]  /*d950*/  PRMT R54, RZ, 0x7610, R54 ;  /* 0x00007610ff367816 */ /* 0x000fc80000000036 */
[----:B------:R-:W4:Y:S04]  /*d960*/  @P4 LDG.E.U16 R55, desc[UR8][R102.64] ;  /* 0x0000000866374981 */ /* 0x000f28000c1e1500 */
[----:B------:R-:W4:Y:S04]  /*d970*/  @P4 LDG.E.U16 R54, desc[UR8][R100.64] ;  /* 0x0000000864364981 */ /* 0x000f28000c1e1500 */
[----:B--2---:R-:W2:Y:S04]  /*d980*/  @P4 LDG.E.U16 R73, desc[UR8][R78.64] ;  /* 0x000000084e494981 */ /* 0x004ea8000c1e1500 */
[----:B---3--:R-:W3:Y:S04]  /*d990*/  @P4 LDG.E.U16 R116, desc[UR8][R124.64] ;  /* 0x000000087c744981 */ /* 0x008ee8000c1e1500 */
[----:B---3--:R1:W-:Y:S04]  /*d9a0*/  STL [R1+0x7a8], R116 ;  /* 0x0007a87401007387 */ /* 0x0083e80000100800 */
[----:B------:R-:W3:Y:S04]  /*d9b0*/  LDL.64 R124, [R1+0x20] ;  /* 0x00002000017c7983 */ /* 0x000ee80000100a00 */
[----:B-1----:R-:W2:Y:S04]  /*d9c0*/  LDL.64 R116, [R1+0x40] ;  /* 0x0000400001747983 */ /* 0x002ea80000100a00 */
[----:B------:R-:W2:Y:S04]  /*d9d0*/  LDL.LU.64 R56, [R1+0xa60] ;  /* 0x000a600001387983 */ /* 0x000ea80000300a00 */
[----:B----4-:R1:W-:Y:S04]  /*d9e0*/  STL [R1+0x7a4], R2 ;  /* 0x0007a40201007387 */ /* 0x0103e80000100800 */
[----:B-1----:R-:W4:Y:S04]  /*d9f0*/  LDL.LU R2, [R1+0xa58] ;  /* 0x000a580001027983 */ /* 0x002f280000300800 */
[----:B--2---:R1:W2:Y:S04]  /*da00*/  @P4 LDG.E.U16 R57, desc[UR8][R74.64] ;  /* 0x000000084a394981 */ /* 0x0042a8000c1e1500 */
[----:B------:R-:W2:Y:S04]  /*da10*/  @P4 LDG.E.U16 R56, desc[UR8][R76.64] ;  /* 0x000000084c384981 */ /* 0x000ea8000c1e1500 */
[----:B------:R-:W2:Y:S04]  /*da20*/  LDL.LU.64 R74, [R1+0xa50] ;  /* 0x000a5000014a7983 */ /* 0x000ea80000300a00 */
[----:B--2---:R-:W2:Y:S04]  /*da30*/  @P4 LDG.E.U16 R74, desc[UR8][R84.64] ;  /* 0x00000008544a4981 */ /* 0x004ea8000c1e1500 */
[----:B------:R-:W2:Y:S04]  /*da40*/  @P4 LDG.E.U16 R75, desc[UR8][R92.64] ;  /* 0x000000085c4b4981 */ /* 0x000ea8000c1e1500 */
[----:B------:R-:W2:Y:S04]  /*da50*/  LDL.LU.64 R84, [R1+0xa48] ;  /* 0x000a480001547983 */ /* 0x000ea80000300a00 */
[----:B--2---:R-:W2:Y:S04]  /*da60*/  @P4 LDG.E.U16 R84, desc[UR8][R68.64] ;  /* 0x0000000844544981 */ /* 0x004ea8000c1e1500 */
[----:B------:R-:W3:Y:S04]  /*da70*/  @P4 LDG.E.U16 R85, desc[UR8][R70.64] ;  /* 0x0000000846554981 */ /* 0x000ee8000c1e1500 */
[----:B------:R0:W-:Y:S04]  /*da80*/  STL [R1+0x7a0], R74 ;  /* 0x0007a04a01007387 */ /* 0x0001e80000100800 */
[----:B0-----:R-:W3:Y:S04]  /*da90*/  LDL.LU R74, [R1+0xa40] ;  /* 0x000a4000014a7983 */ /* 0x001ee80000300800 */
[----:B------:R-:W3:Y:S04]  /*daa0*/  LDL.LU.64 R68, [R1+0xa38] ;  /* 0x000a380001447983 */ /* 0x000ee80000300a00 */
[----:B--2---:R0:W-:Y:S04]  /*dab0*/  STL [R1+0x79c], R84 ;  /* 0x00079c5401007387 */ /* 0x0041e80000100800 */
[----:B0-----:R-:W2:Y:S04]  /*dac0*/  LDL.LU R84, [R1+0xa30] ;  /* 0x000a300001547983 */ /* 0x001ea80000300800 */
[----:B------:R-:W2:Y:S04]  /*dad0*/  LDL.LU.64 R76, [R1+0xa28] ;  /* 0x000a2800014c7983 */ /* 0x000ea80000300a00 */
[----:B------:R-:W2:Y:S04]  /*dae0*/  LDL.LU.64 R70, [R1+0xa20] ;  /* 0x000a200001467983 */ /* 0x000ea80000300a00 */
[----:B---3--:R0:W-:Y:S04]  /*daf0*/  STL [R1+0x798], R85 ;  /* 0x0007985501007387 */ /* 0x0081e80000100800 */
[----:B0-----:R-:W3:Y:S04]  /*db00*/  LDL.LU R85, [R1+0xa18] ;  /* 0x000a180001557983 */ /* 0x001ee80000300800 */
[----:B------:R-:W2:Y:S04]  /*db10*/  LDL.LU.64 R92, [R1+0xa10] ;  /* 0x000a1000015c7983 */ /* 0x000ea80000300a00 */
[----:B------:R0:W-:Y:S04]  /*db20*/  STL [R1+0x794], R75 ;  /* 0x0007944b01007387 */ /* 0x0001e80000100800 */
[----:B0-----:R-:W1:Y:S04]  /*db30*/  LDL.LU R75, [R1+0xa08] ;  /* 0x000a0800014b7983 */ /* 0x001e680000300800 */
[----:B------:R-:W2:Y:S04]  /*db40*/  LDL.LU.64 R102, [R1+0xa00] ;  /* 0x000a000001667983 */ /* 0x000ea80000300a00 */
[----:B------:R-:W2:Y:S04]  /*db50*/  LDL.LU.64 R78, [R1+0x9f8] ;  /* 0x0009f800014e7983 */ /* 0x000ea80000300a00 */
[----:B------:R-:W2:Y:S01]  /*db60*/  LDL.64 R100, [R1+0x1f0] ;  /* 0x0001f00001647983 */ /* 0x000ea20000100a00 */
[----:B------:R-:W-:-:S02]  /*db70*/  PRMT R53, RZ, 0x7610, R53 ;  /* 0x00007610ff357816 */ /* 0x000fc40000000035 */
[----:B------:R-:W-:Y:S02]  /*db80*/  PRMT R52, RZ, 0x7610, R52 ;  /* 0x00007610ff347816 */ /* 0x000fe40000000034 */
[----:B------:R-:W-:Y:S02]  /*db90*/  PRMT R51, RZ, 0x7610, R51 ;  /* 0x00007610ff337816 */ /* 0x000fe40000000033 */
[----:B------:R-:W-:Y:S01]  /*dba0*/  PRMT R50, RZ, 0x7610, R50 ;  /* 0x00007610ff327816 */ /* 0x000fe20000000032 */
[----:B------:R-:W3:Y:S01]  /*dbb0*/  @P4 LDG.E.U16 R53, desc[UR8][R110.64] ;  /* 0x000000086e354981 */ /* 0x000ee2000c1e1500 */
[----:B------:R-:W-:-:S03]  /*dbc0*/  PRMT R49, RZ, 0x7610, R49 ;  /* 0x00007610ff317816 */ /* 0x000fc60000000031 */
[----:B------:R-:W3:Y:S04]  /*dbd0*/  @P4 LDG.E.U16 R52, desc[UR8][R118.64] ;  /* 0x0000000876344981 */ /* 0x000ee8000c1e1500 */
[----:B------:R-:W3:Y:S04]  /*dbe0*/  @P4 LDG.E.U16 R51, desc[UR8][R106.64] ;  /* 0x000000086a334981 */ /* 0x000ee8000c1e1500 */
[----:B------:R-:W3:Y:S04]  /*dbf0*/  LDL.LU.64 R110, [R1+0x9f0] ;  /* 0x0009f000016e7983 */ /* 0x000ee80000300a00 */
[----:B------:R-:W3:Y:S04]  /*dc00*/  LDL.LU.64 R118, [R1+0x9e8] ;  /* 0x0009e80001767983 */ /* 0x000ee80000300a00 */
[----:B------:R-:W3:Y:S04]  /*dc10*/  @P4 LDG.E.U16 R50, desc[UR8][R114.64] ;  /* 0x0000000872324981 */ /* 0x000ee8000c1e1500 */
[----:B------:R-:W3:Y:S04]  /*dc20*/  LDL.64 R106, [R1+0x1d0] ;  /* 0x0001d000016a7983 */ /* 0x000ee80000100a00 */
[----:B------:R-:W3:Y:S04]  /*dc30*/  @P4 LDG.E.U16 R49, desc[UR8][R80.64] ;  /* 0x0000000850314981 */ /* 0x000ee8000c1e1500 */
[----:B------:R-:W3:Y:S04]  /*dc40*/  LDL.64 R114, [R1+0x1d8] ;  /* 0x0001d80001727983 */ /* 0x000ee80000100a00 */
[----:B------:R-:W3:Y:S04]  /*dc50*/  LDL.LU.64 R80, [R1+0x9e0] ;  /* 0x0009e00001507983 */ /* 0x000ee80000300a00 */
[----:B--2---:R-:W2:Y:S01]  /*dc60*/  @P4 LDG.E.U16 R72, desc[UR8][R100.64] ;  /* 0x0000000864484981 */ /* 0x004ea2000c1e1500 */
[----:B------:R-:W-:-:S02]  /*dc70*/  PRMT R48, RZ, 0x7610, R48 ;  /* 0x00007610ff307816 */ /* 0x000fc40000000030 */
[----:B------:R-:W-:Y:S02]  /*dc80*/  PRMT R47, RZ, 0x7610, R47 ;  /* 0x00007610ff2f7816 */ /* 0x000fe4000000002f */
        /* <DEDUP_REMOVED lines=12> */
[----:B------:R-:W-:-:S03]  /*dd50*/  PRMT R89, RZ, 0x7610, R89 ;  /* 0x00007610ff597816 */ /* 0x000fc60000000059 */
        /* <DEDUP_REMOVED lines=13> */
[----:B---3--:R-:W3:Y:S04]  /*de30*/  @P4 LDG.E.U16 R39, desc[UR8][R80.64] ;  /* 0x0000000850274981 */ /* 0x008ee8000c1e1500 */
[----:B------:R-:W-:Y:S04]  /*de40*/  STL [R1+0x790], R73 ;  /* 0x0007904901007387 */ /* 0x000fe80000100800 */
[----:B------:R-:W3:Y:S04]  /*de50*/  LDL.64 R116, [R1+0x138] ;  /* 0x0001380001747983 */ /* 0x000ee80000100a00 */
[----:B------:R-:W3:Y:S04]  /*de60*/  LDL.64 R80, [R1+0x118] ;  /* 0x0001180001507983 */ /* 0x000ee80000100a00 */
[----:B------:R-:W3:Y:S04]  /*de70*/  LDL.64 R100, [R1+0xf8] ;  /* 0x0000f80001647983 */ /* 0x000ee80000100a00 */
[----:B------:R0:W3:Y:S04]  /*de80*/  @P4 LDG.E.U16 R89, desc[UR8][R114.64] ;  /* 0x0000000872594981 */ /* 0x0000e8000c1e1500 */
[----:B--2---:R2:W-:Y:S04]  /*de90*/  STL [R1+0x78c], R72 ;  /* 0x00078c4801007387 */ /* 0x0045e80000100800 */
[----:B--2---:R-:W2:Y:S04]  /*dea0*/  LDL.64 R72, [R1+0xd8] ;  /* 0x0000d80001487983 */ /* 0x004ea80000100a00 */
[----:B------:R-:W0:Y:S01]  /*deb0*/  LDL.LU.64 R114, [R1+0x9d8] ;  /* 0x0009d80001727983 */ /* 0x000e220000300a00 */
[----:B------:R-:W-:-:S02]  /*dec0*/  PRMT R88, RZ, 0x7610, R88 ;  /* 0x00007610ff587816 */ /* 0x000fc40000000058 */
[----:B------:R-:W-:-:S04]  /*ded0*/  PRMT R79, RZ, 0x7610, R79 ;  /* 0x00007610ff4f7816 */ /* 0x000fc8000000004f */
[----:B------:R-:W2:Y:S01]  /*dee0*/  @P4 LDG.E.U16 R88, desc[UR8][R106.64] ;  /* 0x000000086a584981 */ /* 0x000ea2000c1e1500 */
[----:B-1----:R-:W-:-:S03]  /*def0*/  PRMT R75, RZ, 0x7610, R75 ;  /* 0x00007610ff4b7816 */ /* 0x002fc6000000004b */
[----:B----4-:R-:W4:Y:S04]  /*df00*/  @P4 LDG.E.U16 R79, desc[UR8][R90.64] ;  /* 0x000000085a4f4981 */ /* 0x010f28000c1e1500 */
[----:B------:R-:W4:Y:S01]  /*df10*/  @P4 LDG.E.U16 R75, desc[UR8][R66.64] ;  /* 0x00000008424b4981 */ /* 0x000f22000c1e1500 */
[----:B0-----:R-:W-:Y:S02]  /*df20*/  PRMT R114, RZ, 0x7610, R114 ;  /* 0x00007610ff727816 */ /* 0x001fe40000000072 */
[----:B------:R-:W-:-:S04]  /*df30*/  PRMT R115, RZ, 0x7610, R115 ;  /* 0x00007610ff737816 */ /* 0x000fc80000000073 */
[----:B------:R-:W4:Y:S04]  /*df40*/  @P4 LDG.E.U16 R114, desc[UR8][R122.64] ;  /* 0x000000087a724981 */ /* 0x000f28000c1e1500 */
[----:B------:R-:W4:Y:S04]  /*df50*/  @P4 LDG.E.U16 R115, desc[UR8][R82.64] ;  /* 0x0000000852734981 */ /* 0x000f28000c1e1500 */
[----:B--2---:R-:W-:Y:S04]  /*df60*/  STL [R1+0x784], R88 ;  /* 0x0007845801007387 */ /* 0x004fe80000100800 */
[----:B---3--:R0:W-:Y:S04]  /*df70*/  STL [R1+0x788], R89 ;  /* 0x0007885901007387 */ /* 0x0081e80000100800 */
[----:B------:R-:W2:Y:S04]  /*df80*/  LDL.64 R106, [R1+0x98] ;  /* 0x00009800016a7983 */ /* 0x000ea80000100a00 */
[----:B0-----:R-:W3:Y:S04]  /*df90*/  LDL.64 R88, [R1+0xb8] ;  /* 0x0000b80001587983 */ /* 0x001ee80000100a00 */
[----:B------:R-:W2:Y:S04]  /*dfa0*/  LDL.LU.64 R82, [R1+0x9d0] ;  /* 0x0009d00001527983 */ /* 0x000ea80000300a00 */
[----:B----4-:R-:W-:Y:S04]  /*dfb0*/  STL [R1+0x77c], R114 ;  /* 0x00077c7201007387 */ /* 0x010fe80000100800 */
[----:B------:R0:W-:Y:S04]  /*dfc0*/  STL [R1+0x780], R115 ;  /* 0x0007807301007387 */ /* 0x0001e80000100800 */
[----:B------:R-:W4:Y:S04]  /*dfd0*/  LDL.64 R122, [R1+0x58] ;  /* 0x00005800017a7983 */ /* 0x000f280000100a00 */
[----:B0-----:R-:W2:Y:S04]  /*dfe0*/  LDL.64 R114, [R1+0x78] ;  /* 0x0000780001727983 */ /* 0x001ea80000100a00 */
[----:B------:R-:W2:Y:S04]  /*dff0*/  LDL.LU.64 R90, [R1+0x9c8] ;  /* 0x0009c800015a7983 */ /* 0x000ea80000300a00 */
[----:B------:R0:W-:Y:S04]  /*e000*/  STL [R1+0x778], R79 ;  /* 0x0007784f01007387 */ /* 0x0001e80000100800 */
[----:B0-----:R-:W2:Y:S04]  /*e010*/  LDL.LU R79, [R1+0x9c0] ;  /* 0x0009c000014f7983 */ /* 0x001ea80000300800 */
[----:B------:R-:W3:Y:S04]  /*e020*/  LDL.LU.64 R66, [R1+0x9b8] ;  /* 0x0009b80001427983 */ /* 0x000ee80000300a00 */
[----:B------:R0:W-:Y:S04]  /*e030*/  STL [R1+0x774], R75 ;  /* 0x0007744b01007387 */ /* 0x0001e80000100800 */
[----:B0-----:R-:W4:Y:S01]  /*e040*/  LDL.LU R75, [R1+0x9b0] ;  /* 0x0009b000014b7983 */ /* 0x001f220000300800 */
[----:B--2---:R-:W-:-:S02]  /*e050*/  PRMT R79, RZ, 0x7610, R79 ;  /* 0x00007610ff4f7816 */ /* 0x004fc4000000004f */
[----:B---3--:R-:W-:Y:S02]  /*e060*/  PRMT R66, RZ, 0x7610, R66 ;  /* 0x00007610ff427816 */ /* 0x008fe40000000042 */
[----:B------:R-:W-:Y:S02]  /*e070*/  PRMT R67, RZ, 0x7610, R67 ;  /* 0x00007610ff437816 */ /* 0x000fe40000000043 */
[----:B------:R-:W2:Y:S04]  /*e080*/  @P4 LDG.E.U16 R79, desc[UR8][R108.64] ;  /* 0x000000086c4f4981 */ /* 0x000ea8000c1e1500 */
[----:B------:R-:W3:Y:S04]  /*e090*/  @P4 LDG.E.U16 R66, desc[UR8][R98.64] ;  /* 0x0000000862424981 */ /* 0x000ee8000c1e1500 */
[----:B------:R-:W2:Y:S01]  /*e0a0*/  @P4 LDG.E.U16 R67, desc[UR8][R96.64] ;  /* 0x0000000860434981 */ /* 0x000ea2000c1e1500 */
[----:B----4-:R-:W-:-:S06]  /*e0b0*/  PRMT R75, RZ, 0x7610, R75 ;  /* 0x00007610ff4b7816 */ /* 0x010fcc000000004b */
[----:B------:R-:W4:Y:S04]  /*e0c0*/  @P4 LDG.E.U16 R75, desc[UR8][R124.64] ;  /* 0x000000087c4b4981 */ /* 0x000f28000c1e1500 */
[----:B------:R-:W4:Y:S04]  /*e0d0*/  LDL.LU.64 R96, [R1+0x9a8] ;  /* 0x0009a80001607983 */ /* 0x000f280000300a00 */
[----:B------:R-:W4:Y:S04]  /*e0e0*/  LDL.LU.64 R98, [R1+0x9a0] ;  /* 0x0009a00001627983 */ /* 0x000f280000300a00 */
[----:B---3--:R-:W-:Y:S04]  /*e0f0*/  STL [R1+0x76c], R66 ;  /* 0x00076c4201007387 */ /* 0x008fe80000100800 */
[----:B--2---:R0:W-:Y:S04]  /*e100*/  STL [R1+0x770], R67 ;  /* 0x0007704301007387 */ /* 0x0041e80000100800 */
[----:B0-----:R-:W2:Y:S04]  /*e110*/  LDL.64 R66, [R1+0x38] ;  /* 0x0000380001427983 */ /* 0x001ea80000100a00 */
[----:B------:R-:W3:Y:S04]  /*e120*/  LDL.LU.64 R108, [R1+0x998] ;  /* 0x00099800016c7983 */ /* 0x000ee80000300a00 */
[----:B------:R0:W-:Y:S04]  /*e130*/  STL [R1+0x768], R79 ;  /* 0x0007684f01007387 */ /* 0x0001e80000100800 */
[----:B0-----:R-:W2:Y:S04]  /*e140*/  LDL.LU R79, [R1+0x990] ;  /* 0x00099000014f7983 */ /* 0x001ea80000300800 */
[----:B------:R-:W2:Y:S04]  /*e150*/  LDL.LU.64 R124, [R1+0x988] ;  /* 0x00098800017c7983 */ /* 0x000ea80000300a00 */
[----:B----4-:R0:W-:Y:S04]  /*e160*/  STL [R1+0x764], R75 ;  /* 0x0007644b01007387 */ /* 0x0101e80000100800 */
[----:B0-----:R-:W4:Y:S01]  /*e170*/  LDL.LU R75, [R1+0x980] ;  /* 0x00098000014b7983 */ /* 0x001f220000300800 */
[----:B--2---:R-:W-:-:S06]  /*e180*/  PRMT R125, RZ, 0x7610, R125 ;  /* 0x00007610ff7d7816 */ /* 0x004fcc000000007d */
[----:B------:R-:W2:Y:S01]  /*e190*/  @P4 LDG.E.U16 R125, desc[UR8][R116.64] ;  /* 0x00000008747d4981 */ /* 0x000ea2000c1e1500 */
[----:B----4-:R-:W-:Y:S02]  /*e1a0*/  PRMT R75, RZ, 0x7610, R75 ;  /* 0x00007610ff4b7816 */ /* 0x010fe4000000004b */
[----:B------:R-:W-:Y:S01]  /*e1b0*/  PRMT R71, RZ, 0x7610, R71 ;  /* 0x00007610ff477816 */ /* 0x000fe20000000047 */
[----:B------:R-:W4:Y:S04]  /*e1c0*/  LDL.LU.64 R116, [R1+0x978] ;  /* 0x0009780001747983 */ /* 0x000f280000300a00 */
[----:B------:R-:W3:Y:S04]  /*e1d0*/  @P4 LDG.E.U16 R75, desc[UR8][R80.64] ;  /* 0x00000008504b4981 */ /* 0x000ee8000c1e1500 */
[----:B------:R0:W4:Y:S04]  /*e1e0*/  @P4 LDG.E.U16 R71, desc[UR8][R100.64] ;  /* 0x0000000864474981 */ /* 0x000128000c1e1500 */
[----:B--2---:R1:W-:Y:S04]  /*e1f0*/  STL [R1+0x760], R125 ;  /* 0x0007607d01007387 */ /* 0x0043e80000100800 */
[----:B-1----:R-:W2:Y:S04]  /*e200*/  LDL.LU R125, [R1+0x970] ;  /* 0x00097000017d7983 */ /* 0x002ea80000300800 */
[----:B------:R-:W2:Y:S04]  /*e210*/  LDL.LU.64 R80, [R1+0x968] ;  /* 0x0009680001507983 */ /* 0x000ea80000300a00 */
[----:B---3--:R1:W-:Y:S04]  /*e220*/  STL [R1+0x758], R75 ;  /* 0x0007584b01007387 */ /* 0x0083e80000100800 */
[----:B-1----:R-:W3:Y:S04]  /*e230*/  LDL.LU R75, [R1+0x960] ;  /* 0x00096000014b7983 */ /* 0x002ee80000300800 */
[----:B------:R-:W0:Y:S01]  /*e240*/  LDL.LU.64 R100, [R1+0x958] ;  /* 0x0009580001647983 */ /* 0x000e220000300a00 */
[----:B------:R-:W-:-:S02]  /*e250*/  PRMT R68, RZ, 0x7610, R68 ;  /* 0x00007610ff447816 */ /* 0x000fc40000000044 */
[----:B------:R-:W-:Y:S02]  /*e260*/  PRMT R69, RZ, 0x7610, R69 ;  /* 0x00007610ff457816 */ /* 0x000fe40000000045 */
[----:B------:R-:W-:Y:S02]  /*e270*/  PRMT R70, RZ, 0x7610, R70 ;  /* 0x00007610ff467816 */ /* 0x000fe40000000046 */
[----:B------:R-:W-:Y:S01]  /*e280*/  PRMT R96, RZ, 0x7610, R96 ;  /* 0x00007610ff607816 */ /* 0x000fe20000000060 */
[----:B------:R-:W2:Y:S01]  /*e290*/  @P4 LDG.E.U16 R68, desc[UR8][R106.64] ;  /* 0x000000086a444981 */ /* 0x000ea2000c1e1500 */
[----:B------:R-:W-:-:S03]  /*e2a0*/  PRMT R97, RZ, 0x7610, R97 ;  /* 0x00007610ff617816 */ /* 0x000fc60000000061 */
[----:B------:R-:W3:Y:S04]  /*e2b0*/  @P4 LDG.E.U16 R69, desc[UR8][R88.64] ;  /* 0x0000000858454981 */ /* 0x000ee8000c1e1500 */
[----:B------:R-:W4:Y:S04]  /*e2c0*/  @P4 LDG.E.U16 R70, desc[UR8][R72.64] ;  /* 0x0000000848464981 */ /* 0x000f28000c1e1500 */
[----:B------:R-:W4:Y:S04]  /*e2d0*/  @P4 LDG.E.U16 R96, desc[UR8][R122.64] ;  /* 0x000000087a604981 */ /* 0x000f28000c1e1500 */
[----:B------:R-:W4:Y:S01]  /*e2e0*/  @P4 LDG.E.U16 R97, desc[UR8][R114.64] ;  /* 0x0000000872614981 */ /* 0x000f22000c1e1500 */
[----:B0-----:R-:W-:-:S06]  /*e2f0*/  PRMT R101, RZ, 0x7610, R101 ;  /* 0x00007610ff657816 */ /* 0x001fcc0000000065 */
[----:B------:R-:W4:Y:S04]  /*e300*/  @P4 LDG.E.U16 R101, desc[UR8][R66.64] ;  /* 0x0000000842654981 */ /* 0x000f28000c1e1500 */
[----:B--2---:R-:W-:Y:S04]  /*e310*/  STL [R1+0x728], R68 ;  /* 0x0007284401007387 */ /* 0x004fe80000100800 */
[----:B---3--:R0:W-:Y:S04]  /*e320*/  STL [R1+0x740], R69 ;  /* 0x0007404501007387 */ /* 0x0081e80000100800 */
[----:B------:R-:W2:Y:S04]  /*e330*/  LDL.64 R72, [R1+0x110] ;  /* 0x0001100001487983 */ /* 0x000ea80000100a00 */
[----:B0-----:R-:W3:Y:S04]  /*e340*/  LDL.64 R68, [R1+0x130] ;  /* 0x0001300001447983 */ /* 0x001ee80000100a00 */
[----:B----4-:R-:W-:Y:S04]  /*e350*/  STL [R1+0x748], R70 ;  /* 0x0007484601007387 */ /* 0x010fe80000100800 */
[----:B------:R0:W-:Y:S04]  /*e360*/  STL [R1+0x750], R71 ;  /* 0x0007504701007387 */ /* 0x0001e80000100800 */
[----:B------:R-:W4:Y:S04]  /*e370*/  LDL.64 R88, [R1+0xd0] ;  /* 0x0000d00001587983 */ /* 0x000f280000100a00 */
[----:B0-----:R-:W2:Y:S04]  /*e380*/  LDL.64 R70, [R1+0xf0] ;  /* 0x0000f00001467983 */ /* 0x001ea80000100a00 */
[----:B------:R-:W-:Y:S04]  /*e390*/  STL [R1+0x718], R96 ;  /* 0x0007186001007387 */ /* 0x000fe80000100800 */
[----:B------:R0:W-:Y:S04]  /*e3a0*/  STL [R1+0x720], R97 ;  /* 0x0007206101007387 */ /* 0x0001e80000100800 */
[----:B------:R-:W2:Y:S04]  /*e3b0*/  LDL.64 R106, [R1+0x90] ;  /* 0x00009000016a7983 */ /* 0x000ea80000100a00 */
[----:B------:R-:W2:Y:S04]  /*e3c0*/  LDL.64 R114, [R1+0x70] ;  /* 0x0000700001727983 */ /* 0x000ea80000100a00 */
[----:B0-----:R-:W2:Y:S04]  /*e3d0*/  LDL.64 R96, [R1+0xb0] ;  /* 0x0000b00001607983 */ /* 0x001ea80000100a00 */
[----:B------:R-:W2:Y:S04]  /*e3e0*/  LDL.64 R122, [R1+0x50] ;  /* 0x00005000017a7983 */ /* 0x000ea80000100a00 */
[----:B------:R-:W2:Y:S04]  /*e3f0*/  LDL.LU.64 R66, [R1+0x950] ;  /* 0x0009500001427983 */ /* 0x000ea80000300a00 */
[----:B------:R0:W-:Y:S04]  /*e400*/  STL [R1+0x710], R101 ;  /* 0x0007106501007387 */ /* 0x0001e80000100800 */
[----:B0-----:R-:W2:Y:S01]  /*e410*/  LDL.LU R101, [R1+0x948] ;  /* 0x0009480001657983 */ /* 0x001ea20000300800 */
[----:B------:R-:W-:-:S02]  /*e420*/  PRMT R80, RZ, 0x7610, R80 ;  /* 0x00007610ff507816 */ /* 0x000fc40000000050 */
[----:B------:R-:W-:Y:S02]  /*e430*/  PRMT R81, RZ, 0x7610, R81 ;  /* 0x00007610ff517816 */ /* 0x000fe40000000051 */
[----:B------:R-:W-:Y:S02]  /*e440*/  PRMT R75, RZ, 0x7610, R75 ;  /* 0x00007610ff4b7816 */ /* 0x000fe4000000004b */
[----:B------:R-:W3:Y:S04]  /*e450*/  @P4 LDG.E.U16 R80, desc[UR8][R124.64] ;  /* 0x000000087c504981 */ /* 0x000ee8000c1e1500 */
[----:B------:R-:W3:Y:S04]  /*e460*/  @P4 LDG.E.U16 R75, desc[UR8][R116.64] ;  /* 0x00000008744b4981 */ /* 0x000ee8000c1e1500 */
[----:B--2---:R-:W2:Y:S04]  /*e470*/  @P4 LDG.E.U16 R81, desc[UR8][R100.64] ;  /* 0x0000000864514981 */ /* 0x004ea8000c1e1500 */
[----:B------:R-:W4:Y:S04]  /*e480*/  LDL.LU.64 R100, [R1+0x940] ;  /* 0x0009400001647983 */ /* 0x000f280000300a00 */
[----:B---3--:R-:W-:Y:S04]  /*e490*/  STL [R1+0x700], R80 ;  /* 0x0007005001007387 */ /* 0x008fe80000100800 */
[----:B--2---:R0:W-:Y:S04]  /*e4a0*/  STL [R1+0x708], R81 ;  /* 0x0007085101007387 */ /* 0x0041e80000100800 */
[----:B0-----:R-:W2:Y:S04]  /*e4b0*/  LDL.64 R80, [R1+0x30] ;  /* 0x0000300001507983 */ /* 0x001ea80000100a00 */
[----:B------:R0:W-:Y:S04]  /*e4c0*/  STL [R1+0x6f8], R75 ;  /* 0x0006f84b01007387 */ /* 0x0001e80000100800 */
[----:B0-----:R-:W3:Y:S01]  /*e4d0*/  LDL.LU R75, [R1+0x93c] ;  /* 0x00093c00014b7983 */ /* 0x001ee20000300800 */
[----:B------:R-:W-:-:S02]  /*e4e0*/  PRMT R66, RZ, 0x7610, R66 ;  /* 0x00007610ff427816 */ /* 0x000fc40000000042 */
[----:B----4-:R-:W-:-:S04]  /*e4f0*/  PRMT R101, RZ, 0x7610, R101 ;  /* 0x00007610ff657816 */ /* 0x010fc80000000065 */
[----:B------:R-:W4:Y:S04]  /*e500*/  @P4 LDG.E.U16 R66, desc[UR8][R68.64] ;  /* 0x0000000844424981 */ /* 0x000f28000c1e1500 */
[----:B------:R-:W2:Y:S01]  /*e510*/  @P4 LDG.E.U16 R101, desc[UR8][R72.64] ;  /* 0x0000000848654981 */ /* 0x000ea2000c1e1500 */
[----:B---3--:R-:W-:-:S06]  /*e520*/  PRMT R75, RZ, 0x7610, R75 ;  /* 0x00007610ff4b7816 */ /* 0x008fcc000000004b */
[----:B------:R-:W3:Y:S04]  /*e530*/  @P4 LDG.E.U16 R75, desc[UR8][R108.64] ;  /* 0x000000086c4b4981 */ /* 0x000ee8000c1e1500 */
[----:B---3--:R0:W-:Y:S04]  /*e540*/  STL [R1+0x6f0], R75 ;  /* 0x0006f04b01007387 */ /* 0x0081e80000100800 */
[----:B0-----:R-:W3:Y:S04]  /*e550*/  LDL.LU R75, [R1+0x938] ;  /* 0x00093800014b7983 */ /* 0x001ee80000300800 */
[----:B------:R-:W3:Y:S04]  /*e560*/  LDL.LU.64 R68, [R1+0x930] ;  /* 0x0009300001447983 */ /* 0x000ee80000300a00 */
[----:B----4-:R0:W-:Y:S04]  /*e570*/  STL [R1+0x75c], R66 ;  /* 0x00075c4201007387 */ /* 0x0101e80000100800 */
[----:B0-----:R-:W4:Y:S04]  /*e580*/  LDL.LU R66, [R1+0x928] ;  /* 0x0009280001427983 */ /* 0x001f280000300800 */
[----:B------:R-:W4:Y:S04]  /*e590*/  LDL.LU.64 R72, [R1+0x920] ;  /* 0x0009200001487983 */ /* 0x000f280000300a00 */
[----:B--2---:R0:W-:Y:S04]  /*e5a0*/  STL [R1+0x754], R101 ;  /* 0x0007546501007387 */ /* 0x0041e80000100800 */
[----:B0-----:R-:W2:Y:S01]  /*e5b0*/  LDL.LU R101, [R1+0x918] ;  /* 0x0009180001657983 */ /* 0x001ea20000300800 */
[----:B---3--:R-:W-:-:S06]  /*e5c0*/  PRMT R75, RZ, 0x7610, R75 ;  /* 0x00007610ff4b7816 */ /* 0x008fcc000000004b */
[----:B------:R-:W3:Y:S01]  /*e5d0*/  @P4 LDG.E.U16 R75, desc[UR8][R70.64] ;  /* 0x00000008464b4981 */ /* 0x000ee2000c1e1500 */
[----:B------:R-:W-:-:S06]  /*e5e0*/  PRMT R77, RZ, 0x7610, R77 ;  /* 0x00007610ff4d7816 */ /* 0x000fcc000000004d */
[----:B------:R-:W3:Y:S04]  /*e5f0*/  @P4 LDG.E.U16 R77, desc[UR8][R88.64] ;  /* 0x00000008584d4981 */ /* 0x000ee8000c1e1500 */
[----:B------:R-:W3:Y:S01]  /*e600*/  LDL.LU.64 R70, [R1+0x910] ;  /* 0x0009100001467983 */ /* 0x000ee20000300a00 */
[----:B----4-:R-:W-:Y:S02]  /*e610*/  PRMT R66, RZ, 0x7610, R66 ;  /* 0x00007610ff427816 */ /* 0x010fe40000000042 */
[----:B------:R-:W-:-:S04]  /*e620*/  PRMT R73, RZ, 0x7610, R73 ;  /* 0x00007610ff497816 */ /* 0x000fc80000000049 */
[----:B------:R-:W4:Y:S04]  /*e630*/  @P4 LDG.E.U16 R66, desc[UR8][R106.64] ;  /* 0x000000086a424981 */ /* 0x000f28000c1e1500 */
[----:B------:R-:W4:Y:S01]  /*e640*/  @P4 LDG.E.U16 R73, desc[UR8][R96.64] ;  /* 0x0000000860494981 */ /* 0x000f22000c1e1500 */
[----:B--2---:R-:W-:-:S06]  /*e650*/  PRMT R101, RZ, 0x7610, R101 ;  /* 0x00007610ff657816 */ /* 0x004fcc0000000065 */
[----:B------:R-:W2:Y:S04]  /*e660*/  @P4 LDG.E.U16 R101, desc[UR8][R114.64] ;  /* 0x0000000872654981 */ /* 0x000ea8000c1e1500 */
[----:B---3--:R0:W-:Y:S04]  /*e670*/  STL [R1+0x74c], R75 ;  /* 0x00074c4b01007387 */ /* 0x0081e80000100800 */
[----:B0-----:R-:W3:Y:S04]  /*e680*/  LDL.LU R75, [R1+0x908] ;  /* 0x00090800014b7983 */ /* 0x001ee80000300800 */
[----:B------:R-:W3:Y:S04]  /*e690*/  LDL.LU.64 R88, [R1+0x900] ;  /* 0x0009000001587983 */ /* 0x000ee80000300a00 */
[----:B------:R0:W-:Y:S04]  /*e6a0*/  STL [R1+0x744], R77 ;  /* 0x0007444d01007387 */ /* 0x0001e80000100800 */
[----:B0-----:R-:W3:Y:S04]  /*e6b0*/  LDL R77, [R1+0x72c] ;  /* 0x00072c00014d7983 */ /* 0x001ee80000100800 */
[----:B------:R-:W3:Y:S04]  /*e6c0*/  LDL.LU.64 R96, [R1+0x8f8] ;  /* 0x0008f80001607983 */ /* 0x000ee80000300a00 */
[----:B----4-:R0:W-:Y:S04]  /*e6d0*/  STL [R1+0x73c], R73 ;  /* 0x00073c4901007387 */ /* 0x0101e80000100800 */
[----:B0-----:R-:W4:Y:S04]  /*e6e0*/  LDL.LU R73, [R1+0x8f0] ;  /* 0x0008f00001497983 */ /* 0x001f280000300800 */
[----:B------:R-:W4:Y:S04]  /*e6f0*/  LDL.LU.64 R106, [R1+0x8e8] ;  /* 0x0008e800016a7983 */ /* 0x000f280000300a00 */
[----:B------:R0:W-:Y:S04]  /*e700*/  STL [R1+0x724], R66 ;  /* 0x0007244201007387 */ /* 0x0001e80000100800 */
[----:B0-----:R-:W4:Y:S04]  /*e710*/  LDL.LU R66, [R1+0x8e0] ;  /* 0x0008e00001427983 */ /* 0x001f280000300800 */
[----:B------:R-:W4:Y:S04]  /*e720*/  LDL.LU.64 R114, [R1+0x8d8] ;  /* 0x0008d80001727983 */ /* 0x000f280000300a00 */
[----:B--2---:R0:W-:Y:S04]  /*e730*/  STL [R1+0x71c], R101 ;  /* 0x00071c6501007387 */ /* 0x0041e80000100800 */
[----:B0-----:R-:W2:Y:S01]  /*e740*/  LDL.LU R101, [R1+0x8d0] ;  /* 0x0008d00001657983 */ /* 0x001ea20000300800 */
[----:B---3--:R-:W-:-:S06]  /*e750*/  PRMT R75, RZ, 0x7610, R75 ;  /* 0x00007610ff4b7816 */ /* 0x008fcc000000004b */
[----:B------:R-:W3:Y:S04]  /*e760*/  @P4 LDG.E.U16 R75, desc[UR8][R122.64] ;  /* 0x000000087a4b4981 */ /* 0x000ee8000c1e1500 */
[----:B------:R-:W3:Y:S01]  /*e770*/  LDL.LU.64 R122, [R1+0x8c8] ;  /* 0x0008c800017a7983 */ /* 0x000ee20000300a00 */
[----:B------:R-:W-:Y:S02]  /*e780*/  PRMT R71, RZ, 0x7610, R71 ;  /* 0x00007610ff477816 */ /* 0x000fe40000000047 */
[----:B------:R-:W-:Y:S01]  /*e790*/  PRMT R74, RZ, 0x7610, R74 ;  /* 0x00007610ff4a7816 */ /* 0x000fe2000000004a */
[----:B------:R-:W0:Y:S04]  /*e7a0*/  LDS R77, [R77] ;  /* 0x000000004d4d7984 */ /* 0x000e280000000800 */
[----:B----4-:R-:W4:Y:S01]  /*e7b0*/  @P4 LDG.E.U16 R71, desc[UR8][R114.64] ;  /* 0x0000000872474981 */ /* 0x010f22000c1e1500 */
[----:B--2---:R-:W-:-:S06]  /*e7c0*/  PRMT R101, RZ, 0x7610, R101 ;  /* 0x00007610ff657816 */ /* 0x004fcc0000000065 */
[----:B------:R-:W2:Y:S04]  /*e7d0*/  @P4 LDG.E.U16 R101, desc[UR8][R80.64] ;  /* 0x0000000850654981 */ /* 0x000ea8000c1e1500 */
[----:B---3--:R1:W-:Y:S04]  /*e7e0*/  STL [R1+0x714], R75 ;  /* 0x0007144b01007387 */ /* 0x0083e80000100800 */
[----:B-1----:R-:W3:Y:S04]  /*e7f0*/  LDL.LU R75, [R1+0x8c0] ;  /* 0x0008c000014b7983 */ /* 0x002ee80000300800 */
[----:B------:R-:W2:Y:S04]  /*e800*/  LDL.LU.64 R80, [R1+0x8b8] ;  /* 0x0008b80001507983 */ /* 0x000ea80000300a00 */
[----:B------:R-:W4:Y:S01]  /*e810*/  @P4 LDG.E.U16 R74, desc[UR8][R122.64] ;  /* 0x000000087a4a4981 */ /* 0x000f22000c1e1500 */
[----:B---3--:R-:W-:-:S06]  /*e820*/  PRMT R75, RZ, 0x7610, R75 ;  /* 0x00007610ff4b7816 */ /* 0x008fcc000000004b */
[----:B--2---:R-:W2:Y:S04]  /*e830*/  @P4 LDG.E.U16 R75, desc[UR8][R80.64] ;  /* 0x00000008504b4981 */ /* 0x004ea8000c1e1500 */
[----:B------:R1:W-:Y:S04]  /*e840*/  STL [R1+0x70c], R101 ;  /* 0x00070c6501007387 */ /* 0x0003e80000100800 */
[----:B-1----:R-:W3:Y:S04]  /*e850*/  LDL.LU R101, [R1+0x8b0] ;  /* 0x0008b00001657983 */ /* 0x002ee80000300800 */
[----:B------:R-:W3:Y:S01]  /*e860*/  LDL.LU.64 R80, [R1+0x8a8] ;  /* 0x0008a80001507983 */ /* 0x000ee20000300a00 */
[----:B------:R-:W-:-:S02]  /*e870*/  PRMT R6, RZ, 0x7610, R6 ;  /* 0x00007610ff067816 */ /* 0x000fc40000000006 */
[----:B------:R-:W-:Y:S02]  /*e880*/  PRMT R38, RZ, 0x7610, R38 ;  /* 0x00007610ff267816 */ /* 0x000fe40000000026 */
[----:B------:R-:W-:Y:S02]  /*e890*/  PRMT R5, RZ, 0x7610, R5 ;  /* 0x00007610ff057816 */ /* 0x000fe40000000005 */
[----:B------:R-:W-:Y:S01]  /*e8a0*/  PRMT R37, RZ, 0x7610, R37 ;  /* 0x00007610ff257816 */ /* 0x000fe20000000025 */
[----:B------:R-:W3:Y:S01]  /*e8b0*/  @P4 LDG.E.U16 R6, desc[UR8][R120.64] ;  /* 0x0000000878064981 */ /* 0x000ee2000c1e1500 */
[----:B------:R-:W-:Y:S02]  /*e8c0*/  PRMT R4, RZ, 0x7610, R4 ;  /* 0x00007610ff047816 */ /* 0x000fe40000000004 */
[----:B------:R-:W-:Y:S01]  /*e8d0*/  PRMT R36, RZ, 0x7610, R36 ;  /* 0x00007610ff247816 */ /* 0x000fe20000000024 */
[----:B------:R-:W3:Y:S01]  /*e8e0*/  @P4 LDG.E.U16 R5, desc[UR8][R112.64] ;  /* 0x0000000870054981 */ /* 0x000ee2000c1e1500 */
[----:B------:R-:W-:-:S02]  /*e8f0*/  PRMT R3, RZ, 0x7610, R3 ;  /* 0x00007610ff037816 */ /* 0x000fc40000000003 */
[----:B------:R-:W-:Y:S01]  /*e900*/  PRMT R35, RZ, 0x7610, R35 ;  /* 0x00007610ff237816 */ /* 0x000fe20000000023 */
[----:B------:R-:W3:Y:S01]  /*e910*/  @P4 LDG.E.U16 R4, desc[UR8][R104.64] ;  /* 0x0000000868044981 */ /* 0x000ee2000c1e1500 */
        /* <DEDUP_REMOVED lines=11> */
[----:B------:R-:W3:Y:S04]  /*e9d0*/  @P4 LDG.E.U16 R37, desc[UR8][R110.64] ;  /* 0x000000086e254981 */ /* 0x000ee8000c1e1500 */
[----:B------:R-:W3:Y:S04]  /*e9e0*/  @P4 LDG.E.U16 R36, desc[UR8][R102.64] ;  /* 0x0000000866244981 */ /* 0x000ee8000c1e1500 */
[----:B------:R-:W3:Y:S04]  /*e9f0*/  @P4 LDG.E.U16 R35, desc[UR8][R92.64] ;  /* 0x000000085c234981 */ /* 0x000ee8000c1e1500 */
[----:B------:R-:W3:Y:S04]  /*ea00*/  @P4 LDG.E.U16 R34, desc[UR8][R84.64] ;  /* 0x0000000854224981 */ /* 0x000ee8000c1e1500 */
[----:B------:R1:W5:Y:S04]  /*ea10*/  @P4 LDG.E.U16 R100, desc[UR8][R98.64] ;  /* 0x0000000862644981 */ /* 0x000368000c1e1500 */
[----:B------:R1:W5:Y:S04]  /*ea20*/  @P4 LDG.E.U16 R78, desc[UR8][R90.64] ;  /* 0x000000085a4e4981 */ /* 0x000368000c1e1500 */
[----:B------:R1:W5:Y:S04]  /*ea30*/  @P4 LDG.E.U16 R67, desc[UR8][R82.64] ;  /* 0x0000000852434981 */ /* 0x000368000c1e1500 */
[----:B------:R1:W5:Y:S04]  /*ea40*/  @P4 LDG.E.U16 R79, desc[UR8][R96.64] ;  /* 0x00000008604f4981 */ /* 0x000368000c1e1500 */
[----:B------:R1:W5:Y:S04]  /*ea50*/  @P4 LDG.E.U16 R73, desc[UR8][R88.64] ;  /* 0x0000000858494981 */ /* 0x000368000c1e1500 */
[----:B--2---:R2:W-:Y:S04]  /*ea60*/  STL [R1+0x704], R75 ;  /* 0x0007044b01007387 */ /* 0x0045e80000100800 */
[----:B--2---:R-:W2:Y:S04]  /*ea70*/  LDL.LU R75, [R1+0x8a0] ;  /* 0x0008a000014b7983 */ /* 0x004ea80000300800 */
[----:B----4-:R4:W-:Y:S01]  /*ea80*/  STL [R1+0x6f4], R71 ;  /* 0x0006f44701007387 */ /* 0x0109e20000100800 */
[----:B---3--:R-:W-:-:S03]  /*ea90*/  PRMT R101, RZ, 0x7610, R101 ;  /* 0x00007610ff657816 */ /* 0x008fc60000000065 */
[----:B------:R1:W5:Y:S01]  /*eaa0*/  @P4 LDG.E.U16 R66, desc[UR8][R80.64] ;  /* 0x0000000850424981 */ /* 0x000362000c1e1500 */
[----:B----4-:R-:W3:Y:S03]  /*eab0*/  S2R R71, SR_TID.X ;  /* 0x0000000000477919 */ /* 0x010ee60000002100 */
[----:B------:R4:W-:Y:S04]  /*eac0*/  STL [R1+0x6fc], R74 ;  /* 0x0006fc4a01007387 */ /* 0x0009e80000100800 */
[----:B------:R1:W5:Y:S01]  /*ead0*/  @P4 LDG.E.U16 R101, desc[UR8][R106.64] ;  /* 0x000000086a654981 */ /* 0x000362000c1e1500 */
[----:B---3--:R-:W-:-:S04]  /*eae0*/  LOP3.LUT R71, R71, 0x3f, RZ, 0xc0, !PT ;  /* 0x0000003f47477812 */ /* 0x008fc800078ec0ff */
[----:B----4-:R-:W-:Y:S02]  /*eaf0*/  SHF.L.U32 R74, R71, 0x1, RZ ;  /* 0x00000001474a7819 */ /* 0x010fe400000006ff */
[----:B------:R-:W3:Y:S01]  /*eb00*/  S2R R71, SR_TID.X ;  /* 0x0000000000477919 */ /* 0x000ee20000002100 */
[----:B------:R-:W-:Y:S01]  /*eb10*/  UIADD3 UR75, UPT, UPT, UR5, 0x100, URZ ;  /* 0x00000100054b7890 */ /* 0x000fe2000fffe0ff */
[----:B------:R-:W-:Y:S01]  /*eb20*/  LOP3.LUT R70, R70, R74, RZ, 0x3c, !PT ;  /* 0x0000004a46467212 */ /* 0x000fe200078e3cff */
[----:B---3--:R-:W-:-:S05]  /*eb30*/  IMAD.SHL.U32 R74, R71, 0x200, RZ ;  /* 0x00000200474a7824 */ /* 0x008fca00078e00ff */
[----:B------:R-:W-:Y:S01]  /*eb40*/  LOP3.LUT R70, R70, 0x8000, R74, 0xf8, !PT ;  /* 0x0000800046467812 */ /* 0x000fe200078ef84a */
[----:B------:R-:W-:Y:S06]  /*eb50*/  BAR.SYNC.DEFER_BLOCKING 0x0 ;  /* 0x0000000000007b1d */ /* 0x000fec0000010000 */
[----:B------:R-:W3:Y:S04]  /*eb60*/  LDL.LU R74, [R1+0x89c] ;  /* 0x00089c00014a7983 */ /* 0x000ee80000300800 */
[----:B------:R-:W-:Y:S04]  /*eb70*/  STS.U16 [R70+UR4], R33 ;  /* 0x0000002146007988 */ /* 0x000fe80008000404 */
        /* <DEDUP_REMOVED lines=23> */
[----:B------:R-:W-:Y:S01]  /*ecf0*/  STS.U16 [R70+UR4+0x6000], R9 ;  /* 0x0060000946007988 */ /* 0x000fe20008000404 */
[----:B--2---:R-:W-:-:S05]  /*ed00*/  VIADD R71, R75, UR75 ;  /* 0x0000004b4b477c36 */ /* 0x004fca0008000000 */
[----:B------:R-:W-:Y:S02]  /*ed10*/  R2UR UR11, R71 ;  /* 0x00000000470b72ca */ /* 0x000fe400000e0000 */
[----:B------:R1:W5:Y:S04]  /*ed20*/  LDL.LU R71, [R1+0x898] ;  /* 0x0008980001477983 */ /* 0x0003680000300800 */
[----:B0-----:R0:W-:Y:S04]  /*ed30*/  STL [R1+0x7f0], R77 ;  /* 0x0007f04d01007387 */ /* 0x0011e80000100800 */
[----:B0-----:R-:W2:Y:S04]  /*ed40*/  LDL.LU R77, [R1+0x894] ;  /* 0x00089400014d7983 */ /* 0x001ea80000300800 */
[----:B------:R-:W2:Y:S04]  /*ed50*/  LDL.LU R33, [R1+0x804] ;  /* 0x0008040001217983 */ /* 0x000ea80000300800 */
[----:B------:R-:W4:Y:S04]  /*ed60*/  LDL.LU R32, [R1+0x810] ;  /* 0x0008100001207983 */ /* 0x000f280000300800 */
[----:B------:R-:W4:Y:S04]  /*ed70*/  LDL.LU R31, [R1+0x80c] ;  /* 0x00080c00011f7983 */ /* 0x000f280000300800 */
[----:B------:R-:W2:Y:S04]  /*ed80*/  LDL.LU R30, [R1+0x818] ;  /* 0x00081800011e7983 */ /* 0x000ea80000300800 */
        /* <DEDUP_REMOVED lines=13> */
[----:B------:R-:W4:Y:S04]  /*ee60*/  LDL.LU R16, [R1+0x850] ;  /* 0x0008500001107983 */ /* 0x000f280000300800 */
[----:B------:R-:W4:Y:S04]  /*ee70*/  LDL.LU R15, [R1+0x84c] ;  /* 0x00084c00010f7983 */ /* 0x000f280000300800 */
[----:B------:R-:W4:Y:S04]  /*ee80*/  LDL.LU R14, [R1+0x858] ;  /* 0x00085800010e7983 */ /* 0x000f280000300800 */
[----:B------:R-:W4:Y:S04]  /*ee90*/  LDL.LU R13, [R1+0x854] ;  /* 0x00085400010d7983 */ /* 0x000f280000300800 */
[----:B------:R-:W4:Y:S04]  /*eea0*/  LDL.LU R12, [R1+0x860] ;  /* 0x00086000010c7983 */ /* 0x000f280000300800 */
[----:B------:R-:W4:Y:S04]  /*eeb0*/  LDL.LU R11, [R1+0x85c] ;  /* 0x00085c00010b7983 */ /* 0x000f280000300800 */
[----:B------:R-:W4:Y:S04]  /*eec0*/  LDL.LU R10, [R1+0x868] ;  /* 0x00086800010a7983 */ /* 0x000f280000300800 */
[----:B------:R-:W4:Y:S04]  /*eed0*/  LDL.LU R9, [R1+0x864] ;  /* 0x0008640001097983 */ /* 0x000f280000300800 */
[----:B------:R0:W-:Y:S04]  /*eee0*/  STS.U16 [R70+UR4+0x6400], R8 ;  /* 0x0064000846007988 */ /* 0x0001e80008000404 */
[----:B------:R-:W-:Y:S01]  /*eef0*/  STS.U16 [R70+UR4+0x6800], R7 ;  /* 0x0068000746007988 */ /* 0x000fe20008000404 */
[----:B0-----:R-:W-:-:S03]  /*ef00*/  LOP3.LUT R8, R70, 0x20, RZ, 0x3c, !PT ;  /* 0x0000002046087812 */ /* 0x001fc600078e3cff */
        /* <DEDUP_REMOVED lines=31> */
[----:B------:R-:W-:-:S03]  /*f100*/  ULEA UR10, UR10, UR11, 0x3 ;  /* 0x0000000b0a0a7291 */ /* 0x000fc6000f8e18ff */
[----:B------:R-:W-:Y:S04]  /*f110*/  STS.U16 [R8+UR4+0x6900], R39 ;  /* 0x0069002708007988 */ /* 0x000fe80008000404 */
[----:B------:R-:W-:Y:S04]  /*f120*/  STS.U16 [R8+UR4+0x6d00], R38 ;  /* 0x006d002608007988 */ /* 0x000fe80008000404 */
[----:B------:R-:W-:Y:S04]  /*f130*/  STS.U16 [R8+UR4+0x7100], R37 ;  /* 0x0071002508007988 */ /* 0x000fe80008000404 */
[----:B------:R-:W-:Y:S04]  /*f140*/  STS.U16 [R8+UR4+0x7500], R36 ;  /* 0x0075002408007988 */ /* 0x000fe80008000404 */
[----:B------:R-:W-:Y:S04]  /*f150*/  STS.U16 [R8+UR4+0x7900], R35 ;  /* 0x0079002308007988 */ /* 0x000fe80008000404 */
[----:B------:R2:W-:Y:S01]  /*f160*/  STS.U16 [R8+UR4+0x7d00], R34 ;  /* 0x007d002208007988 */ /* 0x0005e20008000404 */
[----:B0-----:R-:W-:Y:S01]  /*f170*/  IMAD.U32 R0, RZ, RZ, UR10 ;  /* 0x0000000aff007e24 */ /* 0x001fe2000f8e00ff */
[----:B--2---:R-:W-:-:S02]  /*f180*/  F2FP.BF16.F32.PACK_AB R8, R17, R18 ;  /* 0x000000121108723e */ /* 0x004fc400000010ff */
[----:B---3--:R-:W-:Y:S02]  /*f190*/  F2FP.BF16.F32.PACK_AB R17, R76, R74 ;  /* 0x0000004a4c11723e */ /* 0x008fe400000010ff */
[----:B------:R-:W-:Y:S02]  /*f1a0*/  F2FP.BF16.F32.PACK_AB R18, R72, R69 ;  /* 0x000000454812723e */ /* 0x000fe400000010ff */
[----:B----4-:R-:W-:Y:S02]  /*f1b0*/  F2FP.BF16.F32.PACK_AB R7, R15, R16 ;  /* 0x000000100f07723e */ /* 0x010fe400000010ff */
[----:B------:R-:W-:Y:S02]  /*f1c0*/  F2FP.BF16.F32.PACK_AB R16, R33, R77 ;  /* 0x0000004d2110723e */ /* 0x000fe400000010ff */
[----:B------:R1:W5:Y:S04]  /*f1d0*/  LDL.LU R77, [R1+0x890] ;  /* 0x00089000014d7983 */ /* 0x0003680000300800 */
[----:B------:R1:W5:Y:S04]  /*f1e0*/  LDL.LU R76, [R1+0x88c] ;  /* 0x00088c00014c7983 */ /* 0x0003680000300800 */
[----:B------:R1:W5:Y:S04]  /*f1f0*/  LDL.LU R74, [R1+0x888] ;  /* 0x00088800014a7983 */ /* 0x0003680000300800 */
[----:B------:R1:W5:Y:S04]  /*f200*/  LDL.LU R72, [R1+0x884] ;  /* 0x0008840001487983 */ /* 0x0003680000300800 */
[----:B------:R1:W5:Y:S01]  /*f210*/  LDL.LU R69, [R1+0x880] ;  /* 0x0008800001457983 */ /* 0x0003620000300800 */
[----:B------:R-:W-:-:S02]  /*f220*/  F2FP.BF16.F32.PACK_AB R4, R9, R10 ;  /* 0x0000000a0904723e */ /* 0x000fc400000010ff */
[----:B------:R-:W-:Y:S02]  /*f230*/  F2FP.BF16.F32.PACK_AB R9, R19, R20 ;  /* 0x000000141309723e */ /* 0x000fe400000010ff */
[----:B------:R-:W-:Y:S02]  /*f240*/  F2FP.BF16.F32.PACK_AB R19, R68, R2 ;  /* 0x000000024413723e */ /* 0x000fe400000010ff */
[----:B------:R1:W5:Y:S04]  /*f250*/  LDL.LU R68, [R1+0x87c] ;  /* 0x00087c0001447983 */ /* 0x0003680000300800 */
[----:B------:R1:W5:Y:S04]  /*f260*/  LDL.LU R2, [R1+0x878] ;  /* 0x0008780001027983 */ /* 0x0003680000300800 */
[----:B------:R1:W-:Y:S01]  /*f270*/  STL [R1+0x734], R0 ;  /* 0x0007340001007387 */ /* 0x0003e20000100800 */
[----:B------:R-:W-:-:S02]  /*f280*/  F2FP.BF16.F32.PACK_AB R6, R13, R14 ;  /* 0x0000000e0d06723e */ /* 0x000fc400000010ff */
[----:B------:R-:W-:Y:S02]  /*f290*/  F2FP.BF16.F32.PACK_AB R5, R11, R12 ;  /* 0x0000000c0b05723e */ /* 0x000fe400000010ff */
[----:B------:R-:W-:Y:S02]  /*f2a0*/  F2FP.BF16.F32.PACK_AB R14, R29, R30 ;  /* 0x0000001e1d0e723e */ /* 0x000fe400000010ff */
[----:B------:R-:W-:Y:S02]  /*f2b0*/  F2FP.BF16.F32.PACK_AB R10, R21, R22 ;  /* 0x00000016150a723e */ /* 0x000fe400000010ff */
[----:B------:R-:W-:Y:S02]  /*f2c0*/  F2FP.BF16.F32.PACK_AB R11, R23, R24 ;  /* 0x00000018170b723e */ /* 0x000fe400000010ff */
[----:B------:R-:W-:Y:S02]  /*f2d0*/  F2FP.BF16.F32.PACK_AB R12, R25, R26 ;  /* 0x0000001a190c723e */ /* 0x000fe400000010ff */
[----:B------:R-:W-:-:S02]  /*f2e0*/  F2FP.BF16.F32.PACK_AB R13, R27, R28 ;  /* 0x0000001c1b0d723e */ /* 0x000fc400000010ff */
[----:B------:R-:W-:Y:S02]  /*f2f0*/  F2FP.BF16.F32.PACK_AB R15, R31, R32 ;  /* 0x000000201f0f723e */ /* 0x000fe400000010ff */
[----:B------:R-:W-:Y:S01]  /*f300*/  LOP3.LUT R30, R70, 0x40, RZ, 0x3c, !PT ;  /* 0x00000040461e7812 */ /* 0x000fe200078e3cff */
[----:B-1----:R-:W-:Y:S06]  /*f310*/  @!P4 BRA `(.L_x_9) ;  /* 0x00000000000cc947 */ /* 0x002fec0003800000 */
[----:B------:R-:W-:-:S13]  /*f320*/  R2UR UR10, R0 ;  /* 0x00000000000a72ca */ /* 0x000fda00000e0000 */
[----:B------:R0:W-:Y:S01]  /*f330*/  STTM.16dp32bit_t0_t15.x16 tmem[UR10], R4 ;  /* 0x00000004000079ed */ /* 0x0001e20008a0000a */
[----:B------:R0:W-:Y:S02]  /*f340*/  STTM.16dp32bit_t16_t31.x16 tmem[UR10+0x10], R4 ;  /* 0x00001004000079ed */ /* 0x0001e40008a2000a */
.L_x_9:
[----:B------:R-:W2:Y:S04]  /*f350*/  LDL.LU R31, [R1+0x7e0] ;  /* 0x0007e000011f7983 */ /* 0x000ea80000300800 */
[----:B------:R-:W3:Y:S04]  /*f360*/  LDL.LU R29, [R1+0x7d8] ;  /* 0x0007d800011d7983 */ /* 0x000ee80000300800 */
        /* <DEDUP_REMOVED lines=9> */
[----:B0-----:R-:W4:Y:S04]  /*f400*/  LDL.LU R19, [R1+0x788] ;  /* 0x0007880001137983 */ /* 0x001f280000300800 */
        /* <DEDUP_REMOVED lines=17> */
[----:B--2---:R-:W-:Y:S04]  /*f520*/  STS.U16 [R30+UR4+0x200], R31 ;  /* 0x0002001f1e007988 */ /* 0x004fe80008000404 */
[----:B---3--:R-:W-:Y:S04]  /*f530*/  STS.U16 [R30+UR4+0x600], R29 ;  /* 0x0006001d1e007988 */ /* 0x008fe80008000404 */
[----:B----4-:R-:W-:Y:S04]  /*f540*/  STS.U16 [R30+UR4+0xa00], R28 ;  /* 0x000a001c1e007988 */ /* 0x010fe80008000404 */
        /* <DEDUP_REMOVED lines=24> */
[----:B0-----:R-:W2:Y:S04]  /*f6d0*/  LDL.LU R4, [R1+0x7dc] ;  /* 0x0007dc0001047983 */ /* 0x001ea80000300800 */
[----:B------:R-:W3:Y:S04]  /*f6e0*/  LDL.LU R29, [R1+0x7d4] ;  /* 0x0007d400011d7983 */ /* 0x000ee80000300800 */
[----:B------:R-:W4:Y:S04]  /*f6f0*/  LDL.LU R28, [R1+0x7cc] ;  /* 0x0007cc00011c7983 */ /* 0x000f280000300800 */
        /* <DEDUP_REMOVED lines=15> */
[----:B------:R-:W4:Y:S04]  /*f7f0*/  LDL.LU R13, [R1+0x754] ;  /* 0x00075400010d7983 */ /* 0x000f280000300800 */
[----:B------:R1:W-:Y:S01]  /*f800*/  STS.U16 [R30+UR4+0x7200], R0 ;  /* 0x007200001e007988 */ /* 0x0003e20008000404 */
[----:B0-----:R-:W-:-:S03]  /*f810*/  LOP3.LUT R3, R70, 0x60, RZ, 0x3c, !PT ;  /* 0x0000006046037812 */ /* 0x001fc600078e3cff */
[----:B------:R-:W4:Y:S04]  /*f820*/  LDL.LU R12, [R1+0x74c] ;  /* 0x00074c00010c7983 */ /* 0x000f280000300800 */
[----:B-1----:R-:W4:Y:S04]  /*f830*/  LDL.LU R0, [R1+0x744] ;  /* 0x0007440001007983 */ /* 0x002f280000300800 */
[----:B------:R-:W4:Y:S04]  /*f840*/  LDL.LU R11, [R1+0x73c] ;  /* 0x00073c00010b7983 */ /* 0x000f280000300800 */
[----:B------:R-:W4:Y:S04]  /*f850*/  LDL.LU R10, [R1+0x724] ;  /* 0x00072400010a7983 */ /* 0x000f280000300800 */
[----:B------:R-:W4:Y:S04]  /*f860*/  LDL.LU R9, [R1+0x71c] ;  /* 0x00071c0001097983 */ /* 0x000f280000300800 */
[----:B-----5:R0:W-:Y:S04]  /*f870*/  STS.U16 [R30+UR4+0x7600], R100 ;  /* 0x007600641e007988 */ /* 0x0201e80008000404 */
[----:B------:R-:W4:Y:S04]  /*f880*/  LDL.LU R8, [R1+0x714] ;  /* 0x0007140001087983 */ /* 0x000f280000300800 */
[----:B------:R-:W-:Y:S01]  /*f890*/  STS.U16 [R30+UR4+0x7a00], R78 ;  /* 0x007a004e1e007988 */ /* 0x000fe20008000404 */
[----:B0-----:R-:W0:Y:S03]  /*f8a0*/  LDC R100, c[0x0][0x3f0] ;  /* 0x0000fc00ff647b82 */ /* 0x001e260000000800 */
[----:B------:R-:W4:Y:S04]  /*f8b0*/  LDL.LU R7, [R1+0x70c] ;  /* 0x00070c0001077983 */ /* 0x000f280000300800 */
[----:B------:R-:W-:Y:S04]  /*f8c0*/  STS.U16 [R30+UR4+0x7e00], R67 ;  /* 0x007e00431e007988 */ /* 0x000fe80008000404 */
[----:B------:R-:W4:Y:S04]  /*f8d0*/  LDL.LU R6, [R1+0x704] ;  /* 0x0007040001067983 */ /* 0x000f280000300800 */
[----:B------:R-:W4:Y:S04]  /*f8e0*/  LDL.LU R5, [R1+0x6fc] ;  /* 0x0006fc0001057983 */ /* 0x000f280000300800 */
[----:B--2---:R1:W-:Y:S04]  /*f8f0*/  STS.U16 [R3+UR4+0x300], R4 ;  /* 0x0003000403007988 */ /* 0x0043e80008000404 */
[----:B-1----:R-:W2:Y:S04]  /*f900*/  LDL.LU R4, [R1+0x6f4] ;  /* 0x0006f40001047983 */ /* 0x002ea80000300800 */
        /* <DEDUP_REMOVED lines=30> */
[----:B-1----:R-:W-:-:S04]  /*faf0*/  FADD R0, -R71, -INF ;  /* 0xff80000047007421 */ /* 0x002fc80000000100 */
[----:B------:R-:W-:-:S04]  /*fb00*/  FMUL R0, R0, 1.4426950216293334961 ;  /* 0x3fb8aa3b00007820 */ /* 0x000fc80000400000 */
[----:B------:R1:W3:Y:S01]  /*fb10*/  MUFU.EX2 R78, R0 ;  /* 0x00000000004e7308 */ /* 0x0002e20000000800 */
[----:B--2---:R2:W-:Y:S01]  /*fb20*/  STS.U16 [R3+UR4+0x6f00], R4 ;  /* 0x006f000403007988 */ /* 0x0045e20008000404 */
[----:B------:R-:W4:Y:S02]  /*fb30*/  FENCE.VIEW.ASYNC.T ;  /* 0x00000000000073c6 */ /* 0x000f240000000200 */
[----:B----4-:R-:W-:Y:S06]  /*fb40*/  BAR.SYNC.DEFER_BLOCKING 0x0 ;  /* 0x0000000000007b1d */ /* 0x010fec0000010000 */
[----:B--2---:R-:W2:Y:S01]  /*fb50*/  LDTM.16dp32bit_t0_t15.x64 R4, tmem[UR7] ;  /* 0x00000007000479ee */ /* 0x004ea20008b00000 */
[----:B------:R-:W4:Y:S01]  /*fb60*/  LDTM.16dp32bit_t16_t31.x64 R4, tmem[UR7+0x40] ;  /* 0x00004007000479ee */ /* 0x000f220008b20000 */
[----:B------:R-:W-:Y:S01]  /*fb70*/  NOP ;  /* 0x0000000000007918 */ /* 0x000fe20000000000 */
[----:B01-3--:R-:W-:Y:S05]  /*fb80*/  @!P4 BRA `(.L_x_10) ;  /* 0x000000040014c947 */ /* 0x00bfea0003800000 */
[----:B------:R-:W-:-:S04]  /*fb90*/  FADD R0, -R71, -INF ;  /* 0xff80000047007421 */ /* 0x000fc80000000100 */
[----:B------:R-:W-:-:S06]  /*fba0*/  FMUL R0, R0, 1.4426950216293334961 ;  /* 0x3fb8aa3b00007820 */ /* 0x000fcc0000400000 */
[----:B------:R-:W0:Y:S02]  /*fbb0*/  MUFU.EX2 R0, R0 ;  /* 0x0000000000007308 */ /* 0x000e240000000800 */
[C---:B0-2-4-:R-:W-:Y:S01]  /*fbc0*/  FMUL R4, R0.reuse, R4 ;  /* 0x0000000400047220 */ /* 0x055fe20000400000 */
[C---:B------:R-:W-:Y:S01]  /*fbd0*/  FMUL R5, R0.reuse, R5 ;  /* 0x0000000500057220 */ /* 0x040fe20000400000 */
        /* <DEDUP_REMOVED lines=61> */
[----:B------:R-:W-:-:S04]  /*ffb0*/  FMUL R67, R0, R67 ;  /* 0x0000004300437220 */ /* 0x000fc80000400000 */
[----:B------:R0:W-:Y:S01]  /*ffc0*/  STTM.16dp32bit_t0_t15.x64 tmem[UR7], R4 ;  /* 0x00000004000079ed */ /* 0x0001e20008b00007 */
[----:B------:R0:W-:Y:S02]  /*ffd0*/  STTM.16dp32bit_t16_t31.x64 tmem[UR7+0x40], R4 ;  /* 0x00004004000079ed */ /* 0x0001e40008b20007 */
.L_x_10:
[----:B----4-:R-:W1:Y:S02]  /*ffe0*/  FENCE.VIEW.ASYNC.T ;  /* 0x00000000000073c6 */ /* 0x010e640000000200 */
[----:B-1----:R-:W-:Y:S01]  /*fff0*/  BAR.SYNC.DEFER_BLOCKING 0x0 ;  /* 0x0000000000007b1d */ /* 0x002fe20000010000 */
[----:B0-2---:R-:W-:-:S05]  /*10000*/  VIADD R8, R100, 0xffffff80 ;  /* 0xffffff8064087836 */ /* 0x005fca0000000000 */
[----:B------:R0:W-:Y:S06]  /*10010*/  MEMBAR.ALL.CTA ;  /* 0x0000000000007992 */ /* 0x0001ec0000008000 */
[----:B0-----:R-:W0:Y:S02]  /*10020*/  FENCE.VIEW.ASYNC.S ;  /* 0x00000000000073c6 */ /* 0x001e240000000000 */
[----:B0-----:R-:W-:Y:S06]  /*10030*/  BAR.SYNC.DEFER_BLOCKING 0x0 ;  /* 0x0000000000007b1d */ /* 0x001fec0000010000 */
[----:B------:R-:W-:Y:S05]  /*10040*/  @!P5 BRA `(.L_x_11) ;  /* 0x000000040028d947 */ /* 0x000fea0003800000 */
[----:B------:R-:W-:Y:S01]  /*10050*/  IMAD.U32 R3, RZ, RZ, UR4 ;  /* 0x00000004ff037e24 */ /* 0x000fe2000f8e00ff */
[----:B------:R-:W-:Y:S01]  /*10060*/  UIADD3 UR11, UPT, UPT, UR5, 0x110, URZ ;  /* 0x00000110050b7890 */ /* 0x000fe2000fffe0ff */
[----:B------:R-:W-:Y:S01]  /*10070*/  IMAD.MOV.U32 R0, RZ, RZ, RZ ;  /* 0x000000ffff007224 */ /* 0x000fe200078e00ff */
[----:B------:R-:W-:Y:S01]  /*10080*/  UIADD3 UR12, UPT, UPT, UR5, 0x118, URZ ;  /* 0x00000118050c7890 */ /* 0x000fe2000fffe0ff */
[----:B------:R-:W-:Y:S01]  /*10090*/  IMAD.MOV.U32 R75, RZ, RZ, RZ ;  /* 0x000000ffff4b7224 */ /* 0x000fe200078e00ff */
[----:B------:R-:W-:Y:S01]  /*100a0*/  SHF.R.U32.HI R3, RZ, 0x4, R3 ;  /* 0x00000004ff037819 */ /* 0x000fe20000011603 */
[----:B------:R-:W-:Y:S02]  /*100b0*/  UIADD3 UR13, UPT, UPT, UR5, 0x120, URZ ;  /* 0x00000120050d7890 */ /* 0x000fe4000fffe0ff */
[----:B------:R-:W-:Y:S01]  /*100c0*/  UIADD3 UR14, UPT, UPT, UR5, 0x128, URZ ;  /* 0x00000128050e7890 */ /* 0x000fe2000fffe0ff */
[----:B------:R-:W-:Y:S01]  /*100d0*/  SGXT.U32 R3, R3, 0xe ;  /* 0x0000000e0303781a */ /* 0x000fe20000000000 */
[----:B------:R-:W-:Y:S01]  /*100e0*/  UIADD3 UR15, UPT, UPT, UR5, 0x130, URZ ;  /* 0x00000130050f7890 */ /* 0x000fe2000fffe0ff */
[----:B------:R-:W-:-:S02]  /*100f0*/  UMOV UR18, 0x0 ;  /* 0x0000000000127882 */ /* 0x000fc40000000000 */
[C---:B------:R-:W-:Y:S01]  /*10100*/  R2UR UR10, R3.reuse ;  /* 0x00000000030a72ca */ /* 0x040fe200000e0000 */
[----:B------:R-:W-:Y:S01]  /*10110*/  UMOV UR19, 0x4400490 ;  /* 0x0440049000137882 */ /* 0x000fe20000000000 */
[----:B------:R-:W-:Y:S01]  /*10120*/  IADD3 R3, P5, PT, R3, 0x2, RZ ;  /* 0x0000000203037810 */ /* 0x000fe20007fbe0ff */
[----:B------:R-:W-:Y:S01]  /*10130*/  UIADD3 UR16, UPT, UPT, UR5, 0x138, URZ ;  /* 0x0000013805107890 */ /* 0x000fe2000fffe0ff */
[----:B------:R-:W-:Y:S02]  /*10140*/  UMOV UR24, 0x0 ;  /* 0x0000000000187882 */ /* 0x000fe40000000000 */
[----:B------:R-:W-:Y:S01]  /*10150*/  IADD3.X R0, PT, PT, R0, 0x40004040, RZ, P5, !PT ;  /* 0x4000404000007810 */ /* 0x000fe20002ffe4ff */
[----:B------:R-:W-:Y:S01]  /*10160*/  UMOV UR25, 0x4400490 ;  /* 0x0440049000197882 */ /* 0x000fe20000000000 */
[C---:B------:R-:W-:Y:S01]  /*10170*/  IADD3 R4, P5, PT, R3.reuse, 0x2, RZ ;  /* 0x0000000203047810 */ /* 0x040fe20007fbe0ff */
[----:B------:R-:W-:Y:S01]  /*10180*/  UMOV UR28, 0x0 ;  /* 0x00000000001c7882 */ /* 0x000fe20000000000 */
[C---:B------:R-:W-:Y:S01]  /*10190*/  R2UR UR22, R3.reuse ;  /* 0x00000000031672ca */ /* 0x040fe200000e0000 */
[----:B------:R-:W-:Y:S01]  /*101a0*/  UMOV UR29, 0x4400490 ;  /* 0x04400490001d7882 */ /* 0x000fe20000000000 */
[----:B------:R-:W-:Y:S01]  /*101b0*/  R2UR UR26, R4 ;  /* 0x00000000041a72ca */ /* 0x000fe200000e0000 */
[--C-:B------:R-:W-:Y:S01]  /*101c0*/  IMAD.X R5, RZ, RZ, R0.reuse, P5 ;  /* 0x000000ffff057224 */ /* 0x100fe200028e0600 */
[----:B------:R-:W-:Y:S01]  /*101d0*/  IADD3 R4, P5, PT, R3, 0x4, RZ ;  /* 0x0000000403047810 */ /* 0x000fe20007fbe0ff */
[----:B------:R-:W-:Y:S01]  /*101e0*/  UMOV UR32, 0x0 ;  /* 0x0000000000207882 */ /* 0x000fe20000000000 */
[----:B------:R-:W-:Y:S01]  /*101f0*/  R2UR UR23, R0 ;  /* 0x00000000001772ca */ /* 0x000fe200000e0000 */
[----:B------:R-:W-:Y:S01]  /*10200*/  UMOV UR33, 0x4400490 ;  /* 0x0440049000217882 */ /* 0x000fe20000000000 */
[----:B------:R-:W-:Y:S01]  /*10210*/  R2UR UR27, R5 ;  /* 0x00000000051b72ca */ /* 0x000fe200000e0000 */
[--C-:B------:R-:W-:Y:S01]  /*10220*/  IMAD.X R5, RZ, RZ, R0.reuse, P5 ;  /* 0x000000ffff057224 */ /* 0x100fe200028e0600 */
[----:B------:R-:W-:Y:S01]  /*10230*/  R2UR UR30, R4 ;  /* 0x00000000041e72ca */ /* 0x000fe200000e0000 */
[----:B------:R-:W-:Y:S01]  /*10240*/  UMOV UR36, 0x0 ;  /* 0x0000000000247882 */ /* 0x000fe20000000000 */
[----:B------:R-:W-:Y:S01]  /*10250*/  IADD3 R4, P5, PT, R3, 0x7fe, RZ ;  /* 0x000007fe03047810 */ /* 0x000fe20007fbe0ff */
[----:B------:R-:W-:Y:S01]  /*10260*/  UMOV UR37, 0x4400490 ;  /* 0x0440049000257882 */ /* 0x000fe20000000000 */
[----:B------:R-:W-:Y:S01]  /*10270*/  R2UR UR31, R5 ;  /* 0x00000000051f72ca */ /* 0x000fe200000e0000 */
[----:B------:R-:W-:Y:S01]  /*10280*/  UMOV UR40, 0x0 ;  /* 0x0000000000287882 */ /* 0x000fe20000000000 */
[----:B------:R-:W-:Y:S01]  /*10290*/  R2UR UR34, R4 ;  /* 0x00000000042272ca */ /* 0x000fe200000e0000 */
[--C-:B------:R-:W-:Y:S01]  /*102a0*/  IMAD.X R5, RZ, RZ, R0.reuse, P5 ;  /* 0x000000ffff057224 */ /* 0x100fe200028e0600 */
[----:B------:R-:W-:Y:S01]  /*102b0*/  IADD3 R4, P5, PT, R3, 0x800, RZ ;  /* 0x0000080003047810 */ /* 0x000fe20007fbe0ff */
[----:B------:R-:W-:Y:S01]  /*102c0*/  UMOV UR41, 0x4400490 ;  /* 0x0440049000297882 */ /* 0x000fe20000000000 */
[----:B------:R-:W-:Y:S01]  /*102d0*/  UMOV UR44, 0x0 ;  /* 0x00000000002c7882 */ /* 0x000fe20000000000 */
[----:B------:R-:W-:Y:S01]  /*102e0*/  UMOV UR45, 0x4400490 ;  /* 0x04400490002d7882 */ /* 0x000fe20000000000 */
[----:B------:R-:W-:Y:S01]  /*102f0*/  R2UR UR35, R5 ;  /* 0x00000000052372ca */ /* 0x000fe200000e0000 */
[----:B------:R-:W-:Y:S01]  /*10300*/  IMAD.X R5, RZ, RZ, R0, P5 ;  /* 0x000000ffff057224 */ /* 0x000fe200028e0600 */
[----:B------:R-:W-:Y:S01]  /*10310*/  R2UR UR38, R4 ;  /* 0x00000000042672ca */ /* 0x000fe200000e0000 */
[----:B------:R-:W-:Y:S01]  /*10320*/  UMOV UR48, 0x0 ;  /* 0x0000000000307882 */ /* 0x000fe20000000000 */
[----:B------:R-:W-:Y:S01]  /*10330*/  IADD3 R4, P5, PT, R3, 0x802, RZ ;  /* 0x0000080203047810 */ /* 0x000fe20007fbe0ff */
[----:B------:R-:W-:Y:S01]  /*10340*/  UMOV UR49, 0x4400490 ;  /* 0x0440049000317882 */ /* 0x000fe20000000000 */
[----:B------:R-:W-:-:S02]  /*10350*/  R2UR UR39, R5 ;  /* 0x00000000052772ca */ /* 0x000fc400000e0000 */
[----:B------:R-:W-:Y:S01]  /*10360*/  R2UR UR42, R4 ;  /* 0x00000000042a72ca */ /* 0x000fe200000e0000 */
[--C-:B------:R-:W-:Y:S01]  /*10370*/  IMAD.X R7, RZ, RZ, R0.reuse, P5 ;  /* 0x000000ffff077224 */ /* 0x100fe200028e0600 */
[----:B------:R-:W-:Y:S01]  /*10380*/  IADD3 R3, P5, PT, R3, 0x804, RZ ;  /* 0x0000080403037810 */ /* 0x000fe20007fbe0ff */
[----:B------:R-:W-:Y:S01]  /*10390*/  IMAD.U32 R4, RZ, RZ, UR10 ;  /* 0x0000000aff047e24 */ /* 0x000fe2000f8e00ff */
[----:B------:R-:W-:Y:S02]  /*103a0*/  UIADD3 UR10, UPT, UPT, UR5, 0x108, URZ ;  /* 0x00000108050a7890 */ /* 0x000fe4000fffe0ff */
[----:B------:R-:W-:Y:S01]  /*103b0*/  R2UR UR43, R7 ;  /* 0x00000000072b72ca */ /* 0x000fe200000e0000 */
[----:B------:R-:W-:Y:S01]  /*103c0*/  IMAD.X R6, RZ, RZ, R0, P5 ;  /* 0x000000ffff067224 */ /* 0x000fe200028e0600 */
[----:B------:R-:W-:Y:S02]  /*103d0*/  ELECT P5, URZ, PT ;  /* 0x0000000000ff782f */ /* 0x000fe400038a0000 */
[----:B------:R-:W-:-:S02]  /*103e0*/  R2UR UR46, R3 ;  /* 0x00000000032e72ca */ /* 0x000fc400000e0000 */
[----:B------:R-:W-:-:S09]  /*103f0*/  R2UR UR47, R6 ;  /* 0x00000000062f72ca */ /* 0x000fd200000e0000 */
[----:B------:R-:W-:Y:S02]  /*10400*/  @P5 MOV R5, 0x40004040 ;  /* 0x4000404000055802 */ /* 0x000fe40000000f00 */
[----:B------:R-:W-:Y:S02]  /*10410*/  @P5 R2UR UR20, R4 ;  /* 0x00000000041452ca */ /* 0x000fe400000e0000 */
[----:B------:R-:W-:Y:S02]  /*10420*/  @P5 R2UR UR21, R5 ;  /* 0x00000000051552ca */ /* 0x000fe400000e0000 */
[----:B------:R-:W-:-:S04]  /*10430*/  @P5 MOV R0, R74 ;  /* 0x0000004a00005202 */ /* 0x000fc80000000f00 */
[----:B------:R-:W-:-:S07]  /*10440*/  @P5 R2UR UR17, R0 ;  /* 0x00000000001152ca */ /* 0x000fce00000e0000 */
[----:B------:R0:W-:Y:S01]  /*10450*/  UTCHMMA tmem[UR75], gdesc[UR20], tmem[UR5], tmem[UR18], idesc[UR19], UPT ;  /* 0x00ff12144b0079ea */ /* 0x0001e2000b800005 */
[----:B------:R0:W-:Y:S01]  /*10460*/  UTCHMMA tmem[UR10], gdesc[UR22], tmem[UR5], tmem[UR24], idesc[UR25], UPT ;  /* 0x00ff18160a0079ea */ /* 0x0001e2000b800005 */
[----:B------:R0:W-:Y:S01]  /*10470*/  UTCHMMA tmem[UR11], gdesc[UR26], tmem[UR5], tmem[UR28], idesc[UR29], UPT ;  /* 0x00ff1c1a0b0079ea */ /* 0x0001e2000b800005 */
[----:B------:R0:W-:Y:S01]  /*10480*/  UTCHMMA tmem[UR12], gdesc[UR30], tmem[UR5], tmem[UR32], idesc[UR33], UPT ;  /* 0x00ff201e0c0079ea */ /* 0x0001e2000b800005 */
[----:B------:R0:W-:Y:S01]  /*10490*/  UTCHMMA tmem[UR13], gdesc[UR34], tmem[UR5], tmem[UR36], idesc[UR37], UPT ;  /* 0x00ff24220d0079ea */ /* 0x0001e2000b800005 */
[----:B------:R0:W-:Y:S01]  /*104a0*/  UTCHMMA tmem[UR14], gdesc[UR38], tmem[UR5], tmem[UR40], idesc[UR41], UPT ;  /* 0x00ff28260e0079ea */ /* 0x0001e2000b800005 */
[----:B------:R0:W-:Y:S01]  /*104b0*/  UTCHMMA tmem[UR15], gdesc[UR42], tmem[UR5], tmem[UR44], idesc[UR45], UPT ;  /* 0x00ff2c2a0f0079ea */ /* 0x0001e2000b800005 */
[----:B------:R0:W-:Y:S01]  /*104c0*/  UTCHMMA tmem[UR16], gdesc[UR46], tmem[UR5], tmem[UR48], idesc[UR49], UPT ;  /* 0x00ff302e100079ea */ /* 0x0001e2000b800005 */
[----:B------:R0:W-:Y:S01]  /*104d0*/  UTCBAR [UR17], URZ ;  /* 0x000000ff110073e9 */ /* 0x0001e200080000ff */
[----:B------:R-:W-:Y:S01]  /*104e0*/  NOP ;  /* 0x0000000000007918 */ /* 0x000fe20000000000 */
.L_x_11:
[----:B------:R-:W2:Y:S01]  /*104f0*/  LDL.LU R0, [R1+0x7f0] ;  /* 0x0007f00001007983 */ /* 0x000ea20000300800 */
[----:B------:R-:W-:Y:S01]  /*10500*/  ISETP.GE.AND P5, PT, R8, 0x1, PT ;  /* 0x000000010800780c */ /* 0x000fe20003fa6270 */
[----:B------:R-:W-:Y:S01]  /*10510*/  IMAD.MOV.U32 R6, RZ, RZ, RZ ;  /* 0x000000ffff067224 */ /* 0x000fe200078e00ff */
[----:B------:R-:W-:Y:S01]  /*10520*/  FSEL R71, R71, -INF , P4 ;  /* 0xff80000047477808 */ /* 0x000fe20002000000 */
[----:B--2---:R-:W-:-:S05]  /*10530*/  FADD R78, R78, R0 ;  /* 0x000000004e4e7221 */ /* 0x004fca0000000000 */
[----:B------:R-:W-:-:S05]  /*10540*/  FSEL R78, R78, 1, P4 ;  /* 0x3f8000004e4e7808 */ /* 0x000fca0002000000 */
[----:B------:R-:W-:Y:S05]  /*10550*/  @!P5 BRA `(.L_x_12) ;  /* 0x000000680074d947 */ /* 0x000fea0003800000 */
[----:B------:R-:W2:Y:S01]  /*10560*/  LDL R4, [R1+0x874] ;  /* 0x0008740001047983 */ /* 0x000ea20000100800 */
[----:B------:R-:W-:Y:S01]  /*10570*/  SHF.R.U32.HI R76, RZ, 0x4, R76 ;  /* 0x00000004ff4c7819 */ /* 0x000fe2000001164c */
[----:B------:R-:W-:Y:S01]  /*10580*/  IMAD.MOV.U32 R3, RZ, RZ, RZ ;  /* 0x000000ffff037224 */ /* 0x000fe200078e00ff */
[----:B------:R-:W-:Y:S01]  /*10590*/  LOP3.LUT R2, R2, 0xfffff7ff, RZ, 0xc0, !PT ;  /* 0xfffff7ff02027812 */ /* 0x000fe200078ec0ff */
[----:B------:R-:W-:Y:S01]  /*105a0*/  IMAD.MOV.U32 R9, RZ, RZ, RZ ;  /* 0x000000ffff097224 */ /* 0x000fe200078e00ff */
[----:B------:R-:W-:Y:S01]  /*105b0*/  SGXT.U32 R0, R76, 0xe ;  /* 0x0000000e4c00781a */ /* 0x000fe20000000000 */
[----:B------:R-:W1:Y:S01]  /*105c0*/  S2R R10, SR_TID.X ;  /* 0x00000000000a7919 */ /* 0x000e620000002100 */
[----:B------:R-:W-:Y:S01]  /*105d0*/  @P3 LOP3.LUT R2, R2, 0x800, RZ, 0xfc, !PT ;  /* 0x0000080002023812 */ /* 0x000fe200078efcff */
[----:B------:R-:W-:Y:S01]  /*105e0*/  HFMA2 R79, -RZ, RZ, 0, 0 ;  /* 0x00000000ff4f7431 */ /* 0x000fe200000001ff */
[----:B------:R-:W-:Y:S01]  /*105f0*/  R2UR UR6, R74 ;  /* 0x000000004a0672ca */ /* 0x000fe200000e0000 */
[----:B------:R3:W-:Y:S01]  /*10600*/  STL [R1+0x728], R0 ;  /* 0x0007280001007387 */ /* 0x0007e20000100800 */
[----:B------:R-:W-:Y:S01]  /*10610*/  LOP3.LUT R2, R2, 0xfffffbff, RZ, 0xc0, !PT ;  /* 0xfffffbff02027812 */ /* 0x000fe200078ec0ff */
[----:B------:R-:W-:-:S02]  /*10620*/  IMAD.MOV.U32 R73, RZ, RZ, 0x1 ;  /* 0x00000001ff497424 */ /* 0x000fc400078e00ff */
[----:B------:R-:W-:Y:S01]  /*10630*/  IMAD.MOV.U32 R46, RZ, RZ, RZ ;  /* 0x000000ffff2e7224 */ /* 0x000fe200078e00ff */
[----:B------:R-:W-:Y:S01]  /*10640*/  @P2 LOP3.LUT R2, R2, 0x400, RZ, 0xfc, !PT ;  /* 0x0000040002022812 */ /* 0x000fe200078efcff */
[----:B------:R-:W-:-:S03]  /*10650*/  IMAD.MOV.U32 R74, RZ, RZ, RZ ;  /* 0x000000ffff4a7224 */ /* 0x000fc600078e00ff */
[----:B------:R-:W-:Y:S02]  /*10660*/  LOP3.LUT R2, R2, 0xfffffdff, RZ, 0xc0, !PT ;  /* 0xfffffdff02027812 */ /* 0x000fe400078ec0ff */
[----:B---3--:R-:W-:Y:S02]  /*10670*/  IADD3 R0, P4, PT, R0, 0x2, RZ ;  /* 0x0000000200007810 */ /* 0x008fe40007f9e0ff */
[----:B------:R-:W-:Y:S02]  /*10680*/  @P1 LOP3.LUT R2, R2, 0x200, RZ, 0xfc, !PT ;  /* 0x0000020002021812 */ /* 0x000fe400078efcff */
[----:B0-----:R-:W-:Y:S02]  /*10690*/  R2UR UR10, R0 ;  /* 0x00000000000a72ca */ /* 0x001fe400000e0000 */
[----:B------:R-:W-:Y:S02]  /*106a0*/  IADD3.X R3, PT, PT, R3, 0x40004040, RZ, P4, !PT ;  /* 0x4000404003037810 */ /* 0x000fe400027fe4ff */
[----:B------:R-:W-:-:S02]  /*106b0*/  LOP3.LUT R2, R2, 0xfffffeff, RZ, 0xc0, !PT ;  /* 0xfffffeff02027812 */ /* 0x000fc400078ec0ff */
[----:B------:R-:W-:Y:S02]  /*106c0*/  R2UR UR11, R3 ;  /* 0x00000000030b72ca */ /* 0x000fe400000e0000 */
[----:B------:R-:W-:-:S04]  /*106d0*/  @P0 LOP3.LUT R2, R2, 0x100, RZ, 0xfc, !PT ;  /* 0x0000010002020812 */ /* 0x000fc800078efcff */
[----:B------:R-:W-:Y:S02]  /*106e0*/  LOP3.LUT R2, R2, 0xffffffbf, RZ, 0xc0, !PT ;  /* 0xffffffbf02027812 */ /* 0x000fe400078ec0ff */
[----:B-1----:R-:W-:-:S05]  /*106f0*/  SHF.R.U32.HI R10, RZ, 0x5, R10 ;  /* 0x00000005ff0a7819 */ /* 0x002fca000001160a */
[----:B------:R-:W-:Y:S02]  /*10700*/  UIADD3.64 UR76, UPT, UPT, UR10, 0x2, URZ ;  /* 0x000000020a4c7897 */ /* 0x000fe4000fffe0ff */
[----:B------:R-:W-:Y:S02]  /*10710*/  UIADD3.64 UR44, UPT, UPT, UR10, 0x4, URZ ;  /* 0x000000040a2c7897 */ /* 0x000fe4000fffe0ff */
[----:B------:R-:W-:Y:S02]  /*10720*/  UIADD3.64 UR46, UPT, UPT, UR10, 0x3fe, URZ ;  /* 0x000003fe0a2e7897 */ /* 0x000fe4000fffe0ff */
[----:B------:R-:W-:Y:S02]  /*10730*/  UIADD3.64 UR48, UPT, UPT, UR10, 0x400, URZ ;  /* 0x000004000a307897 */ /* 0x000fe4000fffe0ff */
[----:B------:R-:W-:Y:S02]  /*10740*/  UIADD3.64 UR50, UPT, UPT, UR10, 0x402, URZ ;  /* 0x000004020a327897 */ /* 0x000fe4000fffe0ff */
[----:B------:R-:W-:-:S02]  /*10750*/  UIADD3.64 UR52, UPT, UPT, UR10, 0x404, URZ ;  /* 0x000004040a347897 */ /* 0x000fc4000fffe0ff */
[----:B------:R-:W-:Y:S02]  /*10760*/  UIADD3.64 UR54, UPT, UPT, UR10, 0x7fe, URZ ;  /* 0x000007fe0a367897 */ /* 0x000fe4000fffe0ff */
[----:B------:R-:W-:Y:S02]  /*10770*/  UIADD3.64 UR56, UPT, UPT, UR10, 0x800, URZ ;  /* 0x000008000a387897 */ /* 0x000fe4000fffe0ff */
[----:B------:R-:W-:Y:S02]  /*10780*/  UIADD3.64 UR58, UPT, UPT, UR10, 0x802, URZ ;  /* 0x000008020a3a7897 */ /* 0x000fe4000fffe0ff */
[----:B------:R-:W-:Y:S02]  /*10790*/  UIADD3.64 UR60, UPT, UPT, UR10, 0x804, URZ ;  /* 0x000008040a3c7897 */ /* 0x000fe4000fffe0ff */
[----:B------:R-:W-:Y:S02]  /*107a0*/  UIADD3.64 UR62, UPT, UPT, UR10, 0xbfe, URZ ;  /* 0x00000bfe0a3e7897 */ /* 0x000fe4000fffe0ff */
[----:B------:R-:W-:-:S02]  /*107b0*/  UIADD3.64 UR64, UPT, UPT, UR10, 0xc00, URZ ;  /* 0x00000c000a407897 */ /* 0x000fc4000fffe0ff */
[----:B------:R-:W-:Y:S02]  /*107c0*/  UIADD3.64 UR66, UPT, UPT, UR10, 0xc02, URZ ;  /* 0x00000c020a427897 */ /* 0x000fe4000fffe0ff */
[----:B------:R-:W-:Y:S01]  /*107d0*/  UIADD3.64 UR68, UPT, UPT, UR10, 0xc04, URZ ;  /* 0x00000c040a447897 */ /* 0x000fe2000fffe0ff */
[C---:B--2---:R-:W-:Y:S02]  /*107e0*/  VIADD R0, R4.reuse, 0x20000 ;  /* 0x0002000004007836 */ /* 0x044fe40000000000 */
[----:B------:R-:W-:-:S03]  /*107f0*/  VIADD R3, R4, 0x30000 ;  /* 0x0003000004037836 */ /* 0x000fc60000000000 */
[----:B------:R-:W-:-:S04]  /*10800*/  SHF.R.U32.HI R0, RZ, 0x4, R0 ;  /* 0x00000004ff007819 */ /* 0x000fc80000011600 */
[----:B------:R-:W-:Y:S02]  /*10810*/  SGXT.U32 R4, R0, 0xe ;  /* 0x0000000e0004781a */ /* 0x000fe40000000000 */
[----:B------:R-:W-:Y:S02]  /*10820*/  SHF.R.U32.HI R0, RZ, 0x4, R3 ;  /* 0x00000004ff007819 */ /* 0x000fe40000011603 */
[----:B------:R-:W-:Y:S01]  /*10830*/  IADD3 R3, P4, PT, R4, 0x2, RZ ;  /* 0x0000000204037810 */ /* 0x000fe20007f9e0ff */
[----:B------:R-:W-:Y:S01]  /*10840*/  STL [R1+0x724], R4 ;  /* 0x0007240401007387 */ /* 0x000fe20000100800 */
[----:B------:R-:W-:Y:S02]  /*10850*/  SGXT.U32 R0, R0, 0xe ;  /* 0x0000000e0000781a */ /* 0x000fe40000000000 */
[----:B------:R-:W-:Y:S01]  /*10860*/  R2UR UR12, R3 ;  /* 0x00000000030c72ca */ /* 0x000fe200000e0000 */
[----:B------:R-:W-:Y:S01]  /*10870*/  IMAD.MOV.U32 R3, RZ, RZ, RZ ;  /* 0x000000ffff037224 */ /* 0x000fe200078e00ff */
[----:B------:R-:W-:Y:S01]  /*10880*/  IADD3.X R9, PT, PT, R9, 0x40004040, RZ, P4, !PT ;  /* 0x4000404009097810 */ /* 0x000fe200027fe4ff */
[----:B------:R0:W-:Y:S03]  /*10890*/  STL [R1+0x720], R0 ;  /* 0x0007200001007387 */ /* 0x0001e60000100800 */
[----:B------:R-:W-:-:S02]  /*108a0*/  R2UR UR13, R9 ;  /* 0x00000000090d72ca */ /* 0x000fc400000e0000 */
[----:B0-----:R-:W-:-:S04]  /*108b0*/  IADD3 R0, P5, PT, R0, 0x80, RZ ;  /* 0x0000008000007810 */ /* 0x001fc80007fbe0ff */
[----:B------:R-:W-:Y:S02]  /*108c0*/  IADD3.X R3, PT, PT, R3, 0x40004040, RZ, P5, !PT ;  /* 0x4000404003037810 */ /* 0x000fe40002ffe4ff */
[----:B------:R-:W-:-:S05]  /*108d0*/  IADD3 R4, P5, PT, R0, 0x80, RZ ;  /* 0x0000008000047810 */ /* 0x000fca0007fbe0ff */
[----:B------:R-:W-:Y:S01]  /*108e0*/  UIADD3.64 UR70, UPT, UPT, UR12, 0x2, URZ ;  /* 0x000000020c467897 */ /* 0x000fe2000fffe0ff */
[----:B------:R-:W-:Y:S01]  /*108f0*/  R2UR UR40, R0 ;  /* 0x00000000002872ca */ /* 0x000fe200000e0000 */
[----:B------:R-:W-:Y:S01]  /*10900*/  UIADD3.64 UR72, UPT, UPT, UR12, 0x7fe, URZ ;  /* 0x000007fe0c487897 */ /* 0x000fe2000fffe0ff */
[----:B------:R-:W-:Y:S01]  /*10910*/  R2UR UR14, R4 ;  /* 0x00000000040e72ca */ /* 0x000fe200000e0000 */
[--C-:B------:R-:W-:Y:S01]  /*10920*/  IMAD.X R8, RZ, RZ, R3.reuse, P5 ;  /* 0x000000ffff087224 */ /* 0x100fe200028e0603 */
[----:B------:R-:W-:Y:S02]  /*10930*/  IADD3 R4, P5, PT, R0, 0x100, RZ ;  /* 0x0000010000047810 */ /* 0x000fe40007fbe0ff */
[----:B------:R-:W-:Y:S02]  /*10940*/  R2UR UR41, R3 ;  /* 0x00000000032972ca */ /* 0x000fe400000e0000 */
[----:B------:R-:W-:Y:S01]  /*10950*/  R2UR UR16, R4 ;  /* 0x00000000041072ca */ /* 0x000fe200000e0000 */
[----:B------:R-:W-:Y:S01]  /*10960*/  IMAD.X R5, RZ, RZ, R3, P5 ;  /* 0x000000ffff057224 */ /* 0x000fe200028e0603 */
[----:B------:R-:W-:-:S02]  /*10970*/  IADD3 R4, P5, PT, R0, 0x180, RZ ;  /* 0x0000018000047810 */ /* 0x000fc40007fbe0ff */
[----:B------:R-:W-:Y:S02]  /*10980*/  R2UR UR15, R8 ;  /* 0x00000000080f72ca */ /* 0x000fe400000e0000 */
        /* <DEDUP_REMOVED lines=8> */
[----:B------:R-:W-:Y:S02]  /*10a10*/  R2UR UR22, R4 ;  /* 0x00000000041672ca */ /* 0x000fe400000e0000 */
[----:B------:R-:W-:Y:S02]  /*10a20*/  IADD3 R4, P1, PT, R0, 0x300, RZ ;  /* 0x0000030000047810 */ /* 0x000fe40007f3e0ff */
[----:B------:R-:W-:Y:S02]  /*10a30*/  R2UR UR21, R6 ;  /* 0x00000000061572ca */ /* 0x000fe400000e0000 */
[----:B------:R-:W-:-:S03]  /*10a40*/  R2UR UR24, R4 ;  /* 0x00000000041872ca */ /* 0x000fc600000e0000 */
[----:B------:R-:W-:Y:S02]  /*10a50*/  @P0 LOP3.LUT R2, R2, 0x40, RZ, 0xfc, !PT ;  /* 0x0000004002020812 */ /* 0x000fe400078efcff */
[----:B------:R-:W-:Y:S02]  /*10a60*/  IADD3 R4, P0, PT, R0, 0x380, RZ ;  /* 0x0000038000047810 */ /* 0x000fe40007f1e0ff */
[----:B------:R-:W-:Y:S02]  /*10a70*/  LOP3.LUT R2, R2, 0xffffffdf, RZ, 0xc0, !PT ;  /* 0xffffffdf02027812 */ /* 0x000fe400078ec0ff */
[----:B------:R-:W-:Y:S02]  /*10a80*/  R2UR UR26, R4 ;  /* 0x00000000041a72ca */ /* 0x000fe400000e0000 */
[----:B------:R-:W-:Y:S02]  /*10a90*/  @P1 LOP3.LUT R2, R2, 0x20, RZ, 0xfc, !PT ;  /* 0x0000002002021812 */ /* 0x000fe400078efcff */
[----:B------:R-:W-:-:S02]  /*10aa0*/  IADD3 R4, P3, PT, R0, 0x400, RZ ;  /* 0x0000040000047810 */ /* 0x000fc40007f7e0ff */
[----:B------:R-:W-:Y:S02]  /*10ab0*/  LOP3.LUT R2, R2, 0xffffffef, RZ, 0xc0, !PT ;  /* 0xffffffef02027812 */ /* 0x000fe400078ec0ff */
[----:B------:R-:W-:Y:S02]  /*10ac0*/  R2UR UR28, R4 ;  /* 0x00000000041c72ca */ /* 0x000fe400000e0000 */
[----:B------:R-:W-:Y:S02]  /*10ad0*/  @P0 LOP3.LUT R2, R2, 0x10, RZ, 0xfc, !PT ;  /* 0x0000001002020812 */ /* 0x000fe400078efcff */
[----:B------:R-:W-:Y:S02]  /*10ae0*/  IADD3 R4, P2, PT, R0, 0x480, RZ ;  /* 0x0000048000047810 */ /* 0x000fe40007f5e0ff */
[----:B------:R-:W-:Y:S02]  /*10af0*/  LOP3.LUT R2, R2, 0xffffefff, RZ, 0xc0, !PT ;  /* 0xffffefff02027812 */ /* 0x000fe400078ec0ff */
[----:B------:R-:W-:Y:S01]  /*10b00*/  R2UR UR30, R4 ;  /* 0x00000000041e72ca */ /* 0x000fe200000e0000 */
[----:B------:R-:W-:Y:S01]  /*10b10*/  IMAD.X R7, RZ, RZ, R3, P2 ;  /* 0x000000ffff077224 */ /* 0x000fe200010e0603 */
[----:B------:R-:W-:-:S02]  /*10b20*/  @P3 LOP3.LUT R2, R2, 0x1000, RZ, 0xfc, !PT ;  /* 0x0000100002023812 */ /* 0x000fc400078efcff */
[----:B------:R-:W-:Y:S02]  /*10b30*/  IADD3 R4, P1, PT, R0, 0x500, RZ ;  /* 0x0000050000047810 */ /* 0x000fe40007f3e0ff */
[C---:B------:R-:W-:Y:S02]  /*10b40*/  LOP3.LUT P3, RZ, R2.reuse, 0x10, RZ, 0xc0, !PT ;  /* 0x0000001002ff7812 */ /* 0x040fe4000786c0ff */
[----:B------:R-:W-:Y:S01]  /*10b50*/  LOP3.LUT R2, R2, 0xffffdfff, RZ, 0xc0, !PT ;  /* 0xffffdfff02027812 */ /* 0x000fe200078ec0ff */
[----:B------:R-:W-:Y:S01]  /*10b60*/  IMAD.X R6, RZ, RZ, R3, P1 ;  /* 0x000000ffff067224 */ /* 0x000fe200008e0603 */
[----:B------:R-:W-:Y:S02]  /*10b70*/  R2UR UR32, R4 ;  /* 0x00000000042072ca */ /* 0x000fe400000e0000 */
[----:B------:R-:W-:Y:S02]  /*10b80*/  IADD3 R4, P0, PT, R0, 0x580, RZ ;  /* 0x0000058000047810 */ /* 0x000fe40007f1e0ff */
[----:B------:R-:W-:Y:S01]  /*10b90*/  R2UR UR31, R7 ;  /* 0x00000000071f72ca */ /* 0x000fe200000e0000 */
[----:B------:R-:W-:Y:S01]  /*10ba0*/  IMAD.U32 R7, RZ, RZ, UR71 ;  /* 0x00000047ff077e24 */ /* 0x000fe2000f8e00ff */
[----:B------:R-:W-:-:S02]  /*10bb0*/  R2UR UR34, R4 ;  /* 0x00000000042272ca */ /* 0x000fc400000e0000 */
[----:B------:R-:W-:Y:S02]  /*10bc0*/  IADD3 R4, P5, PT, R0, 0x600, RZ ;  /* 0x0000060000047810 */ /* 0x000fe40007fbe0ff */
[----:B------:R-:W-:Y:S02]  /*10bd0*/  @P3 LOP3.LUT R2, R2, 0x2000, RZ, 0xfc, !PT ;  /* 0x0000200002023812 */ /* 0x000fe400078efcff */
[----:B------:R-:W-:Y:S02]  /*10be0*/  R2UR UR36, R4 ;  /* 0x00000000042472ca */ /* 0x000fe400000e0000 */
[C---:B------:R-:W-:Y:S02]  /*10bf0*/  LOP3.LUT P3, RZ, R2.reuse, 0x20, RZ, 0xc0, !PT ;  /* 0x0000002002ff7812 */ /* 0x040fe4000786c0ff */
[----:B------:R-:W-:Y:S02]  /*10c00*/  LOP3.LUT R2, R2, 0xffffbfff, RZ, 0xc0, !PT ;  /* 0xffffbfff02027812 */ /* 0x000fe400078ec0ff */
[----:B------:R-:W-:-:S02]  /*10c10*/  IADD3 R4, P4, PT, R0, 0x680, RZ ;  /* 0x0000068000047810 */ /* 0x000fc40007f9e0ff */
[----:B------:R-:W-:Y:S02]  /*10c20*/  IADD3 R0, P6, PT, R0, 0x700, RZ ;  /* 0x0000070000007810 */ /* 0x000fe40007fde0ff */
[----:B------:R-:W-:Y:S02]  /*10c30*/  R2UR UR38, R4 ;  /* 0x00000000042672ca */ /* 0x000fe400000e0000 */
[----:B------:R-:W-:Y:S02]  /*10c40*/  R2UR UR42, R0 ;  /* 0x00000000002a72ca */ /* 0x000fe400000e0000 */
[----:B------:R-:W-:Y:S01]  /*10c50*/  R2UR UR33, R6 ;  /* 0x00000000062172ca */ /* 0x000fe200000e0000 */
[----:B------:R-:W-:Y:S01]  /*10c60*/  IMAD.U32 R6, RZ, RZ, UR70 ;  /* 0x00000046ff067e24 */ /* 0x000fe2000f8e00ff */
[----:B------:R-:W-:Y:S01]  /*10c70*/  @P3 LOP3.LUT R2, R2, 0x4000, RZ, 0xfc, !PT ;  /* 0x0000400002023812 */ /* 0x000fe200078efcff */
[----:B------:R-:W-:-:S03]  /*10c80*/  UIADD3.64 UR70, UPT, UPT, UR12, 0x4, URZ ;  /* 0x000000040c467897 */ /* 0x000fc6000fffe0ff */
[C---:B------:R-:W-:Y:S01]  /*10c90*/  LOP3.LUT P3, RZ, R2.reuse, 0x40, RZ, 0xc0, !PT ;  /* 0x0000004002ff7812 */ /* 0x040fe2000786c0ff */
[----:B------:R0:W-:Y:S01]  /*10ca0*/  STL.64 [R1+0x718], R6 ;  /* 0x0007180601007387 */ /* 0x0001e20000100a00 */
[C---:B------:R-:W-:Y:S02]  /*10cb0*/  LOP3.LUT P2, RZ, R2.reuse, 0x400, RZ, 0xc0, !PT ;  /* 0x0000040002ff7812 */ /* 0x040fe4000784c0ff */
[C---:B------:R-:W-:Y:S01]  /*10cc0*/  LOP3.LUT P1, RZ, R2.reuse, 0x200, RZ, 0xc0, !PT ;  /* 0x0000020002ff7812 */ /* 0x040fe2000782c0ff */
[----:B------:R-:W-:Y:S01]  /*10cd0*/  IMAD.X R4, RZ, RZ, R3, P3 ;  /* 0x000000ffff047224 */ /* 0x000fe200018e0603 */
[----:B------:R-:W-:-:S04]  /*10ce0*/  LOP3.LUT P3, RZ, R2, 0x4000, RZ, 0xc0, !PT ;  /* 0x0000400002ff7812 */ /* 0x000fc8000786c0ff */
[----:B------:R-:W-:Y:S01]  /*10cf0*/  R2UR UR23, R4 ;  /* 0x00000000041772ca */ /* 0x000fe200000e0000 */
[--C-:B------:R-:W-:Y:S01]  /*10d00*/  IMAD.X R0, RZ, RZ, R3.reuse, P3 ;  /* 0x000000ffff007224 */ /* 0x100fe200018e0603 */
[C---:B------:R-:W-:Y:S01]  /*10d10*/  LOP3.LUT P3, RZ, R2.reuse, 0x2000, RZ, 0xc0, !PT ;  /* 0x0000200002ff7812 */ /* 0x040fe2000786c0ff */
[----:B------:R-:W-:Y:S01]  /*10d20*/  IMAD.X R4, RZ, RZ, R3, P0 ;  /* 0x000000ffff047224 */ /* 0x000fe200000e0603 */
[C---:B------:R-:W-:Y:S01]  /*10d30*/  LOP3.LUT P0, RZ, R2.reuse, 0x100, RZ, 0xc0, !PT ;  /* 0x0000010002ff7812 */ /* 0x040fe2000780c0ff */
[----:B0-----:R-:W-:Y:S01]  /*10d40*/  IMAD.U32 R6, RZ, RZ, UR72 ;  /* 0x00000048ff067e24 */ /* 0x001fe2000f8e00ff */
[----:B------:R-:W-:Y:S01]  /*10d50*/  IADD3.X R5, PT, PT, R3, RZ, RZ, P3, !PT ;  /* 0x000000ff03057210 */ /* 0x000fe20001ffe4ff */
[----:B------:R-:W-:Y:S01]  /*10d60*/  IMAD.U32 R7, RZ, RZ, UR73 ;  /* 0x00000049ff077e24 */ /* 0x000fe2000f8e00ff */
[----:B------:R-:W-:Y:S01]  /*10d70*/  LOP3.LUT P3, RZ, R2, 0x1000, RZ, 0xc0, !PT ;  /* 0x0000100002ff7812 */ /* 0x000fe2000786c0ff */
[----:B------:R-:W-:Y:S01]  /*10d80*/  UIADD3.64 UR72, UPT, UPT, UR12, 0x802, URZ ;  /* 0x000008020c487897 */ /* 0x000fe2000fffe0ff */
[----:B------:R-:W-:-:S02]  /*10d90*/  R2UR UR27, R5 ;  /* 0x00000000051b72ca */ /* 0x000fc400000e0000 */
[----:B------:R-:W0:Y:S01]  /*10da0*/  LDC R5, c[0x0][0x3c4] ;  /* 0x0000f100ff057b82 */ /* 0x000e220000000800 */
[--C-:B------:R-:W-:Y:S01]  /*10db0*/  IMAD.X R8, RZ, RZ, R3.reuse, P3 ;  /* 0x000000ffff087224 */ /* 0x100fe200018e0603 */
[----:B------:R-:W-:Y:S01]  /*10dc0*/  LOP3.LUT P3, RZ, R2, 0x800, RZ, 0xc0, !PT ;  /* 0x0000080002ff7812 */ /* 0x000fe2000786c0ff */
[--C-:B------:R-:W-:Y:S01]  /*10dd0*/  IMAD.X R2, RZ, RZ, R3.reuse, P5 ;  /* 0x000000ffff027224 */ /* 0x100fe200028e0603 */
[----:B------:R-:W-:Y:S01]  /*10de0*/  R2UR UR25, R0 ;  /* 0x00000000001972ca */ /* 0x000fe200000e0000 */
[--C-:B------:R-:W-:Y:S01]  /*10df0*/  IMAD.X R0, RZ, RZ, R3.reuse, P4 ;  /* 0x000000ffff007224 */ /* 0x100fe200020e0603 */
[----:B------:R-:W-:Y:S01]  /*10e00*/  R2UR UR35, R4 ;  /* 0x00000000042372ca */ /* 0x000fe200000e0000 */
[----:B------:R-:W-:Y:S01]  /*10e10*/  IMAD.U32 R4, RZ, RZ, UR70 ;  /* 0x00000046ff047e24 */ /* 0x000fe2000f8e00ff */
[----:B------:R-:W-:Y:S02]  /*10e20*/  R2UR UR37, R2 ;  /* 0x00000000022572ca */ /* 0x000fe400000e0000 */
[----:B------:R-:W1:Y:S01]  /*10e30*/  LDC R2, c[0x0][0x3d4] ;  /* 0x0000f500ff027b82 */ /* 0x000e620000000800 */
[----:B------:R-:W-:Y:S01]  /*10e40*/  R2UR UR39, R0 ;  /* 0x00000000002772ca */ /* 0x000fe200000e0000 */
[----:B------:R-:W-:Y:S01]  /*10e50*/  IMAD.X R0, RZ, RZ, R3, P6 ;  /* 0x000000ffff007224 */ /* 0x000fe200030e0603 */
[----:B------:R-:W-:Y:S01]  /*10e60*/  R2UR UR29, R8 ;  /* 0x00000000081d72ca */ /* 0x000fe200000e0000 */
[----:B------:R-:W-:Y:S01]  /*10e70*/  IMAD.MOV.U32 R3, RZ, RZ, R71 ;  /* 0x000000ffff037224 */ /* 0x000fe200078e0047 */
[----:B------:R-:W-:-:S02]  /*10e80*/  ISETP.NE.U32.AND P5, PT, R10, RZ, PT ;  /* 0x000000ff0a00720c */ /* 0x000fc40003fa5070 */
[----:B------:R-:W-:Y:S01]  /*10e90*/  R2UR UR43, R0 ;  /* 0x00000000002b72ca */ /* 0x000fe200000e0000 */
[----:B-1----:R-:W-:Y:S02]  /*10ea0*/  IMAD.SHL.U32 R0, R2, 0x80, RZ ;  /* 0x0000008002007824 */ /* 0x002fe400078e00ff */
[----:B0-----:R-:W-:Y:S02]  /*10eb0*/  IMAD.SHL.U32 R2, R5, 0x80, RZ ;  /* 0x0000008005027824 */ /* 0x001fe400078e00ff */
[----:B------:R-:W-:Y:S01]  /*10ec0*/  IMAD.U32 R5, RZ, RZ, UR71 ;  /* 0x00000047ff057e24 */ /* 0x000fe2000f8e00ff */
[----:B------:R-:W-:-:S04]  /*10ed0*/  UIADD3.64 UR70, UPT, UPT, UR12, 0x800, URZ ;  /* 0x000008000c467897 */ /* 0x000fc8000fffe0ff */
[----:B------:R0:W-:Y:S04]  /*10ee0*/  STL.64 [R1+0x710], R4 ;  /* 0x0007100401007387 */ /* 0x0001e80000100a00 */
[----:B------:R1:W-:Y:S01]  /*10ef0*/  STL.64 [R1+0x708], R6 ;  /* 0x0007080601007387 */ /* 0x0003e20000100a00 */
[----:B0-----:R-:W-:Y:S02]  /*10f00*/  IMAD.U32 R4, RZ, RZ, UR70 ;  /* 0x00000046ff047e24 */ /* 0x001fe4000f8e00ff */
[----:B------:R-:W-:Y:S01]  /*10f10*/  IMAD.U32 R5, RZ, RZ, UR71 ;  /* 0x00000047ff057e24 */ /* 0x000fe2000f8e00ff */
[----:B------:R-:W-:-:S04]  /*10f20*/  UIADD3.64 UR70, UPT, UPT, UR12, 0x804, URZ ;  /* 0x000008040c467897 */ /* 0x000fc8000fffe0ff */
[----:B------:R0:W-:Y:S02]  /*10f30*/  STL.64 [R1+0x700], R4 ;  /* 0x0007000401007387 */ /* 0x0001e40000100a00 */
[----:B-1----:R-:W-:Y:S02]  /*10f40*/  IMAD.U32 R6, RZ, RZ, UR70 ;  /* 0x00000046ff067e24 */ /* 0x002fe4000f8e00ff */
[----:B------:R-:W-:Y:S02]  /*10f50*/  IMAD.U32 R7, RZ, RZ, UR71 ;  /* 0x00000047ff077e24 */ /* 0x000fe4000f8e00ff */
[----:B0-----:R-:W-:Y:S02]  /*10f60*/  IMAD.U32 R4, RZ, RZ, UR72 ;  /* 0x00000048ff047e24 */ /* 0x001fe4000f8e00ff */
[----:B------:R-:W-:-:S05]  /*10f70*/  IMAD.U32 R5, RZ, RZ, UR73 ;  /* 0x00000049ff057e24 */ /* 0x000fca000f8e00ff */
[----:B------:R0:W-:Y:S04]  /*10f80*/  STL.64 [R1+0x6f8], R4 ;  /* 0x0006f80401007387 */ /* 0x0001e80000100a00 */
[----:B------:R0:W-:Y:S02]  /*10f90*/  STL.64 [R1+0x6f0], R6 ;  /* 0x0006f00601007387 */ /* 0x0001e40000100a00 */
.L_x_17:
[----:B------:R-:W2:Y:S01]  /*10fa0*/  LDL.64 R12, [R1+0x5e0] ;  /* 0x0005e000010c7983 */ /* 0x000ea20000100a00 */
[----:B------:R-:W1:Y:S03]  /*10fb0*/  LDC R101, c[0x0][0x3c4] ;  /* 0x0000f100ff657b82 */ /* 0x000e660000000800 */
[----:B0-----:R-:W3:Y:S04]  /*10fc0*/  LDL.64 R4, [R1+0x5a0] ;  /* 0x0005a00001047983 */ /* 0x001ee80000100a00 */
[----:B------:R-:W4:Y:S04]  /*10fd0*/  LDL.64 R22, [R1+0x560] ;  /* 0x0005600001167983 */ /* 0x000f280000100a00 */
[----:B------:R-:W5:Y:S04]  /*10fe0*/  LDL.64 R32, [R1+0x4c8] ;  /* 0x0004c80001207983 */ /* 0x000f680000100a00 */
        /* <DEDUP_REMOVED lines=22> */
[----:B------:R-:W5:Y:S01]  /*11150*/  LDL.64 R62, [R1+0x588] ;  /* 0x00058800013e7983 */ /* 0x000f620000100a00 */
[----:B--2---:R-:W-:-:S03]  /*11160*/  IMAD.WIDE R26, R2, 0x2, R12 ;  /* 0x00000002021a7825 */ /* 0x004fc600078e020c */
[----:B------:R-:W2:Y:S01]  /*11170*/  LDL.64 R12, [R1+0x650] ;  /* 0x00065000010c7983 */ /* 0x000ea20000100a00 */
[C---:B---3--:R-:W-:Y:S01]  /*11180*/  IMAD.WIDE R4, R2.reuse, 0x2, R4 ;  /* 0x0000000202047825 */ /* 0x048fe200078e0204 */
[----:B-1----:R-:W-:Y:S02]  /*11190*/  LEA R36, P4, R101, R68, 0x4 ;  /* 0x0000004465247211 */ /* 0x002fe400078820ff */
[----:B------:R-:W3:Y:S01]  /*111a0*/  LDG.E.U16 R26, desc[UR8][R26.64] ;  /* 0x000000081a1a7981 */ /* 0x000ee2000c1e1500 */
[----:B----4-:R-:W-:-:S03]  /*111b0*/  IMAD.WIDE R24, R2, 0x2, R22 ;  /* 0x0000000202187825 */ /* 0x010fc600078e0216 */
[----:B------:R0:W4:Y:S04]  /*111c0*/  LDG.E.U16 R23, desc[UR8][R4.64] ;  /* 0x0000000804177981 */ /* 0x000128000c1e1500 */
[----:B------:R-:W3:Y:S01]  /*111d0*/  LDG.E.U16 R24, desc[UR8][R24.64] ;  /* 0x0000000818187981 */ /* 0x000ee2000c1e1500 */
[----:B-----5:R-:W-:-:S04]  /*111e0*/  IMAD.WIDE R10, R2, 0x2, R10 ;  /* 0x00000002020a7825 */ /* 0x020fc800078e020a */
[----:B0-----:R-:W-:-:S04]  /*111f0*/  IMAD.WIDE R4, R2, 0x2, R32 ;  /* 0x0000000202047825 */ /* 0x001fc800078e0220 */
[C---:B------:R-:W-:Y:S01]  /*11200*/  IMAD.WIDE R8, R2.reuse, 0x2, R8 ;  /* 0x0000000202087825 */ /* 0x040fe200078e0208 */
[----:B------:R0:W5:Y:S03]  /*11210*/  LDG.E.U16 R25, desc[UR8][R10.64] ;  /* 0x000000080a197981 */ /* 0x000166000c1e1500 */
[C---:B------:R-:W-:Y:S01]  /*11220*/  IMAD.WIDE R6, R2.reuse, 0x2, R6 ;  /* 0x0000000202067825 */ /* 0x040fe200078e0206 */
[----:B------:R1:W3:Y:S03]  /*11230*/  LDG.E.U16 R4, desc[UR8][R4.64] ;  /* 0x0000000804047981 */ /* 0x0002e6000c1e1500 */
[C---:B------:R-:W-:Y:S02]  /*11240*/  IMAD.WIDE R18, R2.reuse, 0x2, R18 ;  /* 0x0000000202127825 */ /* 0x040fe400078e0212 */
[----:B------:R1:W3:Y:S02]  /*11250*/  LDG.E.U16 R6, desc[UR8][R6.64] ;  /* 0x0000000806067981 */ /* 0x0002e4000c1e1500 */
[----:B0-----:R-:W-:-:S02]  /*11260*/  IMAD.WIDE R10, R2, 0x2, R20 ;  /* 0x00000002020a7825 */ /* 0x001fc400078e0214 */
[----:B------:R0:W3:Y:S02]  /*11270*/  LDG.E.U16 R21, desc[UR8][R8.64] ;  /* 0x0000000808157981 */ /* 0x0000e4000c1e1500 */
[C---:B-1----:R-:W-:Y:S02]  /*11280*/  IMAD.SHL.U32 R5, R101.reuse, 0x8, RZ ;  /* 0x0000000865057824 */ /* 0x042fe400078e00ff */
[----:B------:R-:W3:Y:S01]  /*11290*/  LDG.E.U16 R18, desc[UR8][R18.64] ;  /* 0x0000000812127981 */ /* 0x000ee2000c1e1500 */
[----:B------:R-:W-:Y:S02]  /*112a0*/  SHF.L.U32 R7, R101, 0x4, RZ ;  /* 0x0000000465077819 */ /* 0x000fe400000006ff */
[-C--:B------:R-:W-:Y:S01]  /*112b0*/  LEA.HI.X.SX32 R37, R5, R69.reuse, 0x1, P4 ;  /* 0x0000004505257211 */ /* 0x080fe200020f0eff */
[C---:B------:R-:W-:Y:S01]  /*112c0*/  IMAD.WIDE R14, R2.reuse, 0x2, R14 ;  /* 0x00000002020e7825 */ /* 0x040fe200078e020e */
[-C--:B------:R-:W-:Y:S01]  /*112d0*/  LEA R34, P4, R101, R68.reuse, 0x5 ;  /* 0x0000004465227211 */ /* 0x080fe200078828ff */
[----:B------:R1:W3:Y:S02]  /*112e0*/  LDG.E.U16 R22, desc[UR8][R10.64] ;  /* 0x000000080a167981 */ /* 0x0002e4000c1e1500 */
[----:B0-----:R-:W-:Y:S01]  /*112f0*/  IMAD.WIDE R8, R2, 0x2, R30 ;  /* 0x0000000202087825 */ /* 0x001fe200078e021e */
[----:B------:R-:W-:Y:S01]  /*11300*/  LEA.HI.X.SX32 R35, R7, R69, 0x1, P4 ;  /* 0x0000004507237211 */ /* 0x000fe200020f0eff */
[----:B------:R-:W3:Y:S01]  /*11310*/  LDG.E.U16 R14, desc[UR8][R14.64] ;  /* 0x000000080e0e7981 */ /* 0x000ee2000c1e1500 */
[----:B------:R-:W-:-:S03]  /*11320*/  LEA R32, P4, R101, R68, 0x6 ;  /* 0x0000004465207211 */ /* 0x000fc600078830ff */
[----:B------:R-:W3:Y:S01]  /*11330*/  LDG.E.U16 R19, desc[UR8][R8.64] ;  /* 0x0000000808137981 */ /* 0x000ee2000c1e1500 */
[----:B-1----:R-:W-:-:S04]  /*11340*/  IMAD.WIDE R10, R2, 0x2, R28 ;  /* 0x00000002020a7825 */ /* 0x002fc800078e021c */
[C---:B------:R-:W-:Y:S01]  /*11350*/  IMAD.SHL.U32 R7, R101.reuse, 0x40, RZ ;  /* 0x0000004065077824 */ /* 0x040fe200078e00ff */
[----:B------:R-:W3:Y:S01]  /*11360*/  LDG.E.U16 R15, desc[UR8][R10.64] ;  /* 0x000000080a0f7981 */ /* 0x000ee2000c1e1500 */
[----:B------:R-:W-:Y:S02]  /*11370*/  IMAD R30, R101, 0x82, RZ ;  /* 0x00000082651e7824 */ /* 0x000fe400078e02ff */
[----:B------:R-:W-:-:S04]  /*11380*/  IMAD.WIDE R36, R2, 0x2, R36 ;  /* 0x0000000202247825 */ /* 0x000fc800078e0224 */
[----:B------:R-:W-:-:S04]  /*11390*/  IMAD.WIDE R16, R2, 0x2, R16 ;  /* 0x0000000202107825 */ /* 0x000fc800078e0210 */
[----:B------:R-:W-:Y:S02]  /*113a0*/  IMAD.MOV.U32 R28, RZ, RZ, R68 ;  /* 0x000000ffff1c7224 */ /* 0x000fe400078e0044 */
[----:B------:R-:W-:Y:S01]  /*113b0*/  IMAD.MOV.U32 R29, RZ, RZ, R69 ;  /* 0x000000ffff1d7224 */ /* 0x000fe200078e0045 */
[----:B------:R0:W3:Y:S01]  /*113c0*/  LDG.E.U16 R16, desc[UR8][R16.64] ;  /* 0x0000000810107981 */ /* 0x0000e2000c1e1500 */
[----:B------:R-:W-:-:S04]  /*113d0*/  IMAD.WIDE R28, R2, 0x2, R28 ;  /* 0x00000002021c7825 */ /* 0x000fc800078e021c */
[C---:B------:R-:W-:Y:S02]  /*113e0*/  IMAD.WIDE R34, R2.reuse, 0x2, R34 ;  /* 0x0000000202227825 */ /* 0x040fe400078e0222 */
[----:B------:R-:W3:Y:S02]  /*113f0*/  LDG.E.U16 R28, desc[UR8][R28.64] ;  /* 0x000000081c1c7981 */ /* 0x000ee4000c1e1500 */
[C---:B0-----:R-:W-:Y:S02]  /*11400*/  IMAD R17, R101.reuse, 0x42, RZ ;  /* 0x0000004265117824 */ /* 0x041fe400078e02ff */
[----:B------:R0:W3:Y:S02]  /*11410*/  LDG.E.U16 R20, desc[UR8][R34.64] ;  /* 0x0000000822147981 */ /* 0x0000e4000c1e1500 */
[----:B0-----:R-:W-:Y:S02]  /*11420*/  IMAD R34, R101, 0x86, RZ ;  /* 0x0000008665227824 */ /* 0x001fe400078e02ff */
[----:B--2---:R-:W-:-:S04]  /*11430*/  IMAD.WIDE R8, R2, 0x2, R12 ;  /* 0x0000000202087825 */ /* 0x004fc800078e020c */
[C---:B------:R-:W-:Y:S01]  /*11440*/  IMAD.SHL.U32 R12, R101.reuse, 0x20, RZ ;  /* 0x00000020650c7824 */ /* 0x040fe200078e00ff */
[----:B------:R0:W2:Y:S04]  /*11450*/  LDG.E.U16 R5, desc[UR8][R8.64] ;  /* 0x0000000808057981 */ /* 0x0000a8000c1e1500 */
[-C--:B------:R-:W-:Y:S02]  /*11460*/  LEA.HI.X.SX32 R33, R12, R69.reuse, 0x1, P4 ;  /* 0x000000450c217211 */ /* 0x080fe400020f0eff */
[-C--:B------:R-:W-:Y:S01]  /*11470*/  LEA R10, P4, R101, R68.reuse, 0x7 ;  /* 0x00000044650a7211 */ /* 0x080fe200078838ff */
[----:B------:R-:W-:Y:S02]  /*11480*/  IMAD.WIDE R12, R2, 0x2, R38 ;  /* 0x00000002020c7825 */ /* 0x000fe400078e0226 */
[----:B------:R-:W2:Y:S01]  /*11490*/  LDL.64 R38, [R1+0x558] ;  /* 0x0005580001267983 */ /* 0x000ea20000100a00 */
[-C--:B------:R-:W-:Y:S01]  /*114a0*/  LEA.HI.X.SX32 R11, R7, R69.reuse, 0x1, P4 ;  /* 0x00000045070b7211 */ /* 0x080fe200020f0eff */
[C---:B0-----:R-:W-:Y:S01]  /*114b0*/  IMAD R8, R101.reuse, 0x41, RZ ;  /* 0x0000004165087824 */ /* 0x041fe200078e02ff */
[-C--:B------:R-:W-:Y:S01]  /*114c0*/  IADD3 R30, P4, PT, R30, R68.reuse, RZ ;  /* 0x000000441e1e7210 */ /* 0x080fe20007f9e0ff */
[----:B------:R0:W3:Y:S03]  /*114d0*/  LDG.E.U16 R12, desc[UR8][R12.64] ;  /* 0x000000080c0c7981 */ /* 0x0000e6000c1e1500 */
[----:B------:R-:W-:Y:S01]  /*114e0*/  LEA.HI.X.SX32 R31, R8, R69, 0x1, P4 ;  /* 0x00000045081f7211 */ /* 0x000fe200020f0eff */
[----:B------:R1:W3:Y:S01]  /*114f0*/  LDG.E.U16 R7, desc[UR8][R36.64] ;  /* 0x0000000824077981 */ /* 0x0002e2000c1e1500 */
[----:B------:R-:W-:Y:S01]  /*11500*/  LEA R8, P4, R101, R68, 0x2 ;  /* 0x0000004465087211 */ /* 0x000fe200078810ff */
[----:B------:R-:W-:-:S04]  /*11510*/  IMAD.WIDE R10, R2, 0x2, R10 ;  /* 0x00000002020a7825 */ /* 0x000fc800078e020a */
[C---:B0-----:R-:W-:Y:S01]  /*11520*/  IMAD.SHL.U32 R13, R101.reuse, 0x2, RZ ;  /* 0x00000002650d7824 */ /* 0x041fe200078e00ff */
[----:B------:R0:W3:Y:S01]  /*11530*/  LDG.E.U16 R27, desc[UR8][R10.64] ;  /* 0x000000080a1b7981 */ /* 0x0000e2000c1e1500 */
[----:B-1----:R-:W-:-:S03]  /*11540*/  IMAD R36, R101, 0x84, RZ ;  /* 0x0000008465247824 */ /* 0x002fc600078e02ff */
[----:B------:R-:W-:Y:S01]  /*11550*/  LEA.HI.X.SX32 R9, R13, R69, 0x1, P4 ;  /* 0x000000450d097211 */ /* 0x000fe200020f0eff */
[----:B------:R-:W-:Y:S01]  /*11560*/  IMAD.WIDE R32, R2, 0x2, R32 ;  /* 0x0000000202207825 */ /* 0x000fe200078e0220 */
[----:B------:R-:W-:-:S03]  /*11570*/  IADD3 R36, P4, PT, R36, R68, RZ ;  /* 0x0000004424247210 */ /* 0x000fc60007f9e0ff */
[C---:B0-----:R-:W-:Y:S01]  /*11580*/  IMAD.WIDE R10, R2.reuse, 0x2, R52 ;  /* 0x00000002020a7825 */ /* 0x041fe200078e0234 */
[----:B------:R0:W3:Y:S01]  /*11590*/  LDG.E.U16 R29, desc[UR8][R32.64] ;  /* 0x00000008201d7981 */ /* 0x0000e2000c1e1500 */
[----:B------:R-:W-:Y:S02]  /*115a0*/  LEA.HI.X.SX32 R37, R17, R69, 0x1, P4 ;  /* 0x0000004511257211 */ /* 0x000fe400020f0eff */
[----:B------:R-:W-:Y:S01]  /*115b0*/  IMAD.WIDE R8, R2, 0x2, R8 ;  /* 0x0000000202087825 */ /* 0x000fe200078e0208 */
[----:B------:R-:W3:Y:S04]  /*115c0*/  LDL.64 R52, [R1+0x400] ;  /* 0x0004000001347983 */ /* 0x000ee80000100a00 */
[----:B------:R1:W4:Y:S01]  /*115d0*/  LDG.E.U16 R35, desc[UR8][R8.64] ;  /* 0x0000000808237981 */ /* 0x000322000c1e1500 */
[----:B0-----:R-:W-:-:S03]  /*115e0*/  IADD3 R32, P4, PT, R13, R68, RZ ;  /* 0x000000440d207210 */ /* 0x001fc60007f9e0ff */
[----:B------:R0:W4:Y:S01]  /*115f0*/  LDG.E.U16 R13, desc[UR8][R10.64] ;  /* 0x000000080a0d7981 */ /* 0x000122000c1e1500 */
[----:B------:R-:W-:Y:S01]  /*11600*/  LEA.HI.X.SX32 R33, R101, R69, 0x1, P4 ;  /* 0x0000004565217211 */ /* 0x000fe200020f0eff */
[----:B------:R-:W-:Y:S01]  /*11610*/  IMAD.WIDE R36, R2, 0x2, R36 ;  /* 0x0000000202247825 */ /* 0x000fe200078e0224 */
[----:B-1----:R-:W-:-:S03]  /*11620*/  IADD3 R8, P4, PT, R34, R68, RZ ;  /* 0x0000004422087210 */ /* 0x002fc60007f9e0ff */
[----:B------:R-:W-:Y:S02]  /*11630*/  IMAD R9, R101, 0x43, RZ ;  /* 0x0000004365097824 */ /* 0x000fe400078e02ff */
[C---:B0-----:R-:W-:Y:S01]  /*11640*/  IMAD.WIDE R10, R2.reuse, 0x2, R44 ;  /* 0x00000002020a7825 */ /* 0x041fe200078e022c */
[----:B------:R-:W4:Y:S04]  /*11650*/  LDG.E.U16 R36, desc[UR8][R36.64] ;  /* 0x0000000824247981 */ /* 0x000f28000c1e1500 */
[----:B------:R-:W4:Y:S01]  /*11660*/  LDL.64 R44, [R1+0x3c0] ;  /* 0x0003c000012c7983 */ /* 0x000f220000100a00 */
[C---:B------:R-:W-:Y:S01]  /*11670*/  IMAD.WIDE R32, R2.reuse, 0x2, R32 ;  /* 0x0000000202207825 */ /* 0x040fe200078e0220 */
[----:B------:R-:W-:Y:S02]  /*11680*/  LEA.HI.X.SX32 R9, R9, R69, 0x1, P4 ;  /* 0x0000004509097211 */ /* 0x000fe400020f0eff */
[----:B------:R-:W5:Y:S01]  /*11690*/  LDG.E.U16 R10, desc[UR8][R10.64] ;  /* 0x000000080a0a7981 */ /* 0x000f62000c1e1500 */
[----:B------:R-:W-:-:S03]  /*116a0*/  IMAD.WIDE R8, R2, 0x2, R8 ;  /* 0x0000000202087825 */ /* 0x000fc600078e0208 */
[----:B------:R0:W5:Y:S04]  /*116b0*/  LDG.E.U16 R37, desc[UR8][R32.64] ;  /* 0x0000000820257981 */ /* 0x000168000c1e1500 */
[----:B------:R1:W5:Y:S01]  /*116c0*/  LDG.E.U16 R17, desc[UR8][R8.64] ;  /* 0x0000000808117981 */ /* 0x000362000c1e1500 */
[----:B0-----:R-:W-:-:S03]  /*116d0*/  IMAD.WIDE R32, R2, 0x2, R48 ;  /* 0x0000000202207825 */ /* 0x001fc600078e0230 */
[----:B------:R-:W5:Y:S01]  /*116e0*/  LDL.64 R48, [R1+0x6c0] ;  /* 0x0006c00001307983 */ /* 0x000f620000100a00 */
[----:B-1----:R-:W-:-:S03]  /*116f0*/  IMAD.WIDE R8, R2, 0x2, R42 ;  /* 0x0000000202087825 */ /* 0x002fc600078e022a */
[----:B------:R-:W5:Y:S04]  /*11700*/  LDG.E.U16 R47, desc[UR8][R32.64] ;  /* 0x00000008202f7981 */ /* 0x000f68000c1e1500 */
[----:B------:R0:W5:Y:S02]  /*11710*/  LDG.E.U16 R43, desc[UR8][R8.64] ;  /* 0x00000008082b7981 */ /* 0x000164000c1e1500 */
[C---:B0-----:R-:W-:Y:S02]  /*11720*/  IMAD.WIDE R8, R2.reuse, 0x2, R50 ;  /* 0x0000000202087825 */ /* 0x041fe400078e0232 */
[----:B------:R-:W5:Y:S04]  /*11730*/  LDL.64 R50, [R1+0x648] ;  /* 0x0006480001327983 */ /* 0x000f680000100a00 */
[----:B------:R0:W5:Y:S02]  /*11740*/  LDG.E.U16 R42, desc[UR8][R8.64] ;  /* 0x00000008082a7981 */ /* 0x000164000c1e1500 */
[----:B0-----:R-:W-:-:S05]  /*11750*/  IMAD.WIDE R8, R2, 0x2, R40 ;  /* 0x0000000202087825 */ /* 0x001fca00078e0228 */
[----:B------:R3:W5:Y:S01]  /*11760*/  LDG.E.U16 R41, desc[UR8][R8.64] ;  /* 0x0000000808297981 */ /* 0x000762000c1e1500 */
[----:B--2---:R-:W-:-:S05]  /*11770*/  IMAD.WIDE R38, R2, 0x2, R38 ;  /* 0x0000000202267825 */ /* 0x004fca00078e0226 */
[----:B------:R-:W2:Y:S01]  /*11780*/  LDG.E.U16 R11, desc[UR8][R38.64] ;  /* 0x00000008260b7981 */ /* 0x000ea2000c1e1500 */
[----:B---3--:R-:W-:-:S03]  /*11790*/  IMAD.WIDE R8, R2, 0x2, R52 ;  /* 0x0000000202087825 */ /* 0x008fc600078e0234 */
[----:B------:R-:W3:Y:S04]  /*117a0*/  LDL.64 R52, [R1+0x610] ;  /* 0x0006100001347983 */ /* 0x000ee80000100a00 */
[----:B------:R4:W2:Y:S02]  /*117b0*/  LDG.E.U16 R40, desc[UR8][R8.64] ;  /* 0x0000000808287981 */ /* 0x0008a4000c1e1500 */
[C---:B----4-:R-:W-:Y:S02]  /*117c0*/  IMAD.WIDE R8, R2.reuse, 0x2, R44 ;  /* 0x0000000202087825 */ /* 0x050fe400078e022c */
[----:B------:R-:W4:Y:S04]  /*117d0*/  LDL.64 R44, [R1+0x5d0] ;  /* 0x0005d000012c7983 */ /* 0x000f280000100a00 */
[----:B------:R0:W2:Y:S02]  /*117e0*/  LDG.E.U16 R39, desc[UR8][R8.64] ;  /* 0x0000000808277981 */ /* 0x0000a4000c1e1500 */
[----:B0-----:R-:W-:-:S02]  /*117f0*/  IMAD.WIDE R8, R2, 0x2, R54 ;  /* 0x0000000202087825 */ /* 0x001fc400078e0236 */
[----:B------:R-:W2:Y:S04]  /*11800*/  LDL.64 R54, [R1+0x590] ;  /* 0x0005900001367983 */ /* 0x000ea80000100a00 */
[----:B------:R5:W2:Y:S02]  /*11810*/  LDG.E.U16 R38, desc[UR8][R8.64] ;  /* 0x0000000808267981 */ /* 0x000aa4000c1e1500 */
[C---:B-----5:R-:W-:Y:S02]  /*11820*/  IMAD.WIDE R8, R2.reuse, 0x2, R48 ;  /* 0x0000000202087825 */ /* 0x060fe400078e0230 */
[----:B------:R-:W5:Y:S04]  /*11830*/  LDL.64 R48, [R1+0x550] ;  /* 0x0005500001307983 */ /* 0x000f680000100a00 */
[----:B------:R0:W5:Y:S02]  /*11840*/  LDG.E.U16 R34, desc[UR8][R8.64] ;  /* 0x0000000808227981 */ /* 0x000164000c1e1500 */
[----:B0-----:R-:W-:-:S02]  /*11850*/  IMAD.WIDE R8, R2, 0x2, R56 ;  /* 0x0000000202087825 */ /* 0x001fc400078e0238 */
[----:B------:R-:W5:Y:S04]  /*11860*/  LDL.64 R56, [R1+0x4f8] ;  /* 0x0004f80001387983 */ /* 0x000f680000100a00 */
[----:B------:R0:W5:Y:S02]  /*11870*/  LDG.E.U16 R33, desc[UR8][R8.64] ;  /* 0x0000000808217981 */ /* 0x000164000c1e1500 */
[C---:B0-----:R-:W-:Y:S02]  /*11880*/  IMAD.WIDE R8, R2.reuse, 0x2, R50 ;  /* 0x0000000202087825 */ /* 0x041fe400078e0232 */
[----:B------:R-:W5:Y:S04]  /*11890*/  LDL.64 R50, [R1+0x4b8] ;  /* 0x0004b80001327983 */ /* 0x000f680000100a00 */
[----:B------:R3:W5:Y:S01]  /*118a0*/  LDG.E.U16 R32, desc[UR8][R8.64] ;  /* 0x0000000808207981 */ /* 0x000762000c1e1500 */
[----:B------:R-:W-:-:S06]  /*118b0*/  IMAD.WIDE R30, R2, 0x2, R30 ;  /* 0x00000002021e7825 */ /* 0x000fcc00078e021e */
[----:B------:R-:W5:Y:S01]  /*118c0*/  LDG.E.U16 R30, desc[UR8][R30.64] ;  /* 0x000000081e1e7981 */ /* 0x000f62000c1e1500 */
[----:B---3--:R-:W-:-:S03]  /*118d0*/  IMAD.WIDE R8, R2, 0x2, R52 ;  /* 0x0000000202087825 */ /* 0x008fc600078e0234 */
[----:B------:R-:W3:Y:S04]  /*118e0*/  LDL.64 R52, [R1+0x438] ;  /* 0x0004380001347983 */ /* 0x000ee80000100a00 */
[----:B------:R-:W3:Y:S01]  /*118f0*/  LDG.E.U16 R8, desc[UR8][R8.64] ;  /* 0x0000000808087981 */ /* 0x000ee2000c1e1500 */
[----:B----4-:R-:W-:-:S05]  /*11900*/  IMAD.WIDE R44, R2, 0x2, R44 ;  /* 0x00000002022c7825 */ /* 0x010fca00078e022c */
[----:B------:R2:W4:Y:S02]  /*11910*/  LDG.E.U16 R31, desc[UR8][R44.64] ;  /* 0x000000082c1f7981 */ /* 0x000524000c1e1500 */
[C---:B--2---:R-:W-:Y:S02]  /*11920*/  IMAD.WIDE R44, R2.reuse, 0x2, R54 ;  /* 0x00000002022c7825 */ /* 0x044fe400078e0236 */
[----:B------:R-:W2:Y:S04]  /*11930*/  LDL.64 R54, [R1+0x3b8] ;  /* 0x0003b80001367983 */ /* 0x000ea80000100a00 */
[----:B------:R5:W4:Y:S02]  /*11940*/  LDG.E.U16 R9, desc[UR8][R44.64] ;  /* 0x000000082c097981 */ /* 0x000b24000c1e1500 */
[----:B-----5:R-:W-:-:S05]  /*11950*/  IMAD.WIDE R44, R2, 0x2, R48 ;  /* 0x00000002022c7825 */ /* 0x020fca00078e0230 */
[----:B------:R0:W5:Y:S02]  /*11960*/  LDG.E.U16 R48, desc[UR8][R44.64] ;  /* 0x000000082c307981 */ /* 0x000164000c1e1500 */
[C---:B0-----:R-:W-:Y:S02]  /*11970*/  IMAD.WIDE R44, R2.reuse, 0x2, R56 ;  /* 0x00000002022c7825 */ /* 0x041fe400078e0238 */
[----:B------:R-:W4:Y:S04]  /*11980*/  LDL.64 R56, [R1+0x6e8] ;  /* 0x0006e80001387983 */ /* 0x000f280000100a00 */
[----:B------:R0:W5:Y:S02]  /*11990*/  LDG.E.U16 R49, desc[UR8][R44.64] ;  /* 0x000000082c317981 */ /* 0x000164000c1e1500 */
[----:B0-----:R-:W-:-:S05]  /*119a0*/  IMAD.WIDE R44, R2, 0x2, R50 ;  /* 0x00000002022c7825 */ /* 0x001fca00078e0232 */
[----:B------:R0:W5:Y:S02]  /*119b0*/  LDG.E.U16 R50, desc[UR8][R44.64] ;  /* 0x000000082c327981 */ /* 0x000164000c1e1500 */
[C---:B0-----:R-:W-:Y:S02]  /*119c0*/  IMAD.WIDE R44, R2.reuse, 0x2, R58 ;  /* 0x00000002022c7825 */ /* 0x041fe400078e023a */
[----:B------:R-:W5:Y:S04]  /*119d0*/  LDL.64 R58, [R1+0x680] ;  /* 0x00068000013a7983 */ /* 0x000f680000100a00 */
[----:B------:R3:W5:Y:S02]  /*119e0*/  LDG.E.U16 R51, desc[UR8][R44.64] ;  /* 0x000000082c337981 */ /* 0x000764000c1e1500 */
[----:B---3--:R-:W-:-:S05]  /*119f0*/  IMAD.WIDE R44, R2, 0x2, R52 ;  /* 0x00000002022c7825 */ /* 0x008fca00078e0234 */
[----:B------:R0:W3:Y:S02]  /*11a00*/  LDG.E.U16 R52, desc[UR8][R44.64] ;  /* 0x000000082c347981 */ /* 0x0000e4000c1e1500 */
[C---:B0-----:R-:W-:Y:S02]  /*11a10*/  IMAD.WIDE R44, R2.reuse, 0x2, R60 ;  /* 0x00000002022c7825 */ /* 0x041fe400078e023c */
[----:B------:R-:W3:Y:S04]  /*11a20*/  LDL.64 R60, [R1+0x608] ;  /* 0x00060800013c7983 */ /* 0x000ee80000100a00 */
[----:B------:R2:W3:Y:S02]  /*11a30*/  LDG.E.U16 R53, desc[UR8][R44.64] ;  /* 0x000000082c357981 */ /* 0x0004e4000c1e1500 */
[----:B--2---:R-:W-:-:S05]  /*11a40*/  IMAD.WIDE R44, R2, 0x2, R54 ;  /* 0x00000002022c7825 */ /* 0x004fca00078e0236 */
[----:B------:R0:W2:Y:S02]  /*11a50*/  LDG.E.U16 R54, desc[UR8][R44.64] ;  /* 0x000000082c367981 */ /* 0x0000a4000c1e1500 */
[C---:B0-----:R-:W-:Y:S02]  /*11a60*/  IMAD.WIDE R44, R2.reuse, 0x2, R64 ;  /* 0x00000002022c7825 */ /* 0x041fe400078e0240 */
[----:B------:R-:W2:Y:S04]  /*11a70*/  LDL.64 R64, [R1+0x4f0] ;  /* 0x0004f00001407983 */ /* 0x000ea80000100a00 */
[----:B------:R4:W2:Y:S02]  /*11a80*/  LDG.E.U16 R55, desc[UR8][R44.64] ;  /* 0x000000082c377981 */ /* 0x0008a4000c1e1500 */
[----:B----4-:R-:W-:-:S05]  /*11a90*/  IMAD.WIDE R44, R2, 0x2, R56 ;  /* 0x00000002022c7825 */ /* 0x010fca00078e0238 */
[----:B------:R0:W4:Y:S02]  /*11aa0*/  LDG.E.U16 R56, desc[UR8][R44.64] ;  /* 0x000000082c387981 */ /* 0x000124000c1e1500 */
[C---:B0-----:R-:W-:Y:S02]  /*11ab0*/  IMAD.WIDE R44, R2.reuse, 0x2, R66 ;  /* 0x00000002022c7825 */ /* 0x041fe400078e0242 */
[----:B------:R-:W2:Y:S04]  /*11ac0*/  LDL.64 R66, [R1+0x470] ;  /* 0x0004700001427983 */ /* 0x000ea80000100a00 */
[----:B------:R5:W2:Y:S02]  /*11ad0*/  LDG.E.U16 R57, desc[UR8][R44.64] ;  /* 0x000000082c397981 */ /* 0x000aa4000c1e1500 */
[----:B-----5:R-:W-:-:S05]  /*11ae0*/  IMAD.WIDE R44, R2, 0x2, R58 ;  /* 0x00000002022c7825 */ /* 0x020fca00078e023a */
[----:B------:R0:W5:Y:S04]  /*11af0*/  LDG.E.U16 R58, desc[UR8][R44.64] ;  /* 0x000000082c3a7981 */ /* 0x000168000c1e1500 */
[----:B------:R-:W0:Y:S02]  /*11b00*/  LDL.64 R44, [R1+0x640] ;  /* 0x00064000012c7983 */ /* 0x000e240000100a00 */
[----:B0-----:R-:W-:-:S05]  /*11b10*/  IMAD.WIDE R44, R2, 0x2, R44 ;  /* 0x00000002022c7825 */ /* 0x001fca00078e022c */
[----:B------:R3:W2:Y:S02]  /*11b20*/  LDG.E.U16 R59, desc[UR8][R44.64] ;  /* 0x000000082c3b7981 */ /* 0x0006a4000c1e1500 */
[----:B---3--:R-:W-:-:S05]  /*11b30*/  IMAD.WIDE R44, R2, 0x2, R60 ;  /* 0x00000002022c7825 */ /* 0x008fca00078e023c */
[----:B------:R0:W3:Y:S04]  /*11b40*/  LDG.E.U16 R60, desc[UR8][R44.64] ;  /* 0x000000082c3c7981 */ /* 0x0000e8000c1e1500 */
[----:B------:R-:W0:Y:S02]  /*11b50*/  LDL.64 R44, [R1+0x5c8] ;  /* 0x0005c800012c7983 */ /* 0x000e240000100a00 */
[----:B0-----:R-:W-:-:S05]  /*11b60*/  IMAD.WIDE R44, R2, 0x2, R44 ;  /* 0x00000002022c7825 */ /* 0x001fca00078e022c */
[----:B------:R0:W2:Y:S02]  /*11b70*/  LDG.E.U16 R61, desc[UR8][R44.64] ;  /* 0x000000082c3d7981 */ /* 0x0000a4000c1e1500 */
[----:B0-----:R-:W-:-:S05]  /*11b80*/  IMAD.WIDE R44, R2, 0x2, R62 ;  /* 0x00000002022c7825 */ /* 0x001fca00078e023e */
[----:B------:R0:W2:Y:S04]  /*11b90*/  LDG.E.U16 R62, desc[UR8][R44.64] ;  /* 0x000000082c3e7981 */ /* 0x0000a8000c1e1500 */
[----:B------:R-:W0:Y:S02]  /*11ba0*/  LDL.64 R44, [R1+0x548] ;  /* 0x00054800012c7983 */ /* 0x000e240000100a00 */
[----:B0-----:R-:W-:-:S05]  /*11bb0*/  IMAD.WIDE R44, R2, 0x2, R44 ;  /* 0x00000002022c7825 */ /* 0x001fca00078e022c */
[----:B------:R2:W3:Y:S02]  /*11bc0*/  LDG.E.U16 R63, desc[UR8][R44.64] ;  /* 0x000000082c3f7981 */ /* 0x0004e4000c1e1500 */
[----:B--2---:R-:W-:-:S05]  /*11bd0*/  IMAD.WIDE R44, R2, 0x2, R64 ;  /* 0x00000002022c7825 */ /* 0x004fca00078e0240 */
[----:B------:R0:W2:Y:S04]  /*11be0*/  LDG.E.U16 R64, desc[UR8][R44.64] ;  /* 0x000000082c407981 */ /* 0x0000a8000c1e1500 */
[----:B------:R-:W0:Y:S02]  /*11bf0*/  LDL.64 R44, [R1+0x4b0] ;  /* 0x0004b000012c7983 */ /* 0x000e240000100a00 */
[----:B0-----:R-:W-:-:S05]  /*11c00*/  IMAD.WIDE R44, R2, 0x2, R44 ;  /* 0x00000002022c7825 */ /* 0x001fca00078e022c */
[----:B------:R0:W2:Y:S02]  /*11c10*/  LDG.E.U16 R65, desc[UR8][R44.64] ;  /* 0x000000082c417981 */ /* 0x0000a4000c1e1500 */
[----:B0-----:R-:W-:-:S05]  /*11c20*/  IMAD.WIDE R44, R2, 0x2, R66 ;  /* 0x00000002022c7825 */ /* 0x001fca00078e0242 */
[----:B------:R0:W2:Y:S04]  /*11c30*/  LDG.E.U16 R66, desc[UR8][R44.64] ;  /* 0x000000082c427981 */ /* 0x0000a8000c1e1500 */
[----:B------:R-:W0:Y:S02]  /*11c40*/  LDL.64 R44, [R1+0x430] ;  /* 0x00043000012c7983 */ /* 0x000e240000100a00 */
[----:B0-----:R-:W-:-:S05]  /*11c50*/  IMAD.WIDE R44, R2, 0x2, R44 ;  /* 0x00000002022c7825 */ /* 0x001fca00078e022c */
[----:B------:R0:W2:Y:S04]  /*11c60*/  LDG.E.U16 R67, desc[UR8][R44.64] ;  /* 0x000000082c437981 */ /* 0x0000a8000c1e1500 */
[----:B------:R-:W0:Y:S04]  /*11c70*/  LDL.64 R44, [R1+0x3f0] ;  /* 0x0003f000012c7983 */ /* 0x000e280000100a00 */
[----:B------:R-:W-:Y:S04]  /*11c80*/  STS.U16 [R72+UR4+0x10800], R20 ;  /* 0x0108001448007988 */ /* 0x000fe80008000404 */
[----:B------:R1:W-:Y:S04]  /*11c90*/  STS.U16 [R72+UR4+0x12c00], R21 ;  /* 0x012c001548007988 */ /* 0x0003e80008000404 */
[----:B-1----:R-:W2:Y:S04]  /*11ca0*/  LDL.64 R20, [R1+0x6b0] ;  /* 0x0006b00001147983 */ /* 0x002ea80000100a00 */
[----:B------:R-:W-:Y:S04]  /*11cb0*/  STS.U16 [R72+UR4+0x11800], R23 ;  /* 0x0118001748007988 */ /* 0x000fe80008000404 */
[----:B------:R1:W-:Y:S04]  /*11cc0*/  STS.U16 [R72+UR4+0x13000], R22 ;  /* 0x0130001648007988 */ /* 0x0003e80008000404 */
[----:B-1----:R-:W2:Y:S01]  /*11cd0*/  LDL.64 R22, [R1+0x678] ;  /* 0x0006780001167983 */ /* 0x002ea20000100a00 */
[----:B0-----:R-:W-:-:S05]  /*11ce0*/  IMAD.WIDE R44, R2, 0x2, R44 ;  /* 0x00000002022c7825 */ /* 0x001fca00078e022c */
[----:B------:R0:W3:Y:S04]  /*11cf0*/  LDG.E.U16 R71, desc[UR8][R44.64] ;  /* 0x000000082c477981 */ /* 0x0000e8000c1e1500 */
[----:B------:R-:W0:Y:S04]  /*11d00*/  LDL.64 R44, [R1+0x3b0] ;  /* 0x0003b000012c7983 */ /* 0x000e280000100a00 */
[----:B------:R1:W-:Y:S04]  /*11d10*/  STS.U16 [R72+UR4+0x11c00], R24 ;  /* 0x011c001848007988 */ /* 0x0003e80008000404 */
[----:B------:R-:W-:Y:S01]  /*11d20*/  STS.U16 [R72+UR4+0x10400], R7 ;  /* 0x0104000748007988 */ /* 0x000fe20008000404 */
[----:B-1----:R-:W-:-:S03]  /*11d30*/  LOP3.LUT R24, R72, 0x10, RZ, 0x3c, !PT ;  /* 0x0000001048187812 */ /* 0x002fc600078e3cff */
        /* <DEDUP_REMOVED lines=12> */
[----:B-1----:R-:W3:Y:S04]  /*11e00*/  LDL.64 R18, [R1+0x600] ;  /* 0x0006000001127983 */ /* 0x002ee80000100a00 */
[----:B------:R-:W-:Y:S04]  /*11e10*/  STS.U16 [R24+UR4+0x10880], R15 ;  /* 0x0108800f18007988 */ /* 0x000fe80008000404 */
[----:B------:R2:W-:Y:S04]  /*11e20*/  STS.U16 [R24+UR4+0x10c80], R5 ;  /* 0x010c800518007988 */ /* 0x0005e80008000404 */
[----:B------:R-:W-:Y:S04]  /*11e30*/  STS.U16 [R24+UR4+0x11080], R12 ;  /* 0x0110800c18007988 */ /* 0x000fe80008000404 */
[----:B------:R-:W-:Y:S04]  /*11e40*/  STS.U16 [R24+UR4+0x11480], R13 ;  /* 0x0114800d18007988 */ /* 0x000fe80008000404 */
[----:B------:R-:W-:Y:S04]  /*11e50*/  STS.U16 [R24+UR4+0x11880], R10 ;  /* 0x0118800a18007988 */ /* 0x000fe80008000404 */
[----:B------:R-:W-:Y:S04]  /*11e60*/  STS.U16 [R24+UR4+0x11c80], R11 ;  /* 0x011c800b18007988 */ /* 0x000fe80008000404 */
[----:B------:R-:W4:Y:S04]  /*11e70*/  LDL.64 R6, [R1+0x638] ;  /* 0x0006380001067983 */ /* 0x000f280000100a00 */
[----:B------:R-:W5:Y:S04]  /*11e80*/  LDL.64 R26, [R1+0x5c0] ;  /* 0x0005c000011a7983 */ /* 0x000f680000100a00 */
[----:B------:R-:W-:Y:S04]  /*11e90*/  STS.U16 [R24+UR4+0x12480], R47 ;  /* 0x0124802f18007988 */ /* 0x000fe80008000404 */
[----:B------:R-:W-:Y:S04]  /*11ea0*/  STS.U16 [R24+UR4+0x12880], R43 ;  /* 0x0128802b18007988 */ /* 0x000fe80008000404 */
[----:B------:R-:W5:Y:S04]  /*11eb0*/  LDL.64 R28, [R1+0x580] ;  /* 0x00058000011c7983 */ /* 0x000f680000100a00 */
[----:B------:R-:W-:Y:S04]  /*11ec0*/  STS.U16 [R24+UR4+0x12c80], R42 ;  /* 0x012c802a18007988 */ /* 0x000fe80008000404 */
[----:B------:R-:W-:Y:S01]  /*11ed0*/  STS.U16 [R24+UR4+0x13080], R41 ;  /* 0x0130802918007988 */ /* 0x000fe20008000404 */
[----:B--2---:R-:W-:-:S03]  /*11ee0*/  IMAD.WIDE R4, R2, 0x2, R20 ;  /* 0x0000000202047825 */ /* 0x004fc600078e0214 */
[----:B------:R-:W-:Y:S04]  /*11ef0*/  STS.U16 [R24+UR4+0x13480], R40 ;  /* 0x0134802818007988 */ /* 0x000fe80008000404 */
[----:B------:R-:W-:Y:S04]  /*11f00*/  STS.U16 [R24+UR4+0x13880], R39 ;  /* 0x0138802718007988 */ /* 0x000fe80008000404 */
[----:B------:R-:W-:Y:S04]  /*11f10*/  STS.U16 [R24+UR4+0x13c80], R38 ;  /* 0x013c802618007988 */ /* 0x000fe80008000404 */
[----:B------:R1:W-:Y:S04]  /*11f20*/  STS.U16 [R24+UR4+0x10080], R37 ;  /* 0x0100802518007988 */ /* 0x0003e80008000404 */
[----:B------:R-:W2:Y:S04]  /*11f30*/  LDL.64 R20, [R1+0x4e8] ;  /* 0x0004e80001147983 */ /* 0x000ea80000100a00 */
[----:B------:R-:W2:Y:S04]  /*11f40*/  LDL.64 R14, [R1+0x4a8] ;  /* 0x0004a800010e7983 */ /* 0x000ea80000100a00 */
[----:B-1----:R-:W2:Y:S01]  /*11f50*/  LDL.64 R24, [R1+0x540] ;  /* 0x0005400001187983 */ /* 0x002ea20000100a00 */
[----:B------:R-:W-:-:S03]  /*11f60*/  IMAD.WIDE R10, R2, 0x2, R22 ;  /* 0x00000002020a7825 */ /* 0x000fc600078e0216 */
[----:B------:R-:W2:Y:S04]  /*11f70*/  LDL.64 R22, [R1+0x468] ;  /* 0x0004680001167983 */ /* 0x000ea80000100a00 */
[----:B------:R-:W2:Y:S04]  /*11f80*/  LDG.E.U16 R4, desc[UR8][R4.64] ;  /* 0x0000000804047981 */ /* 0x000ea8000c1e1500 */
[----:B------:R-:W2:Y:S01]  /*11f90*/  LDL.64 R38, [R1+0x630] ;  /* 0x0006300001267983 */ /* 0x000ea20000100a00 */
[----:B0-----:R-:W-:-:S03]  /*11fa0*/  IMAD.WIDE R44, R2, 0x2, R44 ;  /* 0x00000002022c7825 */ /* 0x001fc600078e022c */
[----:B------:R3:W2:Y:S04]  /*11fb0*/  LDG.E.U16 R5, desc[UR8][R10.64] ;  /* 0x000000080a057981 */ /* 0x0006a8000c1e1500 */
[----:B------:R-:W2:Y:S01]  /*11fc0*/  LDG.E.U16 R77, desc[UR8][R44.64] ;  /* 0x000000082c4d7981 */ /* 0x000ea2000c1e1500 */
[----:B------:R-:W0:Y:S03]  /*11fd0*/  S2R R16, SR_TID.X ;  /* 0x0000000000107919 */ /* 0x000e260000002100 */
[----:B------:R-:W2:Y:S04]  /*11fe0*/  LDL.64 R40, [R1+0x3e0] ;  /* 0x0003e00001287983 */ /* 0x000ea80000100a00 */
[----:B------:R-:W2:Y:S04]  /*11ff0*/  LDL.64 R44, [R1+0x370] ;  /* 0x00037000012c7983 */ /* 0x000ea80000100a00 */
[----:B------:R-:W2:Y:S01]  /*12000*/  LDL.64 R42, [R1+0x460] ;  /* 0x00046000012a7983 */ /* 0x000ea20000100a00 */
[----:B---3--:R-:W-:-:S03]  /*12010*/  IMAD.WIDE R10, R2, 0x2, R18 ;  /* 0x00000002020a7825 */ /* 0x008fc600078e0212 */
[----:B------:R-:W3:Y:S01]  /*12020*/  LDL.64 R18, [R1+0x428] ;  /* 0x0004280001127983 */ /* 0x000ee20000100a00 */
[----:B----4-:R-:W-:-:S06]  /*12030*/  IMAD.WIDE R6, R2, 0x2, R6 ;  /* 0x0000000202067825 */ /* 0x010fcc00078e0206 */
[----:B------:R-:W4:Y:S01]  /*12040*/  LDG.E.U16 R6, desc[UR8][R6.64] ;  /* 0x0000000806067981 */ /* 0x000f22000c1e1500 */
[----:B-----5:R-:W-:-:S03]  /*12050*/  IMAD.WIDE R12, R2, 0x2, R28 ;  /* 0x00000002020c7825 */ /* 0x020fc600078e021c */
[----:B------:R1:W5:Y:S04]  /*12060*/  LDG.E.U16 R7, desc[UR8][R10.64] ;  /* 0x000000080a077981 */ /* 0x000368000c1e1500 */
[----:B------:R-:W3:Y:S01]  /*12070*/  LDL.64 R28, [R1+0x368] ;  /* 0x00036800011c7983 */ /* 0x000ee20000100a00 */
[----:B--2---:R-:W-:-:S04]  /*12080*/  IMAD.WIDE R14, R2, 0x2, R14 ;  /* 0x00000002020e7825 */ /* 0x004fc800078e020e */
[C---:B-1----:R-:W-:Y:S02]  /*12090*/  IMAD.WIDE R10, R2.reuse, 0x2, R24 ;  /* 0x00000002020a7825 */ /* 0x042fe400078e0218 */
[----:B------:R-:W2:Y:S04]  /*120a0*/  LDL.64 R24, [R1+0x5f8] ;  /* 0x0005f80001187983 */ /* 0x000ea80000100a00 */
[----:B------:R-:W2:Y:S04]  /*120b0*/  LDG.E.U16 R10, desc[UR8][R10.64] ;  /* 0x000000080a0a7981 */ /* 0x000ea8000c1e1500 */
[----:B------:R1:W2:Y:S02]  /*120c0*/  LDG.E.U16 R11, desc[UR8][R14.64] ;  /* 0x000000080e0b7981 */ /* 0x0002a4000c1e1500 */
[----:B-1----:R-:W-:-:S02]  /*120d0*/  IMAD.WIDE R14, R2, 0x2, R22 ;  /* 0x00000002020e7825 */ /* 0x002fc400078e0216 */
[----:B------:R-:W2:Y:S04]  /*120e0*/  LDL.64 R22, [R1+0x670] ;  /* 0x0006700001167983 */ /* 0x000ea80000100a00 */
[----:B------:R-:W2:Y:S01]  /*120f0*/  LDG.E.U16 R14, desc[UR8][R14.64] ;  /* 0x000000080e0e7981 */ /* 0x000ea2000c1e1500 */
[----:B------:R-:W-:-:S05]  /*12100*/  IMAD.WIDE R44, R2, 0x2, R44 ;  /* 0x00000002022c7825 */ /* 0x000fca00078e022c */
[----:B------:R1:W4:Y:S02]  /*12110*/  LDG.E.U16 R100, desc[UR8][R44.64] ;  /* 0x000000082c647981 */ /* 0x000324000c1e1500 */
[C---:B-1----:R-:W-:Y:S01]  /*12120*/  IMAD.SHL.U32 R45, R101.reuse, 0x4, RZ ;  /* 0x00000004652d7824 */ /* 0x042fe200078e00ff */
[----:B------:R-:W-:-:S04]  /*12130*/  LEA R44, P4, R101, R68, 0x3 ;  /* 0x00000044652c7211 */ /* 0x000fc800078818ff */
[----:B------:R-:W-:-:S03]  /*12140*/  LEA.HI.X.SX32 R45, R45, R69, 0x1, P4 ;  /* 0x000000452d2d7211 */ /* 0x000fc600020f0eff */
[----:B------:R-:W-:-:S05]  /*12150*/  IMAD.WIDE R44, R2, 0x2, R44 ;  /* 0x00000002022c7825 */ /* 0x000fca00078e022c */
[----:B------:R1:W4:Y:S02]  /*12160*/  LDG.E.U16 R101, desc[UR8][R44.64] ;  /* 0x000000082c657981 */ /* 0x000324000c1e1500 */
[----:B-1----:R-:W1:Y:S02]  /*12170*/  LDC R45, c[0x0][0x3c4] ;  /* 0x0000f100ff2d7b82 */ /* 0x002e640000000800 */
[----:B-1----:R-:W-:-:S06]  /*12180*/  IMAD R44, R45, 0x88, RZ ;  /* 0x000000882d2c7824 */ /* 0x002fcc00078e02ff */
[----:B------:R-:W1:Y:S01]  /*12190*/  LDC R45, c[0x0][0x3c4] ;  /* 0x0000f100ff2d7b82 */ /* 0x000e620000000800 */
[----:B------:R-:W-:Y:S01]  /*121a0*/  IADD3 R44, P4, PT, R44, R68, RZ ;  /* 0x000000442c2c7210 */ /* 0x000fe20007f9e0ff */
[----:B-1----:R-:W-:-:S05]  /*121b0*/  IMAD R45, R45, 0x44, RZ ;  /* 0x000000442d2d7824 */ /* 0x002fca00078e02ff */
[----:B------:R-:W-:-:S03]  /*121c0*/  LEA.HI.X.SX32 R45, R45, R69, 0x1, P4 ;  /* 0x000000452d2d7211 */ /* 0x000fc600020f0eff */
[----:B------:R-:W-:-:S06]  /*121d0*/  IMAD.WIDE R44, R2, 0x2, R44 ;  /* 0x00000002022c7825 */ /* 0x000fcc00078e022c */
[----:B------:R1:W4:Y:S02]  /*121e0*/  LDG.E.U16 R44, desc[UR8][R44.64] ;  /* 0x000000082c2c7981 */ /* 0x000324000c1e1500 */
[----:B-1----:R-:W-:-:S05]  /*121f0*/  LOP3.LUT R45, R72, 0x20, RZ, 0x3c, !PT ;  /* 0x00000020482d7812 */ /* 0x002fca00078e3cff */
[----:B------:R-:W-:Y:S04]  /*12200*/  STS.U16 [R45+UR4+0x12100], R36 ;  /* 0x012100242d007988 */ /* 0x000fe80008000404 */
[----:B------:R-:W-:Y:S04]  /*12210*/  STS.U16 [R45+UR4+0x10100], R35 ;  /* 0x010100232d007988 */ /* 0x000fe80008000404 */
[----:B------:R1:W-:Y:S04]  /*12220*/  STS.U16 [R45+UR4+0x10500], R34 ;  /* 0x010500222d007988 */ /* 0x0003e80008000404 */
[----:B------:R-:W-:Y:S04]  /*12230*/  STS.U16 [R45+UR4+0x10900], R33 ;  /* 0x010900212d007988 */ /* 0x000fe80008000404 */
[----:B------:R0:W-:Y:S04]  /*12240*/  STS.U16 [R45+UR4+0x10d00], R32 ;  /* 0x010d00202d007988 */ /* 0x0001e80008000404 */
[----:B------:R-:W-:Y:S04]  /*12250*/  STS.U16 [R45+UR4+0x11100], R8 ;  /* 0x011100082d007988 */ /* 0x000fe80008000404 */
[----:B------:R-:W-:Y:S04]  /*12260*/  STS.U16 [R45+UR4+0x11500], R31 ;  /* 0x0115001f2d007988 */ /* 0x000fe80008000404 */
[----:B------:R2:W-:Y:S04]  /*12270*/  STS.U16 [R45+UR4+0x11900], R9 ;  /* 0x011900092d007988 */ /* 0x0005e80008000404 */
[----:B-1----:R-:W4:Y:S04]  /*12280*/  LDL.64 R34, [R1+0x3e8] ;  /* 0x0003e80001227983 */ /* 0x002f280000100a00 */
[----:B0-----:R-:W5:Y:S01]  /*12290*/  LDL.64 R32, [R1+0x6a8] ;  /* 0x0006a80001207983 */ /* 0x001f620000100a00 */
[----:B--2---:R-:W-:-:S03]  /*122a0*/  IMAD.WIDE R8, R2, 0x2, R26 ;  /* 0x0000000202087825 */ /* 0x004fc600078e021a */
[----:B------:R-:W2:Y:S04]  /*122b0*/  LDL.64 R26, [R1+0x3a8] ;  /* 0x0003a800011a7983 */ /* 0x000ea80000100a00 */
[----:B------:R-:W5:Y:S04]  /*122c0*/  LDG.E.U16 R8, desc[UR8][R8.64] ;  /* 0x0000000808087981 */ /* 0x000f68000c1e1500 */
[----:B------:R-:W5:Y:S04]  /*122d0*/  LDL.64 R36, [R1+0x5b8] ;  /* 0x0005b80001247983 */ /* 0x000f680000100a00 */
[----:B------:R0:W5:Y:S02]  /*122e0*/  LDG.E.U16 R9, desc[UR8][R12.64] ;  /* 0x000000080c097981 */ /* 0x000164000c1e1500 */
[----:B0-----:R-:W-:-:S02]  /*122f0*/  IMAD.WIDE R12, R2, 0x2, R20 ;  /* 0x00000002020c7825 */ /* 0x001fc400078e0214 */
[----:B------:R-:W5:Y:S04]  /*12300*/  LDL.64 R20, [R1+0x6e0] ;  /* 0x0006e00001147983 */ /* 0x000f680000100a00 */
[----:B------:R0:W5:Y:S02]  /*12310*/  LDG.E.U16 R12, desc[UR8][R12.64] ;  /* 0x000000080c0c7981 */ /* 0x000164000c1e1500 */
[C---:B0-----:R-:W-:Y:S02]  /*12320*/  LOP3.LUT R13, R16.reuse, 0x3f, RZ, 0xc0, !PT ;  /* 0x0000003f100d7812 */ /* 0x041fe400078ec0ff */
[----:B------:R-:W-:-:S03]  /*12330*/  LOP3.LUT R16, R16, 0xc0, RZ, 0xc0, !PT ;  /* 0x000000c010107812 */ /* 0x000fc600078ec0ff */
[----:B------:R-:W-:Y:S01]  /*12340*/  IMAD.SHL.U32 R13, R13, 0x2, RZ ;  /* 0x000000020d0d7824 */ /* 0x000fe200078e00ff */
[----:B------:R-:W-:Y:S03]  /*12350*/  STS.U16 [R45+UR4+0x11d00], R48 ;  /* 0x011d00302d007988 */ /* 0x000fe60008000404 */
[----:B------:R-:W-:Y:S01]  /*12360*/  IMAD R13, R16, 0x100, R13 ;  /* 0x00000100100d7824 */ /* 0x000fe200078e020d */
[----:B------:R0:W-:Y:S01]  /*12370*/  STS.U16 [R45+UR4+0x12500], R49 ;  /* 0x012500312d007988 */ /* 0x0001e20008000404 */
[----:B---3--:R-:W-:-:S03]  /*12380*/  IMAD.WIDE R18, R2, 0x2, R18 ;  /* 0x0000000202127825 */ /* 0x008fc600078e0212 */
[----:B------:R-:W-:Y:S01]  /*12390*/  STS.U16 [R45+UR4+0x12900], R50 ;  /* 0x012900322d007988 */ /* 0x000fe20008000404 */
[----:B------:R-:W-:-:S03]  /*123a0*/  LOP3.LUT R30, R13, 0x30, RZ, 0x3c, !PT ;  /* 0x000000300d1e7812 */ /* 0x000fc600078e3cff */
[----:B------:R1:W-:Y:S04]  /*123b0*/  STS.U16 [R45+UR4+0x12d00], R51 ;  /* 0x012d00332d007988 */ /* 0x0003e80008000404 */
[----:B------:R-:W-:Y:S04]  /*123c0*/  STS.U16 [R45+UR4+0x13100], R52 ;  /* 0x013100342d007988 */ /* 0x000fe80008000404 */
[----:B------:R3:W-:Y:S04]  /*123d0*/  STS.U16 [R45+UR4+0x13500], R53 ;  /* 0x013500352d007988 */ /* 0x0007e80008000404 */
[----:B------:R-:W-:Y:S04]  /*123e0*/  STS.U16 [R45+UR4+0x13900], R54 ;  /* 0x013900362d007988 */ /* 0x000fe80008000404 */
[----:B------:R0:W-:Y:S04]  /*123f0*/  STS.U16 [R45+UR4+0x13d00], R55 ;  /* 0x013d00372d007988 */ /* 0x0001e80008000404 */
[----:B------:R4:W-:Y:S04]  /*12400*/  STS.U16 [R30+UR4+0x12180], R17 ;  /* 0x012180111e007988 */ /* 0x0009e80008000404 */
[----:B------:R2:W5:Y:S04]  /*12410*/  LDG.E.U16 R15, desc[UR8][R18.64] ;  /* 0x00000008120f7981 */ /* 0x000568000c1e1500 */
[----:B0-----:R-:W5:Y:S01]  /*12420*/  LDL.64 R48, [R1+0x538] ;  /* 0x0005380001307983 */ /* 0x001f620000100a00 */
[----:B------:R-:W-:-:S03]  /*12430*/  IMAD.WIDE R22, R2, 0x2, R22 ;  /* 0x0000000202167825 */ /* 0x000fc600078e0216 */
[----:B-1----:R-:W5:Y:S01]  /*12440*/  LDL.64 R50, [R1+0x360] ;  /* 0x0003600001327983 */ /* 0x002f620000100a00 */
[----:B------:R-:W-:-:S03]  /*12450*/  IMAD.WIDE R24, R2, 0x2, R24 ;  /* 0x0000000202187825 */ /* 0x000fc600078e0218 */
[----:B---3--:R-:W3:Y:S04]  /*12460*/  LDL.64 R52, [R1+0x6d8] ;  /* 0x0006d80001347983 */ /* 0x008ee80000100a00 */
[----:B------:R-:W3:Y:S01]  /*12470*/  LDL.64 R54, [R1+0x668] ;  /* 0x0006680001367983 */ /* 0x000ee20000100a00 */
[----:B----4-:R-:W-:-:S03]  /*12480*/  IMAD.WIDE R16, R2, 0x2, R34 ;  /* 0x0000000202107825 */ /* 0x010fc600078e0222 */
[----:B------:R-:W4:Y:S04]  /*12490*/  LDL.64 R34, [R1+0x4e0] ;  /* 0x0004e00001227983 */ /* 0x000f280000100a00 */
[----:B------:R-:W3:Y:S01]  /*124a0*/  LDG.E.U16 R17, desc[UR8][R16.64] ;  /* 0x0000000810117981 */ /* 0x000ee2000c1e1500 */
[----:B--2---:R-:W-:-:S03]  /*124b0*/  IMAD.WIDE R18, R2, 0x2, R26 ;  /* 0x0000000202127825 */ /* 0x004fc600078e021a */
[----:B------:R-:W2:Y:S04]  /*124c0*/  LDL.64 R26, [R1+0x578] ;  /* 0x00057800011a7983 */ /* 0x000ea80000100a00 */
[----:B------:R0:W3:Y:S02]  /*124d0*/  LDG.E.U16 R16, desc[UR8][R18.64] ;  /* 0x0000000812107981 */ /* 0x0000e4000c1e1500 */
[C---:B0-----:R-:W-:Y:S02]  /*124e0*/  IMAD.WIDE R18, R2.reuse, 0x2, R28 ;  /* 0x0000000202127825 */ /* 0x041fe400078e021c */
[----:B------:R-:W3:Y:S04]  /*124f0*/  LDL.64 R28, [R1+0x520] ;  /* 0x00052000011c7983 */ /* 0x000ee80000100a00 */
[----:B------:R-:W4:Y:S01]  /*12500*/  LDG.E.U16 R19, desc[UR8][R18.64] ;  /* 0x0000000812137981 */ /* 0x000f22000c1e1500 */
[----:B-----5:R-:W-:-:S05]  /*12510*/  IMAD.WIDE R20, R2, 0x2, R20 ;  /* 0x0000000202147825 */ /* 0x020fca00078e0214 */
[----:B------:R0:W5:Y:S02]  /*12520*/  LDG.E.U16 R18, desc[UR8][R20.64] ;  /* 0x0000000814127981 */ /* 0x000164000c1e1500 */
[C---:B0-----:R-:W-:Y:S02]  /*12530*/  IMAD.WIDE R20, R2.reuse, 0x2, R32 ;  /* 0x0000000202147825 */ /* 0x041fe400078e0220 */
[----:B------:R-:W5:Y:S04]  /*12540*/  LDL.64 R32, [R1+0x4a0] ;  /* 0x0004a00001207983 */ /* 0x000f680000100a00 */
[----:B------:R-:W5:Y:S04]  /*12550*/  LDG.E.U16 R21, desc[UR8][R20.64] ;  /* 0x0000000814157981 */ /* 0x000f68000c1e1500 */
[----:B------:R0:W5:Y:S02]  /*12560*/  LDG.E.U16 R20, desc[UR8][R22.64] ;  /* 0x0000000816147981 */ /* 0x000164000c1e1500 */
[----:B0-----:R-:W-:-:S02]  /*12570*/  IMAD.WIDE R22, R2, 0x2, R38 ;  /* 0x0000000202167825 */ /* 0x001fc400078e0226 */
[----:B------:R-:W5:Y:S04]  /*12580*/  LDL.64 R38, [R1+0x420] ;  /* 0x0004200001267983 */ /* 0x000f680000100a00 */
[----:B------:R-:W5:Y:S04]  /*12590*/  LDG.E.U16 R23, desc[UR8][R22.64] ;  /* 0x0000000816177981 */ /* 0x000f68000c1e1500 */
[----:B------:R0:W5:Y:S02]  /*125a0*/  LDG.E.U16 R22, desc[UR8][R24.64] ;  /* 0x0000000818167981 */ /* 0x000164000c1e1500 */
[----:B0-----:R-:W-:-:S02]  /*125b0*/  IMAD.WIDE R24, R2, 0x2, R36 ;  /* 0x0000000202187825 */ /* 0x001fc400078e0224 */
[----:B------:R-:W5:Y:S04]  /*125c0*/  LDL.64 R36, [R1+0x3a0] ;  /* 0x0003a00001247983 */ /* 0x000f680000100a00 */
[----:B------:R-:W5:Y:S04]  /*125d0*/  LDG.E.U16 R25, desc[UR8][R24.64] ;  /* 0x0000000818197981 */ /* 0x000f68000c1e1500 */
[----:B------:R-:W-:Y:S04]  /*125e0*/  STS.U16 [R30+UR4+0x10180], R56 ;  /* 0x010180381e007988 */ /* 0x000fe80008000404 */
[----:B------:R-:W-:Y:S04]  /*125f0*/  STS.U16 [R30+UR4+0x10580], R57 ;  /* 0x010580391e007988 */ /* 0x000fe80008000404 */
[----:B------:R-:W-:Y:S04]  /*12600*/  STS.U16 [R30+UR4+0x10980], R58 ;  /* 0x0109803a1e007988 */ /* 0x000fe80008000404 */
[----:B------:R0:W-:Y:S04]  /*12610*/  STS.U16 [R30+UR4+0x10d80], R59 ;  /* 0x010d803b1e007988 */ /* 0x0001e80008000404 */
[----:B------:R-:W-:Y:S04]  /*12620*/  STS.U16 [R30+UR4+0x11180], R60 ;  /* 0x0111803c1e007988 */ /* 0x000fe80008000404 */
[----:B------:R1:W-:Y:S04]  /*12630*/  STS.U16 [R30+UR4+0x11580], R61 ;  /* 0x0115803d1e007988 */ /* 0x0003e80008000404 */
        /* <DEDUP_REMOVED lines=9> */
[----:B0-----:R-:W5:Y:S04]  /*126d0*/  LDL.64 R58, [R1+0x570] ;  /* 0x00057000013a7983 */ /* 0x001f680000100a00 */
[----:B------:R-:W5:Y:S01]  /*126e0*/  LDL.64 R56, [R1+0x498] ;  /* 0x0004980001387983 */ /* 0x000f620000100a00 */
[----:B------:R-:W-:-:S03]  /*126f0*/  IMAD.WIDE R42, R2, 0x2, R42 ;  /* 0x00000002022a7825 */ /* 0x000fc600078e022a */
[----:B-1----:R-:W5:Y:S04]  /*12700*/  LDL.64 R60, [R1+0x398] ;  /* 0x00039800013c7983 */ /* 0x002f680000100a00 */
[----:B------:R-:W5:Y:S04]  /*12710*/  LDG.E.U16 R42, desc[UR8][R42.64] ;  /* 0x000000082a2a7981 */ /* 0x000f68000c1e1500 */
[----:B------:R-:W5:Y:S04]  /*12720*/  LDL.64 R64, [R1+0x6d0] ;  /* 0x0006d00001407983 */ /* 0x000f680000100a00 */
[----:B------:R-:W5:Y:S04]  /*12730*/  LDL.64 R66, [R1+0x660] ;  /* 0x0006600001427983 */ /* 0x000f680000100a00 */
[----:B------:R-:W5:Y:S01]  /*12740*/  LDL.64 R62, [R1+0x528] ;  /* 0x00052800013e7983 */ /* 0x000f620000100a00 */
[----:B--2---:R-:W-:-:S05]  /*12750*/  IMAD.WIDE R26, R2, 0x2, R26 ;  /* 0x00000002021a7825 */ /* 0x004fca00078e021a */
[----:B------:R0:W2:Y:S02]  /*12760*/  LDG.E.U16 R24, desc[UR8][R26.64] ;  /* 0x000000081a187981 */ /* 0x0000a4000c1e1500 */
[C---:B0-----:R-:W-:Y:S02]  /*12770*/  IMAD.WIDE R26, R2.reuse, 0x2, R48 ;  /* 0x00000002021a7825 */ /* 0x041fe400078e0230 */
[----:B------:R-:W2:Y:S02]  /*12780*/  LDL.64 R48, [R1+0x628] ;  /* 0x0006280001307983 */ /* 0x000ea40000100a00 */
[C---:B---3--:R-:W-:Y:S02]  /*12790*/  IMAD.WIDE R28, R2.reuse, 0x2, R28 ;  /* 0x00000002021c7825 */ /* 0x048fe400078e021c */
[----:B------:R-:W3:Y:S04]  /*127a0*/  LDG.E.U16 R27, desc[UR8][R26.64] ;  /* 0x000000081a1b7981 */ /* 0x000ee8000c1e1500 */
[----:B------:R4:W2:Y:S02]  /*127b0*/  LDG.E.U16 R26, desc[UR8][R28.64] ;  /* 0x000000081c1a7981 */ /* 0x0008a4000c1e1500 */
[----:B----4-:R-:W-:-:S02]  /*127c0*/  IMAD.WIDE R28, R2, 0x2, R34 ;  /* 0x00000002021c7825 */ /* 0x010fc400078e0222 */
[----:B------:R-:W4:Y:S02]  /*127d0*/  LDL.64 R34, [R1+0x6a0] ;  /* 0x0006a00001227983 */ /* 0x000f240000100a00 */
[C---:B-----5:R-:W-:Y:S02]  /*127e0*/  IMAD.WIDE R32, R2.reuse, 0x2, R32 ;  /* 0x0000000202207825 */ /* 0x060fe400078e0220 */
[----:B------:R-:W5:Y:S04]  /*127f0*/  LDG.E.U16 R28, desc[UR8][R28.64] ;  /* 0x000000081c1c7981 */ /* 0x000f68000c1e1500 */
[----:B------:R-:W2:Y:S01]  /*12800*/  LDG.E.U16 R29, desc[UR8][R32.64] ;  /* 0x00000008201d7981 */ /* 0x000ea2000c1e1500 */
[----:B------:R-:W-:-:S05]  /*12810*/  IMAD.WIDE R30, R2, 0x2, R38 ;  /* 0x00000002021e7825 */ /* 0x000fca00078e0226 */
[----:B------:R0:W2:Y:S02]  /*12820*/  LDG.E.U16 R39, desc[UR8][R30.64] ;  /* 0x000000081e277981 */ /* 0x0000a4000c1e1500 */
[C---:B0-----:R-:W-:Y:S02]  /*12830*/  IMAD.WIDE R30, R2.reuse, 0x2, R40 ;  /* 0x00000002021e7825 */ /* 0x041fe400078e0228 */
[----:B------:R-:W3:Y:S04]  /*12840*/  LDL.64 R40, [R1+0x5f0] ;  /* 0x0005f00001287983 */ /* 0x000ee80000100a00 */
[----:B------:R0:W5:Y:S02]  /*12850*/  LDG.E.U16 R38, desc[UR8][R30.64] ;  /* 0x000000081e267981 */ /* 0x000164000c1e1500 */
[----:B0-----:R-:W-:-:S05]  /*12860*/  IMAD.WIDE R30, R2, 0x2, R36 ;  /* 0x00000002021e7825 */ /* 0x001fca00078e0224 */
[----:B------:R0:W5:Y:S02]  /*12870*/  LDG.E.U16 R37, desc[UR8][R30.64] ;  /* 0x000000081e257981 */ /* 0x000164000c1e1500 */
[C---:B0-----:R-:W-:Y:S02]  /*12880*/  IMAD.WIDE R30, R2.reuse, 0x2, R50 ;  /* 0x00000002021e7825 */ /* 0x041fe400078e0232 */
[----:B------:R-:W5:Y:S04]  /*12890*/  LDL.64 R50, [R1+0x5b0] ;  /* 0x0005b00001327983 */ /* 0x000f680000100a00 */
[----:B------:R0:W5:Y:S02]  /*128a0*/  LDG.E.U16 R36, desc[UR8][R30.64] ;  /* 0x000000081e247981 */ /* 0x000164000c1e1500 */
[----:B0-----:R-:W-:-:S02]  /*128b0*/  IMAD.WIDE R30, R2, 0x2, R52 ;  /* 0x00000002021e7825 */ /* 0x001fc400078e0234 */
[----:B------:R-:W5:Y:S04]  /*128c0*/  LDL.64 R52, [R1+0x530] ;  /* 0x0005300001347983 */ /* 0x000f680000100a00 */
[----:B------:R-:W5:Y:S01]  /*128d0*/  LDG.E.U16 R30, desc[UR8][R30.64] ;  /* 0x000000081e1e7981 */ /* 0x000f62000c1e1500 */
[----:B----4-:R-:W-:-:S05]  /*128e0*/  IMAD.WIDE R32, R2, 0x2, R34 ;  /* 0x0000000202207825 */ /* 0x010fca00078e0222 */
[----:B------:R0:W4:Y:S02]  /*128f0*/  LDG.E.U16 R35, desc[UR8][R32.64] ;  /* 0x0000000820237981 */ /* 0x000124000c1e1500 */
[C---:B0-----:R-:W-:Y:S02]  /*12900*/  IMAD.WIDE R32, R2.reuse, 0x2, R54 ;  /* 0x0000000202207825 */ /* 0x041fe400078e0236 */
[----:B------:R-:W4:Y:S04]  /*12910*/  LDL.64 R54, [R1+0x518] ;  /* 0x0005180001367983 */ /* 0x000f280000100a00 */
[----:B------:R2:W4:Y:S02]  /*12920*/  LDG.E.U16 R34, desc[UR8][R32.64] ;  /* 0x0000000820227981 */ /* 0x000524000c1e1500 */
[----:B--2---:R-:W-:-:S02]  /*12930*/  IMAD.WIDE R32, R2, 0x2, R48 ;  /* 0x0000000202207825 */ /* 0x004fc400078e0230 */
[----:B------:R-:W2:Y:S04]  /*12940*/  LDL.64 R48, [R1+0x4d8] ;  /* 0x0004d80001307983 */ /* 0x000ea80000100a00 */
[----:B------:R-:W2:Y:S01]  /*12950*/  LDG.E.U16 R33, desc[UR8][R32.64] ;  /* 0x0000000820217981 */ /* 0x000ea2000c1e1500 */
[----:B---3--:R-:W-:-:S05]  /*12960*/  IMAD.WIDE R40, R2, 0x2, R40 ;  /* 0x0000000202287825 */ /* 0x008fca00078e0228 */
[----:B------:R5:W3:Y:S02]  /*12970*/  LDG.E.U16 R32, desc[UR8][R40.64] ;  /* 0x0000000828207981 */ /* 0x000ae4000c1e1500 */
[C---:B-----5:R-:W-:Y:S02]  /*12980*/  IMAD.WIDE R40, R2.reuse, 0x2, R50 ;  /* 0x0000000202287825 */ /* 0x060fe400078e0232 */
[----:B------:R-:W5:Y:S04]  /*12990*/  LDL.64 R50, [R1+0x458] ;  /* 0x0004580001327983 */ /* 0x000f680000100a00 */
[----:B------:R0:W3:Y:S02]  /*129a0*/  LDG.E.U16 R31, desc[UR8][R40.64] ;  /* 0x00000008281f7981 */ /* 0x0000e4000c1e1500 */
[----:B0-----:R-:W-:-:S02]  /*129b0*/  IMAD.WIDE R40, R2, 0x2, R58 ;  /* 0x0000000202287825 */ /* 0x001fc400078e023a */
[----:B------:R-:W3:Y:S04]  /*129c0*/  LDL.64 R58, [R1+0x418] ;  /* 0x00041800013a7983 */ /* 0x000ee80000100a00 */
[----:B------:R0:W3:Y:S02]  /*129d0*/  LDG.E.U16 R43, desc[UR8][R40.64] ;  /* 0x00000008282b7981 */ /* 0x0000e4000c1e1500 */
[C---:B0-----:R-:W-:Y:S02]  /*129e0*/  IMAD.WIDE R40, R2.reuse, 0x2, R52 ;  /* 0x0000000202287825 */ /* 0x041fe400078e0234 */
[----:B------:R-:W3:Y:S04]  /*129f0*/  LDL.64 R52, [R1+0x3d8] ;  /* 0x0003d80001347983 */ /* 0x000ee80000100a00 */
[----:B------:R4:W3:Y:S02]  /*12a00*/  LDG.E.U16 R45, desc[UR8][R40.64] ;  /* 0x00000008282d7981 */ /* 0x0008e4000c1e1500 */
[----:B----4-:R-:W-:-:S02]  /*12a10*/  IMAD.WIDE R40, R2, 0x2, R54 ;  /* 0x0000000202287825 */ /* 0x010fc400078e0236 */
[----:B------:R-:W4:Y:S04]  /*12a20*/  LDL.64 R54, [R1+0x358] ;  /* 0x0003580001367983 */ /* 0x000f280000100a00 */
[----:B------:R2:W4:Y:S02]  /*12a30*/  LDG.E.U16 R47, desc[UR8][R40.64] ;  /* 0x00000008282f7981 */ /* 0x000524000c1e1500 */
[----:B--2---:R-:W-:-:S05]  /*12a40*/  IMAD.WIDE R40, R2, 0x2, R48 ;  /* 0x0000000202287825 */ /* 0x004fca00078e0230 */
[----:B------:R0:W2:Y:S02]  /*12a50*/  LDG.E.U16 R48, desc[UR8][R40.64] ;  /* 0x0000000828307981 */ /* 0x0000a4000c1e1500 */
[C---:B0-----:R-:W-:Y:S02]  /*12a60*/  IMAD.WIDE R40, R2.reuse, 0x2, R56 ;  /* 0x0000000202287825 */ /* 0x041fe400078e0238 */
[----:B------:R-:W2:Y:S04]  /*12a70*/  LDL.64 R56, [R1+0x698] ;  /* 0x0006980001387983 */ /* 0x000ea80000100a00 */
[----:B------:R5:W2:Y:S02]  /*12a80*/  LDG.E.U16 R49, desc[UR8][R40.64] ;  /* 0x0000000828317981 */ /* 0x000aa4000c1e1500 */
[----:B-----5:R-:W-:-:S05]  /*12a90*/  IMAD.WIDE R40, R2, 0x2, R50 ;  /* 0x0000000202287825 */ /* 0x020fca00078e0232 */
[----:B------:R3:W5:Y:S02]  /*12aa0*/  LDG.E.U16 R50, desc[UR8][R40.64] ;  /* 0x0000000828327981 */ /* 0x000764000c1e1500 */
[C---:B---3--:R-:W-:Y:S02]  /*12ab0*/  IMAD.WIDE R40, R2.reuse, 0x2, R58 ;  /* 0x0000000202287825 */ /* 0x048fe400078e023a */
[----:B------:R-:W3:Y:S04]  /*12ac0*/  LDL.64 R58, [R1+0x620] ;  /* 0x00062000013a7983 */ /* 0x000ee80000100a00 */
[----:B------:R0:W5:Y:S02]  /*12ad0*/  LDG.E.U16 R51, desc[UR8][R40.64] ;  /* 0x0000000828337981 */ /* 0x000164000c1e1500 */
[----:B0-----:R-:W-:-:S05]  /*12ae0*/  IMAD.WIDE R40, R2, 0x2, R52 ;  /* 0x0000000202287825 */ /* 0x001fca00078e0234 */
[----:B------:R0:W5:Y:S02]  /*12af0*/  LDG.E.U16 R52, desc[UR8][R40.64] ;  /* 0x0000000828347981 */ /* 0x000164000c1e1500 */
[C---:B0-----:R-:W-:Y:S02]  /*12b00*/  IMAD.WIDE R40, R2.reuse, 0x2, R60 ;  /* 0x0000000202287825 */ /* 0x041fe400078e023c */
[----:B------:R-:W5:Y:S04]  /*12b10*/  LDL.64 R60, [R1+0x5a8] ;  /* 0x0005a800013c7983 */ /* 0x000f680000100a00 */
[----:B------:R4:W5:Y:S02]  /*12b20*/  LDG.E.U16 R53, desc[UR8][R40.64] ;  /* 0x0000000828357981 */ /* 0x000964000c1e1500 */
[----:B----4-:R-:W-:-:S05]  /*12b30*/  IMAD.WIDE R40, R2, 0x2, R54 ;  /* 0x0000000202287825 */ /* 0x010fca00078e0236 */
[----:B------:R0:W4:Y:S02]  /*12b40*/  LDG.E.U16 R54, desc[UR8][R40.64] ;  /* 0x0000000828367981 */ /* 0x000124000c1e1500 */
[C---:B0-----:R-:W-:Y:S02]  /*12b50*/  IMAD.WIDE R40, R2.reuse, 0x2, R64 ;  /* 0x0000000202287825 */ /* 0x041fe400078e0240 */
[----:B------:R-:W4:Y:S04]  /*12b60*/  LDL.64 R64, [R1+0x4d0] ;  /* 0x0004d00001407983 */ /* 0x000f280000100a00 */
[----:B------:R2:W4:Y:S02]  /*12b70*/  LDG.E.U16 R55, desc[UR8][R40.64] ;  /* 0x0000000828377981 */ /* 0x000524000c1e1500 */
[----:B--2---:R-:W-:-:S05]  /*12b80*/  IMAD.WIDE R40, R2, 0x2, R56 ;  /* 0x0000000202287825 */ /* 0x004fca00078e0238 */
[----:B------:R0:W2:Y:S02]  /*12b90*/  LDG.E.U16 R56, desc[UR8][R40.64] ;  /* 0x0000000828387981 */ /* 0x0000a4000c1e1500 */
[C---:B0-----:R-:W-:Y:S02]  /*12ba0*/  IMAD.WIDE R40, R2.reuse, 0x2, R66 ;  /* 0x0000000202287825 */ /* 0x041fe400078e0242 */
[----:B------:R-:W2:Y:S04]  /*12bb0*/  LDL.64 R66, [R1+0x450] ;  /* 0x0004500001427983 */ /* 0x000ea80000100a00 */
[----:B------:R3:W2:Y:S02]  /*12bc0*/  LDG.E.U16 R57, desc[UR8][R40.64] ;  /* 0x0000000828397981 */ /* 0x0006a4000c1e1500 */
[----:B---3--:R-:W-:-:S05]  /*12bd0*/  IMAD.WIDE R40, R2, 0x2, R58 ;  /* 0x0000000202287825 */ /* 0x008fca00078e023a */
[----:B------:R0:W3:Y:S04]  /*12be0*/  LDG.E.U16 R58, desc[UR8][R40.64] ;  /* 0x00000008283a7981 */ /* 0x0000e8000c1e1500 */
[----:B------:R-:W0:Y:S02]  /*12bf0*/  LDL.64 R40, [R1+0x5e8] ;  /* 0x0005e80001287983 */ /* 0x000e240000100a00 */
[----:B0-----:R-:W-:-:S05]  /*12c00*/  IMAD.WIDE R40, R2, 0x2, R40 ;  /* 0x0000000202287825 */ /* 0x001fca00078e0228 */
[----:B------:R5:W2:Y:S02]  /*12c10*/  LDG.E.U16 R59, desc[UR8][R40.64] ;  /* 0x00000008283b7981 */ /* 0x000aa4000c1e1500 */
[----:B-----5:R-:W-:-:S05]  /*12c20*/  IMAD.WIDE R40, R2, 0x2, R60 ;  /* 0x0000000202287825 */ /* 0x020fca00078e023c */
[----:B------:R0:W5:Y:S04]  /*12c30*/  LDG.E.U16 R60, desc[UR8][R40.64] ;  /* 0x00000008283c7981 */ /* 0x000168000c1e1500 */
[----:B------:R-:W0:Y:S02]  /*12c40*/  LDL.64 R40, [R1+0x568] ;  /* 0x0005680001287983 */ /* 0x000e240000100a00 */
[----:B0-----:R-:W-:-:S05]  /*12c50*/  IMAD.WIDE R40, R2, 0x2, R40 ;  /* 0x0000000202287825 */ /* 0x001fca00078e0228 */
[----:B------:R0:W2:Y:S02]  /*12c60*/  LDG.E.U16 R61, desc[UR8][R40.64] ;  /* 0x00000008283d7981 */ /* 0x0000a4000c1e1500 */
[----:B0-----:R-:W-:-:S05]  /*12c70*/  IMAD.WIDE R40, R2, 0x2, R62 ;  /* 0x0000000202287825 */ /* 0x001fca00078e023e */
[----:B------:R0:W2:Y:S04]  /*12c80*/  LDG.E.U16 R62, desc[UR8][R40.64] ;  /* 0x00000008283e7981 */ /* 0x0000a8000c1e1500 */
[----:B------:R-:W0:Y:S02]  /*12c90*/  LDL.64 R40, [R1+0x510] ;  /* 0x0005100001287983 */ /* 0x000e240000100a00 */
[----:B0-----:R-:W-:-:S05]  /*12ca0*/  IMAD.WIDE R40, R2, 0x2, R40 ;  /* 0x0000000202287825 */ /* 0x001fca00078e0228 */
[----:B------:R4:W2:Y:S02]  /*12cb0*/  LDG.E.U16 R63, desc[UR8][R40.64] ;  /* 0x00000008283f7981 */ /* 0x0008a4000c1e1500 */
[----:B----4-:R-:W-:-:S05]  /*12cc0*/  IMAD.WIDE R40, R2, 0x2, R64 ;  /* 0x0000000202287825 */ /* 0x010fca00078e0240 */
[----:B------:R0:W4:Y:S04]  /*12cd0*/  LDG.E.U16 R64, desc[UR8][R40.64] ;  /* 0x0000000828407981 */ /* 0x000128000c1e1500 */
[----:B------:R-:W0:Y:S02]  /*12ce0*/  LDL.64 R40, [R1+0x490] ;  /* 0x0004900001287983 */ /* 0x000e240000100a00 */
[----:B0-----:R-:W-:-:S05]  /*12cf0*/  IMAD.WIDE R40, R2, 0x2, R40 ;  /* 0x0000000202287825 */ /* 0x001fca00078e0228 */
[----:B------:R2:W3:Y:S02]  /*12d00*/  LDG.E.U16 R65, desc[UR8][R40.64] ;  /* 0x0000000828417981 */ /* 0x0004e4000c1e1500 */
[----:B--2---:R-:W-:-:S05]  /*12d10*/  IMAD.WIDE R40, R2, 0x2, R66 ;  /* 0x0000000202287825 */ /* 0x004fca00078e0242 */
[----:B------:R0:W2:Y:S04]  /*12d20*/  LDG.E.U16 R66, desc[UR8][R40.64] ;  /* 0x0000000828427981 */ /* 0x0000a8000c1e1500 */
[----:B------:R-:W0:Y:S02]  /*12d30*/  LDL.64 R40, [R1+0x410] ;  /* 0x0004100001287983 */ /* 0x000e240000100a00 */
[----:B0-----:R-:W-:-:S05]  /*12d40*/  IMAD.WIDE R40, R2, 0x2, R40 ;  /* 0x0000000202287825 */ /* 0x001fca00078e0228 */
[----:B------:R0:W2:Y:S04]  /*12d50*/  LDG.E.U16 R67, desc[UR8][R40.64] ;  /* 0x0000000828437981 */ /* 0x0000a8000c1e1500 */
[----:B------:R-:W0:Y:S02]  /*12d60*/  LDL.64 R40, [R1+0x3d0] ;  /* 0x0003d00001287983 */ /* 0x000e240000100a00 */
[----:B0-----:R-:W-:-:S05]  /*12d70*/  IMAD.WIDE R40, R2, 0x2, R40 ;  /* 0x0000000202287825 */ /* 0x001fca00078e0228 */
[----:B------:R0:W2:Y:S04]  /*12d80*/  LDG.E.U16 R71, desc[UR8][R40.64] ;  /* 0x0000000828477981 */ /* 0x0000a8000c1e1500 */
[----:B------:R-:W0:Y:S02]  /*12d90*/  LDL.64 R40, [R1+0x390] ;  /* 0x0003900001287983 */ /* 0x000e240000100a00 */
[----:B0-----:R-:W-:-:S05]  /*12da0*/  IMAD.WIDE R40, R2, 0x2, R40 ;  /* 0x0000000202287825 */ /* 0x001fca00078e0228 */
[----:B------:R0:W2:Y:S04]  /*12db0*/  LDG.E.U16 R77, desc[UR8][R40.64] ;  /* 0x00000008284d7981 */ /* 0x0000a8000c1e1500 */
[----:B------:R-:W0:Y:S01]  /*12dc0*/  LDL.64 R40, [R1+0x350] ;  /* 0x0003500001287983 */ /* 0x000e220000100a00 */
[----:B------:R-:W1:Y:S01]  /*12dd0*/  S2R R100, SR_TID.X ;  /* 0x0000000000647919 */ /* 0x000e620000002100 */
[----:B------:R-:W-:-:S05]  /*12de0*/  LOP3.LUT R13, R13, 0x40, RZ, 0x3c, !PT ;  /* 0x000000400d0d7812 */ /* 0x000fca00078e3cff */
[----:B------:R1:W-:Y:S01]  /*12df0*/  STS.U16 [R13+UR4+0x10200], R101 ;  /* 0x010200650d007988 */ /* 0x0003e20008000404 */
[----:B0-----:R-:W-:-:S06]  /*12e00*/  IMAD.WIDE R40, R2, 0x2, R40 ;  /* 0x0000000202287825 */ /* 0x001fcc00078e0228 */
[----:B------:R-:W2:Y:S01]  /*12e10*/  LDG.E.U16 R40, desc[UR8][R40.64] ;  /* 0x0000000828287981 */ /* 0x000ea2000c1e1500 */
[----:B-1----:R-:W-:-:S03]  /*12e20*/  LOP3.LUT R101, R100, 0x3f, RZ, 0xc0, !PT ;  /* 0x0000003f64657812 */ /* 0x002fc600078ec0ff */
[----:B------:R0:W-:Y:S02]  /*12e30*/  STS.U16 [R13+UR4+0x10600], R4 ;  /* 0x010600040d007988 */ /* 0x0001e40008000404 */
[----:B------:R-:W-:Y:S01]  /*12e40*/  IMAD.SHL.U32 R101, R101, 0x2, RZ ;  /* 0x0000000265657824 */ /* 0x000fe200078e00ff */
[----:B------:R-:W-:Y:S01]  /*12e50*/  UMOV UR70, 0x1 ;  /* 0x0000000100467882 */ /* 0x000fe20000000000 */
[----:B0-----:R-:W-:Y:S01]  /*12e60*/  LOP3.LUT R4, R100, 0xc0, RZ, 0xc0, !PT ;  /* 0x000000c064047812 */ /* 0x001fe200078ec0ff */
[----:B------:R-:W-:-:S04]  /*12e70*/  @!UP0 UIADD3 UR70, UPT, UPT, -UR70, 0x100000, URZ ;  /* 0x0010000046468890 */ /* 0x000fc8000fffe1ff */
[----:B------:R-:W-:Y:S02]  /*12e80*/  @!UP0 USHF.L.U32 UR71, UR70, 0xb, URZ ;  /* 0x0000000b46478899 */ /* 0x000fe400080006ff */
[----:B------:R-:W-:Y:S01]  /*12e90*/  @!UP0 USHF.L.U32 UR70, UR70, 0x1, URZ ;  /* 0x0000000146468899 */ /* 0x000fe200080006ff */
[----:B------:R-:W-:Y:S01]  /*12ea0*/  IMAD R4, R4, 0x100, R101 ;  /* 0x0000010004047824 */ /* 0x000fe200078e0265 */
[----:B------:R0:W-:Y:S04]  /*12eb0*/  STS.U16 [R13+UR4+0x10a00], R5 ;  /* 0x010a00050d007988 */ /* 0x0001e80008000404 */
[----:B------:R1:W-:Y:S01]  /*12ec0*/  STS.U16 [R13+UR4+0x10e00], R6 ;  /* 0x010e00060d007988 */ /* 0x0003e20008000404 */
[----:B------:R-:W-:Y:S01]  /*12ed0*/  VOTEU.ALL UP1, P0 ;  /* 0x0000000000ff7886 */ /* 0x000fe20000020000 */
[----:B0-----:R-:W-:-:S02]  /*12ee0*/  LOP3.LUT R5, R4, 0x50, RZ, 0x3c, !PT ;  /* 0x0000005004057812 */ /* 0x001fc400078e3cff */
[----:B------:R0:W-:Y:S01]  /*12ef0*/  STS.U16 [R13+UR4+0x12200], R44 ;  /* 0x0122002c0d007988 */ /* 0x0001e20008000404 */
[C---:B-1----:R-:W-:Y:S02]  /*12f00*/  LOP3.LUT R6, R4.reuse, 0x60, RZ, 0x3c, !PT ;  /* 0x0000006004067812 */ /* 0x042fe400078e3cff */
[----:B------:R-:W-:Y:S01]  /*12f10*/  LOP3.LUT R4, R4, 0x70, RZ, 0x3c, !PT ;  /* 0x0000007004047812 */ /* 0x000fe200078e3cff */
[----:B------:R0:W-:Y:S04]  /*12f20*/  STS.U16 [R13+UR4+0x11200], R7 ;  /* 0x011200070d007988 */ /* 0x0001e80008000404 */
        /* <DEDUP_REMOVED lines=45> */
[----:B---3--:R0:W-:Y:S04]  /*13200*/  STS.U16 [R4+UR4+0x10f80], R58 ;  /* 0x010f803a04007988 */ /* 0x0081e80008000404 */
[----:B------:R0:W-:Y:S04]  /*13210*/  STS.U16 [R4+UR4+0x11380], R59 ;  /* 0x0113803b04007988 */ /* 0x0001e80008000404 */
[----:B-----5:R0:W-:Y:S04]  /*13220*/  STS.U16 [R4+UR4+0x11780], R60 ;  /* 0x0117803c04007988 */ /* 0x0201e80008000404 */
[----:B------:R0:W-:Y:S04]  /*13230*/  STS.U16 [R4+UR4+0x11b80], R61 ;  /* 0x011b803d04007988 */ /* 0x0001e80008000404 */
[----:B------:R0:W-:Y:S04]  /*13240*/  STS.U16 [R4+UR4+0x11f80], R62 ;  /* 0x011f803e04007988 */ /* 0x0001e80008000404 */
[----:B------:R0:W-:Y:S04]  /*13250*/  STS.U16 [R4+UR4+0x12380], R63 ;  /* 0x0123803f04007988 */ /* 0x0001e80008000404 */
[----:B----4-:R0:W-:Y:S04]  /*13260*/  STS.U16 [R4+UR4+0x12780], R64 ;  /* 0x0127804004007988 */ /* 0x0101e80008000404 */
[----:B------:R0:W-:Y:S04]  /*13270*/  STS.U16 [R4+UR4+0x12b80], R65 ;  /* 0x012b804104007988 */ /* 0x0001e80008000404 */
[----:B--2---:R0:W-:Y:S04]  /*13280*/  STS.U16 [R4+UR4+0x12f80], R66 ;  /* 0x012f804204007988 */ /* 0x0041e80008000404 */
[----:B------:R0:W-:Y:S04]  /*13290*/  STS.U16 [R4+UR4+0x13380], R67 ;  /* 0x0133804304007988 */ /* 0x0001e80008000404 */
[----:B------:R0:W-:Y:S04]  /*132a0*/  STS.U16 [R4+UR4+0x13780], R71 ;  /* 0x0137804704007988 */ /* 0x0001e80008000404 */
[----:B------:R0:W-:Y:S04]  /*132b0*/  STS.U16 [R4+UR4+0x13b80], R77 ;  /* 0x013b804d04007988 */ /* 0x0001e80008000404 */
[----:B------:R0:W-:Y:S01]  /*132c0*/  STS.U16 [R4+UR4+0x13f80], R40 ;  /* 0x013f802804007988 */ /* 0x0001e20008000404 */
[----:B------:R1:W-:Y:S06]  /*132d0*/  MEMBAR.ALL.CTA ;  /* 0x0000000000007992 */ /* 0x0003ec0000008000 */
[----:B-1----:R-:W-:Y:S04]  /*132e0*/  FENCE.VIEW.ASYNC.S ;  /* 0x00000000000073c6 */ /* 0x002fe80000000000 */
[----:B------:R-:W1:Y:S02]  /*132f0*/  FENCE.VIEW.ASYNC.S ;  /* 0x00000000000073c6 */ /* 0x000e640000000000 */
[----:B-1----:R0:W1:Y:S02]  /*13300*/  @!UP1 SYNCS.EXCH.64 URZ, [UR4+0x38010], UR70 ;  /* 0x0380104604ff95b2 */ /* 0x0020640008000100 */
[----:B-1----:R-:W-:Y:S06]  /*13310*/  BAR.SYNC.DEFER_BLOCKING 0x0 ;  /* 0x0000000000007b1d */ /* 0x002fec0000010000 */
[----:B0-----:R-:W-:Y:S05]  /*13320*/  @P5 BRA `(.L_x_13) ;  /* 0x0000000000b85947 */ /* 0x001fea0003800000 */
[----:B------:R-:W2:Y:S04]  /*13330*/  LDL R11, [R1+0x720] ;  /* 0x00072000010b7983 */ /* 0x000ea80000100800 */
[----:B------:R-:W3:Y:S01]  /*13340*/  LDL R10, [R1+0x728] ;  /* 0x00072800010a7983 */ /* 0x000ee20000100800 */
[----:B------:R-:W-:Y:S02]  /*13350*/  ELECT P4, URZ, PT ;  /* 0x0000000000ff782f */ /* 0x000fe40003880000 */
[----:B------:R-:W-:Y:S02]  /*13360*/  MOV.SPILL R8, UR5 ;  /* 0x0000000500087c02 */ /* 0x000fe40009000f00 */
[----:B------:R-:W-:Y:S02]  /*13370*/  MOV.SPILL R9, UR4 ;  /* 0x0000000400097c02 */ /* 0x000fe40009000f00 */
[----:B--2---:R-:W-:-:S13]  /*13380*/  R2UR UR70, R11 ;  /* 0x000000000b4672ca */ /* 0x004fda00000e0000 */
[----:B------:R-:W-:Y:S01]  /*13390*/  IMAD.U32 R4, RZ, RZ, UR70 ;  /* 0x00000046ff047e24 */ /* 0x000fe2000f8e00ff */
[----:B---3--:R-:W-:Y:S02]  /*133a0*/  R2UR UR70, R10 ;  /* 0x000000000a4672ca */ /* 0x008fe400000e0000 */
[----:B------:R-:W2:Y:S01]  /*133b0*/  LDL R10, [R1+0x874] ;  /* 0x00087400010a7983 */ /* 0x000ea20000100800 */
[----:B------:R-:W-:Y:S01]  /*133c0*/  @P4 IMAD.MOV.U32 R5, RZ, RZ, 0x40004040 ;  /* 0x40004040ff054424 */ /* 0x000fe200078e00ff */
[----:B------:R-:W-:Y:S01]  /*133d0*/  @P4 MOV R7, 0x40004040 ;  /* 0x4000404000074802 */ /* 0x000fe20000000f00 */
[----:B------:R-:W-:Y:S01]  /*133e0*/  UMOV UR4, 0x0 ;  /* 0x0000000000047882 */ /* 0x000fe20000000000 */
[----:B------:R-:W-:Y:S02]  /*133f0*/  UMOV UR5, 0x4208490 ;  /* 0x0420849000057882 */ /* 0x000fe40000000000 */
[----:B------:R-:W-:Y:S01]  /*13400*/  @P4 R2UR UR71, R5 ;  /* 0x00000000054742ca */ /* 0x000fe200000e0000 */
[----:B------:R-:W-:Y:S01]  /*13410*/  IMAD.MOV.U32 R5, RZ, RZ, RZ ;  /* 0x000000ffff057224 */ /* 0x000fe200078e00ff */
[----:B------:R-:W-:-:S03]  /*13420*/  @P4 R2UR UR73, R7 ;  /* 0x00000000074942ca */ /* 0x000fc600000e0000 */
[----:B------:R-:W-:Y:S01]  /*13430*/  IMAD.U32 R6, RZ, RZ, UR70 ;  /* 0x00000046ff067e24 */ /* 0x000fe2000f8e00ff */
[----:B------:R-:W-:-:S04]  /*13440*/  @P4 R2UR UR70, R4 ;  /* 0x00000000044642ca */ /* 0x000fc800000e0000 */
[----:B------:R-:W-:-:S13]  /*13450*/  @P4 R2UR UR72, R6 ;  /* 0x00000000064842ca */ /* 0x000fda00000e0000 */
[----:B------:R0:W-:Y:S02]  /*13460*/  UTCHMMA gdesc[UR70], gdesc[UR72], tmem[UR74], tmem[UR4], idesc[UR5], !UPT ;  /* 0x00ff0448460075ea */ /* 0x0001e4000f80004a */
[----:B0-----:R-:W-:Y:S01]  /*13470*/  UMOV UR70, 0x0 ;  /* 0x0000000000467882 */ /* 0x001fe20000000000 */
[----:B------:R-:W-:Y:S01]  /*13480*/  UMOV UR71, 0x4208490 ;  /* 0x0420849000477882 */ /* 0x000fe20000000000 */
[----:B------:R-:W-:Y:S01]  /*13490*/  UMOV UR72, 0x0 ;  /* 0x0000000000487882 */ /* 0x000fe20000000000 */
[----:B------:R-:W-:Y:S01]  /*134a0*/  UMOV UR73, 0x4208490 ;  /* 0x0420849000497882 */ /* 0x000fe20000000000 */
[----:B------:R-:W-:Y:S01]  /*134b0*/  UTCHMMA gdesc[UR40], gdesc[UR10], tmem[UR74], tmem[UR70], idesc[UR71], UPT ;  /* 0x00ff460a280075ea */ /* 0x000fe2000b80004a */
        /* <DEDUP_REMOVED lines=13> */
[----:B------:R0:W-:Y:S01]  /*13590*/  UTCHMMA gdesc[UR42], gdesc[UR68], tmem[UR74], tmem[UR70], idesc[UR71], UPT ;  /* 0x00ff46442a0075ea */ /* 0x0001e2000b80004a */
[----:B------:R-:W-:-:S02]  /*135a0*/  R2UR.FILL UR5, R8 ;  /* 0x00000000080572ca */ /* 0x000fc400004e0000 */
[----:B------:R-:W-:Y:S01]  /*135b0*/  R2UR.FILL UR4, R9 ;  /* 0x00000000090472ca */ /* 0x000fe200004e0000 */
[----:B--2---:R-:W-:-:S05]  /*135c0*/  VIADD R4, R10, 0x38010 ;  /* 0x000380100a047836 */ /* 0x004fca0000000000 */
[----:B------:R-:W-:-:S04]  /*135d0*/  @P4 MOV R4, R4 ;  /* 0x0000000400044202 */ /* 0x000fc80000000f00 */
[----:B0-----:R-:W-:-:S13]  /*135e0*/  @P4 R2UR UR70, R4 ;  /* 0x00000000044642ca */ /* 0x001fda00000e0000 */
[----:B------:R0:W-:Y:S01]  /*135f0*/  UTCBAR [UR70], URZ ;  /* 0x000000ff460073e9 */ /* 0x0001e200080000ff */
[----:B------:R-:W-:Y:S01]  /*13600*/  NOP ;  /* 0x0000000000007918 */ /* 0x000fe20000000000 */
.L_x_13:
[----:B------:R-:W1:Y:S01]  /*13610*/  SYNCS.PHASECHK.TRANS64.TRYWAIT P4, [UR4+0x38010], RZ ;  /* 0x038010ffff0075a7 */ /* 0x000e620008081104 */
[----:B------:R-:W2:Y:S01]  /*13620*/  LDC R36, c[0x0][0x3a8] ;  /* 0x0000ea00ff247b82 */ /* 0x000ea20000000800 */
[----:B-1----:R-:W-:Y:S05]  /*13630*/  @!P4 BRA `(.L_x_14) ;  /* 0x00000064004cc947 */ /* 0x002fea0003800000 */
.L_x_23:
[----:B------:R-:W3:Y:S01]  /*13640*/  LDL R4, [R1+0x738] ;  /* 0x0007380001047983 */ /* 0x000ee20000100800 */
[----:B------:R-:W-:Y:S01]  /*13650*/  IMAD.U32 R46, R46, -0x80000000, RZ ;  /* 0x800000002e2e7824 */ /* 0x000fe200078e00ff */
[----:B------:R-:W-:Y:S06]  /*13660*/  BAR.SYNC.DEFER_BLOCKING 0x0 ;  /* 0x0000000000007b1d */ /* 0x000fec0000010000 */
[----:B------:R-:W1:Y:S01]  /*13670*/  S2R R40, SR_TID.X ;  /* 0x0000000000287919 */ /* 0x000e620000002100 */
[----:B------:R-:W4:Y:S01]  /*13680*/  @!P0 SYNCS.CCTL.IV [UR4+0x38010] ;  /* 0x03801000ff0089b1 */ /* 0x000f220008000004 */
[----:B-1----:R-:W-:-:S02]  /*13690*/  LOP3.LUT R77, R40, 0x60, RZ, 0xc0, !PT ;  /* 0x00000060284d7812 */ /* 0x002fc400078ec0ff */
[----:B------:R-:W-:Y:S02]  /*136a0*/  LOP3.LUT R52, R40, 0xff, RZ, 0xc0, !PT ;  /* 0x000000ff28347812 */ /* 0x000fe400078ec0ff */
[----:B0--3--:R-:W-:-:S13]  /*136b0*/  R2UR UR70, R4 ;  /* 0x00000000044672ca */ /* 0x009fda00000e0000 */
[----:B------:R-:W-:Y:S01]  /*136c0*/  LDTM.16dp32bit_t0_t15.x32 R4, tmem[UR70] ;  /* 0x00000046000479ee */ /* 0x000fe20008a80000 */
[----:B------:R-:W0:Y:S01]  /*136d0*/  LDTM.16dp32bit_t16_t31.x32 R4, tmem[UR70+0x20] ;  /* 0x00002046000479ee */ /* 0x000e220008aa0000 */
[----:B------:R-:W-:Y:S01]  /*136e0*/  NOP ;  /* 0x0000000000007918 */ /* 0x000fe20000000000 */
[-C--:B0-2---:R-:W-:Y:S01]  /*136f0*/  FMUL R37, R4, R36.reuse ;  /* 0x0000002404257220 */ /* 0x085fe20000400000 */
[-C--:B------:R-:W-:Y:S01]  /*13700*/  FMUL R38, R5, R36.reuse ;  /* 0x0000002405267220 */ /* 0x080fe20000400000 */
[----:B------:R-:W-:-:S05]  /*13710*/  FMUL R39, R6, R36 ;  /* 0x0000002406277220 */ /* 0x000fca0000400000 */
[----:B------:R-:W-:Y:S01]  /*13720*/  FMNMX3 R37, R37, R38, R39, !PT ;  /* 0x0000002625257276 */ /* 0x000fe20007800027 */
        /* <DEDUP_REMOVED lines=42> */
[----:B------:R-:W-:Y:S01]  /*139d0*/  FMUL R38, R35, R36 ;  /* 0x0000002423267220 */ /* 0x000fe20000400000 */
[----:B------:R-:W-:-:S04]  /*139e0*/  LOP3.LUT R39, R40, 0xf, RZ, 0xc0, !PT ;  /* 0x0000000f28277812 */ /* 0x000fc800078ec0ff */
[----:B------:R-:W-:Y:S01]  /*139f0*/  FMNMX R37, R38, R37, !PT ;  /* 0x0000002526257209 */ /* 0x000fe20007800000 */
[----:B------:R-:W-:-:S04]  /*13a00*/  IMAD R77, R39, 0x2, R77 ;  /* 0x00000002274d7824 */ /* 0x000fc800078e024d */
[----:B------:R-:W0:Y:S01]  /*13a10*/  SHFL.BFLY PT, R38, R37, 0x10, 0x1f ;  /* 0x0e001f0025267f89 */ /* 0x000e2200000e0000 */
[C---:B------:R-:W-:Y:S02]  /*13a20*/  LEA.HI R47, R52.reuse, R77, RZ, 0x19 ;  /* 0x0000004d342f7211 */ /* 0x040fe400078fc8ff */
[----:B------:R-:W-:Y:S02]  /*13a30*/  LEA R52, R52, UR4, 0x2 ;  /* 0x0000000434347c11 */ /* 0x000fe4000f8e10ff */
[----:B------:R-:W-:Y:S02]  /*13a40*/  LEA R47, R47, UR4, 0x2 ;  /* 0x000000042f2f7c11 */ /* 0x000fe4000f8e10ff */
[----:B------:R-:W-:Y:S02]  /*13a50*/  LEA R77, R77, UR4, 0x2 ;  /* 0x000000044d4d7c11 */ /* 0x000fe4000f8e10ff */
[----:B0-----:R-:W-:-:S05]  /*13a60*/  FMNMX R37, R37, R38, !PT ;  /* 0x0000002625257209 */ /* 0x001fca0007800000 */
[----:B----4-:R-:W-:Y:S01]  /*13a70*/  @!P1 STS [R47+0x10000], R37 ;  /* 0x010000252f009388 */ /* 0x010fe20000000800 */
[----:B------:R-:W-:Y:S06]  /*13a80*/  BAR.SYNC.DEFER_BLOCKING 0x0 ;  /* 0x0000000000007b1d */ /* 0x000fec0000010000 */
[----:B------:R-:W0:Y:S04]  /*13a90*/  @!P2 LDS R76, [R52+0x10000] ;  /* 0x01000000344ca984 */ /* 0x000e280000000800 */
[----:B0-----:R-:W0:Y:S02]  /*13aa0*/  SHFL.BFLY PT, R37, R76, 0x1, 0x1f ;  /* 0x0c201f004c257f89 */ /* 0x001e2400000e0000 */
[----:B0-----:R-:W-:-:S05]  /*13ab0*/  FMNMX R37, R76, R37, !PT ;  /* 0x000000254c257209 */ /* 0x001fca0007800000 */
[----:B------:R-:W-:Y:S01]  /*13ac0*/  @P3 STS [R52+0x10000], R37 ;  /* 0x0100002534003388 */ /* 0x000fe20000000800 */
[----:B------:R-:W-:Y:S06]  /*13ad0*/  BAR.SYNC.DEFER_BLOCKING 0x0 ;  /* 0x0000000000007b1d */ /* 0x000fec0000010000 */
[----:B------:R-:W0:Y:S02]  /*13ae0*/  LDS R71, [R77+0x10000] ;  /* 0x010000004d477984 */ /* 0x000e240000000800 */
[----:B------:R-:W-:Y:S01]  /*13af0*/  BAR.SYNC.DEFER_BLOCKING 0x0 ;  /* 0x0000000000007b1d */ /* 0x000fe20000010000 */
[----:B0-----:R-:W-:-:S05]  /*13b00*/  FMNMX R71, R71, R3, !PT ;  /* 0x0000000347477209 */ /* 0x001fca0007800000 */
[-CC-:B------:R-:W-:Y:S01]  /*13b10*/  FFMA R5, R5, R36.reuse, -R71.reuse ;  /* 0x0000002405057223 */ /* 0x180fe20000000847 */
[-CC-:B------:R-:W-:Y:S01]  /*13b20*/  FFMA R4, R4, R36.reuse, -R71.reuse ;  /* 0x0000002404047223 */ /* 0x180fe20000000847 */
[-CC-:B------:R-:W-:Y:S01]  /*13b30*/  FFMA R37, R6, R36.reuse, -R71.reuse ;  /* 0x0000002406257223 */ /* 0x180fe20000000847 */
[-CC-:B------:R-:W-:Y:S01]  /*13b40*/  FFMA R7, R7, R36.reuse, -R71.reuse ;  /* 0x0000002407077223 */ /* 0x180fe20000000847 */
[----:B------:R-:W-:Y:S01]  /*13b50*/  FMUL R5, R5, 1.4426950216293334961 ;  /* 0x3fb8aa3b05057820 */ /* 0x000fe20000400000 */
[----:B------:R-:W-:Y:S01]  /*13b60*/  FMUL R4, R4, 1.4426950216293334961 ;  /* 0x3fb8aa3b04047820 */ /* 0x000fe20000400000 */
[-CC-:B------:R-:W-:Y:S01]  /*13b70*/  FFMA R9, R9, R36.reuse, -R71.reuse ;  /* 0x0000002409097223 */ /* 0x180fe20000000847 */
[----:B------:R-:W-:Y:S01]  /*13b80*/  FMUL R7, R7, 1.4426950216293334961 ;  /* 0x3fb8aa3b07077820 */ /* 0x000fe20000400000 */
[----:B------:R0:W-:Y:S01]  /*13b90*/  MUFU.EX2 R6, R5 ;  /* 0x0000000500067308 */ /* 0x0001e20000000800 */
[-CC-:B------:R-:W-:Y:S01]  /*13ba0*/  FFMA R21, R21, R36.reuse, -R71.reuse ;  /* 0x0000002415157223 */ /* 0x180fe20000000847 */
[----:B------:R-:W-:Y:S01]  /*13bb0*/  FMUL R9, R9, 1.4426950216293334961 ;  /* 0x3fb8aa3b09097820 */ /* 0x000fe20000400000 */
[-CC-:B------:R-:W-:Y:S01]  /*13bc0*/  FFMA R10, R10, R36.reuse, -R71.reuse ;  /* 0x000000240a0a7223 */ /* 0x180fe20000000847 */
[-CC-:B------:R-:W-:Y:S01]  /*13bd0*/  FFMA R11, R11, R36.reuse, -R71.reuse ;  /* 0x000000240b0b7223 */ /* 0x180fe20000000847 */
[----:B------:R-:W-:Y:S01]  /*13be0*/  FMUL R21, R21, 1.4426950216293334961 ;  /* 0x3fb8aa3b15157820 */ /* 0x000fe20000400000 */
[-CC-:B------:R-:W-:Y:S01]  /*13bf0*/  FFMA R12, R12, R36.reuse, -R71.reuse ;  /* 0x000000240c0c7223 */ /* 0x180fe20000000847 */
[----:B------:R-:W-:Y:S01]  /*13c00*/  FMUL R10, R10, 1.4426950216293334961 ;  /* 0x3fb8aa3b0a0a7820 */ /* 0x000fe20000400000 */
[----:B------:R-:W1:Y:S01]  /*13c10*/  MUFU.EX2 R4, R4 ;  /* 0x0000000400047308 */ /* 0x000e620000000800 */
[----:B0-----:R-:W-:Y:S01]  /*13c20*/  FMUL R5, R37, 1.4426950216293334961 ;  /* 0x3fb8aa3b25057820 */ /* 0x001fe20000400000 */
[-CC-:B------:R-:W-:Y:S01]  /*13c30*/  FFMA R37, R8, R36.reuse, -R71.reuse ;  /* 0x0000002408257223 */ /* 0x180fe20000000847 */
[----:B------:R-:W-:Y:S01]  /*13c40*/  FMUL R11, R11, 1.4426950216293334961 ;  /* 0x3fb8aa3b0b0b7820 */ /* 0x000fe20000400000 */
[----:B------:R-:W-:Y:S01]  /*13c50*/  FMUL R12, R12, 1.4426950216293334961 ;  /* 0x3fb8aa3b0c0c7820 */ /* 0x000fe20000400000 */
[-CC-:B------:R-:W-:Y:S01]  /*13c60*/  FFMA R13, R13, R36.reuse, -R71.reuse ;  /* 0x000000240d0d7223 */ /* 0x180fe20000000847 */
[-CC-:B------:R-:W-:Y:S01]  /*13c70*/  FFMA R14, R14, R36.reuse, -R71.reuse ;  /* 0x000000240e0e7223 */ /* 0x180fe20000000847 */
[-CC-:B------:R-:W-:Y:S01]  /*13c80*/  FFMA R15, R15, R36.reuse, -R71.reuse ;  /* 0x000000240f0f7223 */ /* 0x180fe20000000847 */
[----:B------:R-:W0:Y:S01]  /*13c90*/  MUFU.EX2 R5, R5 ;  /* 0x0000000500057308 */ /* 0x000e220000000800 */
[----:B------:R-:W-:Y:S01]  /*13ca0*/  FMUL R13, R13, 1.4426950216293334961 ;  /* 0x3fb8aa3b0d0d7820 */ /* 0x000fe20000400000 */
[----:B------:R-:W-:Y:S01]  /*13cb0*/  FMUL R14, R14, 1.4426950216293334961 ;  /* 0x3fb8aa3b0e0e7820 */ /* 0x000fe20000400000 */
[----:B------:R-:W-:Y:S01]  /*13cc0*/  FMUL R15, R15, 1.4426950216293334961 ;  /* 0x3fb8aa3b0f0f7820 */ /* 0x000fe20000400000 */
[-CC-:B------:R-:W-:Y:S01]  /*13cd0*/  FFMA R16, R16, R36.reuse, -R71.reuse ;  /* 0x0000002410107223 */ /* 0x180fe20000000847 */
[-CC-:B------:R-:W-:Y:S01]  /*13ce0*/  FFMA R17, R17, R36.reuse, -R71.reuse ;  /* 0x0000002411117223 */ /* 0x180fe20000000847 */
[-CC-:B------:R-:W-:Y:S01]  /*13cf0*/  FFMA R18, R18, R36.reuse, -R71.reuse ;  /* 0x0000002412127223 */ /* 0x180fe20000000847 */
[-CC-:B------:R-:W-:Y:S01]  /*13d00*/  FFMA R19, R19, R36.reuse, -R71.reuse ;  /* 0x0000002413137223 */ /* 0x180fe20000000847 */
[----:B------:R2:W3:Y:S01]  /*13d10*/  MUFU.EX2 R8, R7 ;  /* 0x0000000700087308 */ /* 0x0004e20000000800 */
[----:B------:R-:W-:Y:S01]  /*13d20*/  FMUL R16, R16, 1.4426950216293334961 ;  /* 0x3fb8aa3b10107820 */ /* 0x000fe20000400000 */
[----:B------:R-:W-:Y:S01]  /*13d30*/  FMUL R17, R17, 1.4426950216293334961 ;  /* 0x3fb8aa3b11117820 */ /* 0x000fe20000400000 */
[----:B------:R-:W-:Y:S01]  /*13d40*/  FMUL R18, R18, 1.4426950216293334961 ;  /* 0x3fb8aa3b12127820 */ /* 0x000fe20000400000 */
[----:B------:R-:W-:Y:S01]  /*13d50*/  FMUL R19, R19, 1.4426950216293334961 ;  /* 0x3fb8aa3b13137820 */ /* 0x000fe20000400000 */
[-CC-:B------:R-:W-:Y:S01]  /*13d60*/  FFMA R20, R20, R36.reuse, -R71.reuse ;  /* 0x0000002414147223 */ /* 0x180fe20000000847 */
[-CC-:B------:R-:W-:Y:S01]  /*13d70*/  FFMA R22, R22, R36.reuse, -R71.reuse ;  /* 0x0000002416167223 */ /* 0x180fe20000000847 */
[-CC-:B------:R-:W-:Y:S01]  /*13d80*/  FFMA R23, R23, R36.reuse, -R71.reuse ;  /* 0x0000002417177223 */ /* 0x180fe20000000847 */
[----:B------:R-:W-:Y:S01]  /*13d90*/  MUFU.EX2 R9, R9 ;  /* 0x0000000900097308 */ /* 0x000fe20000000800 */
[----:B--2---:R-:W-:Y:S01]  /*13da0*/  FMUL R7, R37, 1.4426950216293334961 ;  /* 0x3fb8aa3b25077820 */ /* 0x004fe20000400000 */
[----:B------:R-:W-:Y:S01]  /*13db0*/  FMUL R20, R20, 1.4426950216293334961 ;  /* 0x3fb8aa3b14147820 */ /* 0x000fe20000400000 */
[----:B------:R-:W-:Y:S01]  /*13dc0*/  FMUL R22, R22, 1.4426950216293334961 ;  /* 0x3fb8aa3b16167820 */ /* 0x000fe20000400000 */
[-CC-:B------:R-:W-:Y:S01]  /*13dd0*/  FFMA R24, R24, R36.reuse, -R71.reuse ;  /* 0x0000002418187223 */ /* 0x180fe20000000847 */
[----:B------:R-:W-:Y:S01]  /*13de0*/  FMUL R23, R23, 1.4426950216293334961 ;  /* 0x3fb8aa3b17177820 */ /* 0x000fe20000400000 */
[-CC-:B------:R-:W-:Y:S01]  /*13df0*/  FFMA R25, R25, R36.reuse, -R71.reuse ;  /* 0x0000002419197223 */ /* 0x180fe20000000847 */
[-CC-:B------:R-:W-:Y:S01]  /*13e00*/  FFMA R26, R26, R36.reuse, -R71.reuse ;  /* 0x000000241a1a7223 */ /* 0x180fe20000000847 */
[----:B------:R-:W2:Y:S01]  /*13e10*/  MUFU.EX2 R7, R7 ;  /* 0x0000000700077308 */ /* 0x000ea20000000800 */
[----:B------:R-:W-:Y:S01]  /*13e20*/  FMUL R24, R24, 1.4426950216293334961 ;  /* 0x3fb8aa3b18187820 */ /* 0x000fe20000400000 */
[----:B------:R-:W-:Y:S01]  /*13e30*/  FMUL R25, R25, 1.4426950216293334961 ;  /* 0x3fb8aa3b19197820 */ /* 0x000fe20000400000 */
[-CC-:B------:R-:W-:Y:S01]  /*13e40*/  FFMA R27, R27, R36.reuse, -R71.reuse ;  /* 0x000000241b1b7223 */ /* 0x180fe20000000847 */
[----:B------:R-:W-:Y:S01]  /*13e50*/  FMUL R26, R26, 1.4426950216293334961 ;  /* 0x3fb8aa3b1a1a7820 */ /* 0x000fe20000400000 */
[-CC-:B------:R-:W-:Y:S01]  /*13e60*/  FFMA R28, R28, R36.reuse, -R71.reuse ;  /* 0x000000241c1c7223 */ /* 0x180fe20000000847 */
[-CC-:B------:R-:W-:Y:S01]  /*13e70*/  FFMA R29, R29, R36.reuse, -R71.reuse ;  /* 0x000000241d1d7223 */ /* 0x180fe20000000847 */
[----:B------:R-:W-:Y:S01]  /*13e80*/  FMUL R27, R27, 1.4426950216293334961 ;  /* 0x3fb8aa3b1b1b7820 */ /* 0x000fe20000400000 */
[----:B------:R1:W-:Y:S01]  /*13e90*/  MUFU.EX2 R37, R21 ;  /* 0x0000001500257308 */ /* 0x0003e20000000800 */
[----:B------:R-:W-:Y:S01]  /*13ea0*/  FMUL R28, R28, 1.4426950216293334961 ;  /* 0x3fb8aa3b1c1c7820 */ /* 0x000fe20000400000 */
[-CC-:B------:R-:W-:Y:S01]  /*13eb0*/  FFMA R30, R30, R36.reuse, -R71.reuse ;  /* 0x000000241e1e7223 */ /* 0x180fe20000000847 */
[----:B------:R-:W-:Y:S01]  /*13ec0*/  FMUL R29, R29, 1.4426950216293334961 ;  /* 0x3fb8aa3b1d1d7820 */ /* 0x000fe20000400000 */
[-CC-:B------:R-:W-:Y:S01]  /*13ed0*/  FFMA R31, R31, R36.reuse, -R71.reuse ;  /* 0x000000241f1f7223 */ /* 0x180fe20000000847 */
[-CC-:B------:R-:W-:Y:S01]  /*13ee0*/  FFMA R32, R32, R36.reuse, -R71.reuse ;  /* 0x0000002420207223 */ /* 0x180fe20000000847 */
[----:B------:R-:W-:Y:S01]  /*13ef0*/  FMUL R30, R30, 1.4426950216293334961 ;  /* 0x3fb8aa3b1e1e7820 */ /* 0x000fe20000400000 */
[-CC-:B------:R-:W-:Y:S01]  /*13f00*/  FFMA R33, R33, R36.reuse, -R71.reuse ;  /* 0x0000002421217223 */ /* 0x180fe20000000847 */
[----:B------:R-:W4:Y:S01]  /*13f10*/  MUFU.EX2 R10, R10 ;  /* 0x0000000a000a7308 */ /* 0x000f220000000800 */
[----:B-1----:R-:W-:Y:S01]  /*13f20*/  FADD R21, R4, R6 ;  /* 0x0000000604157221 */ /* 0x002fe20000000000 */
[----:B------:R-:W-:Y:S01]  /*13f30*/  FMUL R31, R31, 1.4426950216293334961 ;  /* 0x3fb8aa3b1f1f7820 */ /* 0x000fe20000400000 */
[----:B------:R-:W-:Y:S01]  /*13f40*/  FMUL R32, R32, 1.4426950216293334961 ;  /* 0x3fb8aa3b20207820 */ /* 0x000fe20000400000 */
[-C--:B------:R-:W-:Y:S01]  /*13f50*/  FFMA R34, R34, R36.reuse, -R71 ;  /* 0x0000002422227223 */ /* 0x080fe20000000847 */
[----:B0-----:R-:W-:Y:S01]  /*13f60*/  FADD R21, R5, R21 ;  /* 0x0000001505157221 */ /* 0x001fe20000000000 */
[----:B------:R-:W-:Y:S01]  /*13f70*/  FMUL R33, R33, 1.4426950216293334961 ;  /* 0x3fb8aa3b21217820 */ /* 0x000fe20000400000 */
[----:B------:R-:W-:Y:S01]  /*13f80*/  FFMA R36, R35, R36, -R71 ;  /* 0x0000002423247223 */ /* 0x000fe20000000847 */
[----:B------:R-:W0:Y:S01]  /*13f90*/  MUFU.EX2 R11, R11 ;  /* 0x0000000b000b7308 */ /* 0x000e220000000800 */
[----:B---3--:R-:W-:Y:S01]  /*13fa0*/  FADD R21, R8, R21 ;  /* 0x0000001508157221 */ /* 0x008fe20000000000 */
[----:B------:R-:W-:Y:S01]  /*13fb0*/  FMUL R34, R34, 1.4426950216293334961 ;  /* 0x3fb8aa3b22227820 */ /* 0x000fe20000400000 */
[----:B------:R-:W-:-:S02]  /*13fc0*/  FMUL R36, R36, 1.4426950216293334961 ;  /* 0x3fb8aa3b24247820 */ /* 0x000fc40000400000 */
[----:B--2---:R-:W-:-:S03]  /*13fd0*/  FADD R21, R7, R21 ;  /* 0x0000001507157221 */ /* 0x004fc60000000000 */
[----:B------:R-:W1:Y:S01]  /*13fe0*/  MUFU.EX2 R12, R12 ;  /* 0x0000000c000c7308 */ /* 0x000e620000000800 */
[----:B------:R-:W-:-:S04]  /*13ff0*/  FADD R21, R9, R21 ;  /* 0x0000001509157221 */ /* 0x000fc80000000000 */
[----:B----4-:R-:W-:-:S03]  /*14000*/  FADD R21, R10, R21 ;  /* 0x000000150a157221 */ /* 0x010fc60000000000 */
[----:B------:R-:W2:Y:S01]  /*14010*/  MUFU.EX2 R13, R13 ;  /* 0x0000000d000d7308 */ /* 0x000ea20000000800 */
[----:B0-----:R-:W-:-:S07]  /*14020*/  FADD R21, R11, R21 ;  /* 0x000000150b157221 */ /* 0x001fce0000000000 */
[----:B------:R-:W0:Y:S01]  /*14030*/  MUFU.EX2 R14, R14 ;  /* 0x0000000e000e7308 */ /* 0x000e220000000800 */
[----:B-1----:R-:W-:-:S07]  /*14040*/  FADD R21, R12, R21 ;  /* 0x000000150c157221 */ /* 0x002fce0000000000 */
[----:B------:R-:W1:Y:S01]  /*14050*/  MUFU.EX2 R15, R15 ;  /* 0x0000000f000f7308 */ /* 0x000e620000000800 */
[----:B--2---:R-:W-:-:S07]  /*14060*/  FADD R21, R13, R21 ;  /* 0x000000150d157221 */ /* 0x004fce0000000000 */
        /* <DEDUP_REMOVED lines=13> */
[----:B0-----:R-:W-:-:S04]  /*14140*/  FADD R21, R20, R21 ;  /* 0x0000001514157221 */ /* 0x001fc80000000000 */
[----:B------:R-:W-:-:S03]  /*14150*/  FADD R21, R37, R21 ;  /* 0x0000001525157221 */ /* 0x000fc60000000000 */
        /* <DEDUP_REMOVED lines=24> */
[----:B-1----:R-:W-:-:S04]  /*142e0*/  FADD R21, R35, R21 ;  /* 0x0000001523157221 */ /* 0x002fc80000000000 */
[----:B--2---:R-:W-:-:S05]  /*142f0*/  FADD R21, R36, R21 ;  /* 0x0000001524157221 */ /* 0x004fca0000000000 */
[----:B------:R-:W0:Y:S02]  /*14300*/  SHFL.BFLY PT, R22, R21, 0x10, 0x1f ;  /* 0x0e001f0015167f89 */ /* 0x000e2400000e0000 */
[----:B0-----:R-:W-:-:S05]  /*14310*/  FADD R22, R21, R22 ;  /* 0x0000001615167221 */ /* 0x001fca0000000000 */
[----:B------:R-:W-:Y:S01]  /*14320*/  @!P1 STS [R47+0x10000], R22 ;  /* 0x010000162f009388 */ /* 0x000fe20000000800 */
[----:B------:R-:W-:Y:S06]  /*14330*/  BAR.SYNC.DEFER_BLOCKING 0x0 ;  /* 0x0000000000007b1d */ /* 0x000fec0000010000 */
[----:B------:R-:W0:Y:S04]  /*14340*/  @!P2 LDS R75, [R52+0x10000] ;  /* 0x01000000344ba984 */ /* 0x000e280000000800 */
[----:B0-----:R-:W0:Y:S02]  /*14350*/  SHFL.BFLY PT, R21, R75, 0x1, 0x1f ;  /* 0x0c201f004b157f89 */ /* 0x001e2400000e0000 */
[----:B0-----:R-:W-:-:S05]  /*14360*/  FADD R21, R75, R21 ;  /* 0x000000154b157221 */ /* 0x001fca0000000000 */
[----:B------:R0:W-:Y:S01]  /*14370*/  @P3 STS [R52+0x10000], R21 ;  /* 0x0100001534003388 */ /* 0x0001e20000000800 */
[----:B------:R-:W-:Y:S06]  /*14380*/  BAR.SYNC.DEFER_BLOCKING 0x0 ;  /* 0x0000000000007b1d */ /* 0x000fec0000010000 */
[----:B------:R-:W1:Y:S01]  /*14390*/  LDS R77, [R77+0x10000] ;  /* 0x010000004d4d7984 */ /* 0x000e620000000800 */
[----:B------:R-:W2:Y:S02]  /*143a0*/  SYNCS.PHASECHK.TRANS64.TRYWAIT P4, [UR6], R46 ;  /* 0x0000002eff0075a7 */ /* 0x000ea40008081106 */
[----:B012---:R-:W-:Y:S05]  /*143b0*/  @!P4 BRA `(.L_x_15) ;  /* 0x0000005400f8c947 */ /* 0x007fea0003800000 */
.L_x_24:
[----:B------:R-:W2:Y:S04]  /*143c0*/  LDL.64 R22, [R1+0x348] ;  /* 0x0003480001167983 */ /* 0x000ea80000100a00 */
[----:B------:R-:W3:Y:S04]  /*143d0*/  LDL R21, [R1+0x734] ;  /* 0x0007340001157983 */ /* 0x000ee80000100800 */
[----:B------:R-:W4:Y:S04]  /*143e0*/  LDL.64 R30, [R1+0x328] ;  /* 0x00032800011e7983 */ /* 0x000f280000100a00 */
[----:B------:R-:W5:Y:S04]  /*143f0*/  LDL.64 R24, [R1+0x308] ;  /* 0x0003080001187983 */ /* 0x000f680000100a00 */
        /* <DEDUP_REMOVED lines=12> */
[----:B--2---:R-:W-:Y:S01]  /*144c0*/  IMAD.WIDE R22, R0, 0x2, R22 ;  /* 0x0000000200167825 */ /* 0x004fe200078e0216 */
[----:B---3--:R-:W-:-:S04]  /*144d0*/  R2UR UR6, R21 ;  /* 0x00000000150672ca */ /* 0x008fc800000e0000 */
[----:B------:R4:W2:Y:S02]  /*144e0*/  LDG.E.U16 R21, desc[UR8][R22.64] ;  /* 0x0000000816157981 */ /* 0x0008a4000c1e1500 */
[C---:B----4-:R-:W-:Y:S02]  /*144f0*/  IMAD.WIDE R22, R0.reuse, 0x2, R30 ;  /* 0x0000000200167825 */ /* 0x050fe400078e021e */
[----:B------:R-:W3:Y:S02]  /*14500*/  LDL.64 R30, [R1+0x268] ;  /* 0x00026800011e7983 */ /* 0x000ee40000100a00 */
[C---:B-----5:R-:W-:Y:S02]  /*14510*/  IMAD.WIDE R24, R0.reuse, 0x2, R24 ;  /* 0x0000000200187825 */ /* 0x060fe400078e0218 */
[----:B------:R-:W4:Y:S04]  /*14520*/  LDG.E.U16 R22, desc[UR8][R22.64] ;  /* 0x0000000816167981 */ /* 0x000f28000c1e1500 */
[----:B------:R0:W5:Y:S02]  /*14530*/  LDG.E.U16 R23, desc[UR8][R24.64] ;  /* 0x0000000818177981 */ /* 0x000164000c1e1500 */
[----:B0-----:R-:W-:-:S02]  /*14540*/  IMAD.WIDE R24, R0, 0x2, R32 ;  /* 0x0000000200187825 */ /* 0x001fc400078e0220 */
[----:B------:R-:W2:Y:S02]  /*14550*/  LDL.64 R32, [R1+0x228] ;  /* 0x0002280001207983 */ /* 0x000ea40000100a00 */
[C---:B------:R-:W-:Y:S02]  /*14560*/  IMAD.WIDE R26, R0.reuse, 0x2, R26 ;  /* 0x00000002001a7825 */ /* 0x040fe400078e021a */
[----:B------:R-:W2:Y:S02]  /*14570*/  LDG.E.U16 R24, desc[UR8][R24.64] ;  /* 0x0000000818187981 */ /* 0x000ea4000c1e1500 */
[----:B------:R-:W-:-:S06]  /*14580*/  IMAD.WIDE R28, R0, 0x2, R28 ;  /* 0x00000002001c7825 */ /* 0x000fcc00078e021c */
[----:B------:R-:W4:Y:S04]  /*14590*/  LDG.E.U16 R28, desc[UR8][R28.64] ;  /* 0x000000081c1c7981 */ /* 0x000f28000c1e1500 */
[----:B------:R0:W4:Y:S02]  /*145a0*/  LDG.E.U16 R25, desc[UR8][R26.64] ;  /* 0x000000081a197981 */ /* 0x000124000c1e1500 */
[C---:B0-----:R-:W-:Y:S02]  /*145b0*/  IMAD.WIDE R26, R0.reuse, 0x2, R46 ;  /* 0x00000002001a7825 */ /* 0x041fe400078e022e */
[----:B------:R-:W4:Y:S04]  /*145c0*/  LDL.64 R46, [R1+0x1c8] ;  /* 0x0001c800012e7983 */ /* 0x000f280000100a00 */
[----:B------:R3:W4:Y:S02]  /*145d0*/  LDG.E.U16 R29, desc[UR8][R26.64] ;  /* 0x000000081a1d7981 */ /* 0x000724000c1e1500 */
[----:B---3--:R-:W-:-:S05]  /*145e0*/  IMAD.WIDE R26, R0, 0x2, R30 ;  /* 0x00000002001a7825 */ /* 0x008fca00078e021e */
[----:B------:R0:W3:Y:S02]  /*145f0*/  LDG.E.U16 R30, desc[UR8][R26.64] ;  /* 0x000000081a1e7981 */ /* 0x0000e4000c1e1500 */
[C---:B0-----:R-:W-:Y:S02]  /*14600*/  IMAD.WIDE R26, R0.reuse, 0x2, R52 ;  /* 0x00000002001a7825 */ /* 0x041fe400078e0234 */
[----:B------:R-:W3:Y:S04]  /*14610*/  LDL.64 R52, [R1+0x188] ;  /* 0x0001880001347983 */ /* 0x000ee80000100a00 */
[----:B------:R2:W5:Y:S02]  /*14620*/  LDG.E.U16 R31, desc[UR8][R26.64] ;  /* 0x000000081a1f7981 */ /* 0x000564000c1e1500 */
[----:B--2---:R-:W-:-:S05]  /*14630*/  IMAD.WIDE R26, R0, 0x2, R32 ;  /* 0x00000002001a7825 */ /* 0x004fca00078e0220 */
[----:B------:R0:W2:Y:S02]  /*14640*/  LDG.E.U16 R32, desc[UR8][R26.64] ;  /* 0x000000081a207981 */ /* 0x0000a4000c1e1500 */
[C---:B0-----:R-:W-:Y:S02]  /*14650*/  IMAD.WIDE R26, R0.reuse, 0x2, R62 ;  /* 0x00000002001a7825 */ /* 0x041fe400078e023e */
[----:B------:R-:W2:Y:S04]  /*14660*/  LDL.64 R62, [R1+0x48] ;  /* 0x00004800013e7983 */ /* 0x000ea80000100a00 */
[----:B------:R0:W2:Y:S02]  /*14670*/  LDG.E.U16 R33, desc[UR8][R26.64] ;  /* 0x000000081a217981 */ /* 0x0000a4000c1e1500 */
[----:B0-----:R-:W-:-:S02]  /*14680*/  IMAD.WIDE R26, R0, 0x2, R56 ;  /* 0x00000002001a7825 */ /* 0x001fc400078e0238 */
[----:B------:R-:W2:Y:S04]  /*14690*/  LDL.64 R56, [R1+0x108] ;  /* 0x0001080001387983 */ /* 0x000ea80000100a00 */
[----:B------:R4:W2:Y:S02]  /*146a0*/  LDG.E.U16 R34, desc[UR8][R26.64] ;  /* 0x000000081a227981 */ /* 0x0008a4000c1e1500 */
[----:B----4-:R-:W-:-:S05]  /*146b0*/  IMAD.WIDE R26, R0, 0x2, R46 ;  /* 0x00000002001a7825 */ /* 0x010fca00078e022e */
        /* <DEDUP_REMOVED lines=8> */
[----:B------:R0:W3:Y:S02]  /*14740*/  LDG.E.U16 R53, desc[UR8][R26.64] ;  /* 0x000000081a357981 */ /* 0x0000e4000c1e1500 */
[----:B0-----:R-:W-:-:S05]  /*14750*/  IMAD.WIDE R26, R0, 0x2, R54 ;  /* 0x00000002001a7825 */ /* 0x001fca00078e0236 */
[----:B------:R0:W3:Y:S02]  /*14760*/  LDG.E.U16 R54, desc[UR8][R26.64] ;  /* 0x000000081a367981 */ /* 0x0000e4000c1e1500 */
[C---:B0-----:R-:W-:Y:S02]  /*14770*/  IMAD.WIDE R26, R0.reuse, 0x2, R64 ;  /* 0x00000002001a7825 */ /* 0x041fe400078e0240 */
[----:B------:R-:W3:Y:S04]  /*14780*/  LDL.64 R64, [R1+0x8] ;  /* 0x0000080001407983 */ /* 0x000ee80000100a00 */
[----:B------:R2:W3:Y:S02]  /*14790*/  LDG.E.U16 R55, desc[UR8][R26.64] ;  /* 0x000000081a377981 */ /* 0x0004e4000c1e1500 */
[----:B--2---:R-:W-:-:S05]  /*147a0*/  IMAD.WIDE R26, R0, 0x2, R56 ;  /* 0x00000002001a7825 */ /* 0x004fca00078e0238 */
        /* <DEDUP_REMOVED lines=8> */
[----:B------:R3:W2:Y:S02]  /*14830*/  LDG.E.U16 R59, desc[UR8][R26.64] ;  /* 0x000000081a3b7981 */ /* 0x0006a4000c1e1500 */
[----:B---3--:R-:W-:-:S05]  /*14840*/  IMAD.WIDE R26, R0, 0x2, R60 ;  /* 0x00000002001a7825 */ /* 0x008fca00078e023c */
[----:B------:R0:W3:Y:S04]  /*14850*/  LDG.E.U16 R60, desc[UR8][R26.64] ;  /* 0x000000081a3c7981 */ /* 0x0000e8000c1e1500 */
[----:B------:R-:W0:Y:S04]  /*14860*/  LDL.64 R26, [R1+0x68] ;  /* 0x00006800011a7983 */ /* 0x000e280000100a00 */
[----:B------:R-:W-:Y:S04]  /*14870*/  STS.U16 [R70+UR4+0x20400], R22 ;  /* 0x0204001646007988 */ /* 0x000fe80008000404 */
[----:B-----5:R1:W-:Y:S04]  /*14880*/  STS.U16 [R70+UR4+0x20800], R23 ;  /* 0x0208001746007988 */ /* 0x0203e80008000404 */
[----:B------:R-:W-:Y:S04]  /*14890*/  STS.U16 [R70+UR4+0x21c00], R30 ;  /* 0x021c001e46007988 */ /* 0x000fe80008000404 */
[----:B-1----:R-:W5:Y:S04]  /*148a0*/  LDL.64 R22, [R1+0x340] ;  /* 0x0003400001167983 */ /* 0x002f680000100a00 */
[----:B------:R1:W-:Y:S04]  /*148b0*/  STS.U16 [R70+UR4+0x22000], R31 ;  /* 0x0220001f46007988 */ /* 0x0003e80008000404 */
[----:B-1----:R-:W2:Y:S04]  /*148c0*/  LDL.64 R30, [R1+0x320] ;  /* 0x00032000011e7983 */ /* 0x002ea80000100a00 */
[----:B------:R-:W-:Y:S04]  /*148d0*/  STS.U16 [R70+UR4+0x20c00], R24 ;  /* 0x020c001846007988 */ /* 0x000fe80008000404 */
[----:B------:R1:W-:Y:S04]  /*148e0*/  STS.U16 [R70+UR4+0x21000], R25 ;  /* 0x0210001946007988 */ /* 0x0003e80008000404 */
[----:B------:R-:W-:Y:S04]  /*148f0*/  STS.U16 [R70+UR4+0x22400], R32 ;  /* 0x0224002046007988 */ /* 0x000fe80008000404 */
[----:B-1----:R-:W2:Y:S04]  /*14900*/  LDL.64 R24, [R1+0x300] ;  /* 0x0003000001187983 */ /* 0x002ea80000100a00 */
[----:B------:R1:W-:Y:S04]  /*14910*/  STS.U16 [R70+UR4+0x22800], R33 ;  /* 0x0228002146007988 */ /* 0x0003e80008000404 */
[----:B-1----:R-:W2:Y:S01]  /*14920*/  LDL.64 R32, [R1+0x2e0] ;  /* 0x0002e00001207983 */ /* 0x002ea20000100a00 */
[----:B0-----:R-:W-:-:S05]  /*14930*/  IMAD.WIDE R26, R0, 0x2, R26 ;  /* 0x00000002001a7825 */ /* 0x001fca00078e021a */
[----:B------:R0:W3:Y:S02]  /*14940*/  LDG.E.U16 R61, desc[UR8][R26.64] ;  /* 0x000000081a3d7981 */ /* 0x0000e4000c1e1500 */
[----:B0-----:R-:W-:-:S05]  /*14950*/  IMAD.WIDE R26, R0, 0x2, R62 ;  /* 0x00000002001a7825 */ /* 0x001fca00078e023e */
[----:B------:R0:W3:Y:S02]  /*14960*/  LDG.E.U16 R62, desc[UR8][R26.64] ;  /* 0x000000081a3e7981 */ /* 0x0000e4000c1e1500 */
[----:B0-----:R-:W-:-:S05]  /*14970*/  IMAD.WIDE R26, R0, 0x2, R66 ;  /* 0x00000002001a7825 */ /* 0x001fca00078e0242 */
[----:B------:R0:W4:Y:S02]  /*14980*/  LDG.E.U16 R63, desc[UR8][R26.64] ;  /* 0x000000081a3f7981 */ /* 0x000124000c1e1500 */
        /* <DEDUP_REMOVED lines=9> */
[----:B------:R0:W4:Y:S04]  /*14a20*/  LDG.E.U16 R100, desc[UR8][R26.64] ;  /* 0x000000081a647981 */ /* 0x000128000c1e1500 */
[----:B------:R-:W-:Y:S01]  /*14a30*/  STS.U16 [R70+UR4+0x24000], R54 ;  /* 0x0240003646007988 */ /* 0x000fe20008000404 */
[----:B0-----:R-:W-:-:S03]  /*14a40*/  IMAD.WIDE R26, R0, 0x2, R86 ;  /* 0x00000002001a7825 */ /* 0x001fc600078e0256 */
[----:B------:R0:W-:Y:S04]  /*14a50*/  STS.U16 [R70+UR4+0x24400], R55 ;  /* 0x0244003746007988 */ /* 0x0001e80008000404 */
[----:B------:R-:W4:Y:S04]  /*14a60*/  LDG.E.U16 R26, desc[UR8][R26.64] ;  /* 0x000000081a1a7981 */ /* 0x000f28000c1e1500 */
[----:B0-----:R-:W4:Y:S01]  /*14a70*/  LDL.64 R54, [R1+0x2c0] ;  /* 0x0002c00001367983 */ /* 0x001f220000100a00 */
[----:B-----5:R-:W-:-:S03]  /*14a80*/  IMAD.WIDE R22, R0, 0x2, R22 ;  /* 0x0000000200167825 */ /* 0x020fc600078e0216 */
[----:B------:R-:W-:Y:S04]  /*14a90*/  STS.U16 [R70+UR4+0x21400], R28 ;  /* 0x0214001c46007988 */ /* 0x000fe80008000404 */
[----:B------:R0:W-:Y:S04]  /*14aa0*/  STS.U16 [R70+UR4+0x21800], R29 ;  /* 0x0218001d46007988 */ /* 0x0001e80008000404 */
[----:B------:R-:W-:Y:S04]  /*14ab0*/  STS.U16 [R70+UR4+0x23000], R46 ;  /* 0x0230002e46007988 */ /* 0x000fe80008000404 */
[----:B------:R1:W-:Y:S04]  /*14ac0*/  STS.U16 [R70+UR4+0x23400], R47 ;  /* 0x0234002f46007988 */ /* 0x0003e80008000404 */
[----:B0-----:R-:W5:Y:S04]  /*14ad0*/  LDL.64 R28, [R1+0x2a0] ;  /* 0x0002a000011c7983 */ /* 0x001f680000100a00 */
[----:B-1----:R-:W5:Y:S04]  /*14ae0*/  LDL.64 R46, [R1+0x280] ;  /* 0x00028000012e7983 */ /* 0x002f680000100a00 */
[----:B------:R0:W-:Y:S04]  /*14af0*/  STS.U16 [R70+UR4+0x20000], R21 ;  /* 0x0200001546007988 */ /* 0x0001e80008000404 */
[----:B0-----:R2:W5:Y:S04]  /*14b00*/  LDG.E.U16 R21, desc[UR8][R22.64] ;  /* 0x0000000816157981 */ /* 0x001568000c1e1500 */
[----:B------:R-:W-:Y:S01]  /*14b10*/  STS.U16 [R70+UR4+0x23800], R52 ;  /* 0x0238003446007988 */ /* 0x000fe20008000404 */
[----:B--2---:R-:W-:-:S03]  /*14b20*/  IMAD.WIDE R22, R0, 0x2, R30 ;  /* 0x0000000200167825 */ /* 0x004fc600078e021e */
[----:B------:R-:W2:Y:S04]  /*14b30*/  LDL.64 R30, [R1+0x260] ;  /* 0x00026000011e7983 */ /* 0x000ea80000100a00 */
[----:B------:R0:W-:Y:S01]  /*14b40*/  STS.U16 [R70+UR4+0x23c00], R53 ;  /* 0x023c003546007988 */ /* 0x0001e20008000404 */
[----:B------:R-:W-:-:S03]  /*14b50*/  IMAD.WIDE R24, R0, 0x2, R24 ;  /* 0x0000000200187825 */ /* 0x000fc600078e0218 */
[----:B------:R-:W2:Y:S04]  /*14b60*/  LDG.E.U16 R22, desc[UR8][R22.64] ;  /* 0x0000000816167981 */ /* 0x000ea8000c1e1500 */
[----:B0-----:R-:W2:Y:S04]  /*14b70*/  LDL.64 R52, [R1+0x240] ;  /* 0x0002400001347983 */ /* 0x001ea80000100a00 */
[----:B------:R0:W2:Y:S02]  /*14b80*/  LDG.E.U16 R23, desc[UR8][R24.64] ;  /* 0x0000000818177981 */ /* 0x0000a4000c1e1500 */
[----:B0-----:R-:W-:-:S02]  /*14b90*/  IMAD.WIDE R24, R0, 0x2, R32 ;  /* 0x0000000200187825 */ /* 0x001fc400078e0220 */
[----:B------:R-:W2:Y:S04]  /*14ba0*/  LDL.64 R32, [R1+0x220] ;  /* 0x0002200001207983 */ /* 0x000ea80000100a00 */
[----:B------:R-:W-:Y:S04]  /*14bb0*/  STS.U16 [R70+UR4+0x24800], R56 ;  /* 0x0248003846007988 */ /* 0x000fe80008000404 */
[----:B------:R0:W-:Y:S04]  /*14bc0*/  STS.U16 [R70+UR4+0x24c00], R57 ;  /* 0x024c003946007988 */ /* 0x0001e80008000404 */
[----:B------:R-:W2:Y:S04]  /*14bd0*/  LDG.E.U16 R24, desc[UR8][R24.64] ;  /* 0x0000000818187981 */ /* 0x000ea8000c1e1500 */
[----:B0-----:R-:W2:Y:S04]  /*14be0*/  LDL.64 R56, [R1+0x1e0] ;  /* 0x0001e00001387983 */ /* 0x001ea80000100a00 */
[----:B---3--:R-:W-:Y:S04]  /*14bf0*/  STS.U16 [R70+UR4+0x26000], R62 ;  /* 0x0260003e46007988 */ /* 0x008fe80008000404 */
[----:B----4-:R0:W-:Y:S04]  /*14c00*/  STS.U16 [R70+UR4+0x26400], R63 ;  /* 0x0264003f46007988 */ /* 0x0101e80008000404 */
[----:B0-----:R-:W3:Y:S04]  /*14c10*/  LDL.64 R62, [R1+0x200] ;  /* 0x00020000013e7983 */ /* 0x001ee80000100a00 */
[----:B------:R-:W-:Y:S04]  /*14c20*/  STS.U16 [R70+UR4+0x25000], R58 ;  /* 0x0250003a46007988 */ /* 0x000fe80008000404 */
[----:B------:R0:W-:Y:S04]  /*14c30*/  STS.U16 [R70+UR4+0x25400], R59 ;  /* 0x0254003b46007988 */ /* 0x0001e80008000404 */
[----:B0-----:R-:W4:Y:S04]  /*14c40*/  LDL.64 R58, [R1+0x1a0] ;  /* 0x0001a000013a7983 */ /* 0x001f280000100a00 */
[----:B------:R-:W-:Y:S04]  /*14c50*/  STS.U16 [R70+UR4+0x25800], R60 ;  /* 0x0258003c46007988 */ /* 0x000fe80008000404 */
[----:B------:R0:W-:Y:S04]  /*14c60*/  STS.U16 [R70+UR4+0x25c00], R61 ;  /* 0x025c003d46007988 */ /* 0x0001e80008000404 */
[----:B0-----:R-:W4:Y:S04]  /*14c70*/  LDL.64 R60, [R1+0x160] ;  /* 0x00016000013c7983 */ /* 0x001f280000100a00 */
[----:B------:R-:W-:Y:S04]  /*14c80*/  STS.U16 [R70+UR4+0x26800], R64 ;  /* 0x0268004046007988 */ /* 0x000fe80008000404 */
[----:B------:R0:W-:Y:S04]  /*14c90*/  STS.U16 [R70+UR4+0x26c00], R65 ;  /* 0x026c004146007988 */ /* 0x0001e80008000404 */
[----:B0-----:R-:W4:Y:S04]  /*14ca0*/  LDL.64 R64, [R1+0x120] ;  /* 0x0001200001407983 */ /* 0x001f280000100a00 */
[----:B------:R0:W-:Y:S02]  /*14cb0*/  STS.U16 [R70+UR4+0x27c00], R26 ;  /* 0x027c001a46007988 */ /* 0x0001e40008000404 */
[----:B0-----:R-:W-:-:S02]  /*14cc0*/  IMAD.WIDE R26, R0, 0x2, R54 ;  /* 0x00000002001a7825 */ /* 0x001fc400078e0236 */
[----:B------:R-:W4:Y:S04]  /*14cd0*/  LDL.64 R54, [R1+0x140] ;  /* 0x0001400001367983 */ /* 0x000f280000100a00 */
[----:B------:R0:W4:Y:S01]  /*14ce0*/  LDG.E.U16 R25, desc[UR8][R26.64] ;  /* 0x000000081a197981 */ /* 0x000122000c1e1500 */
[----:B-----5:R-:W-:-:S04]  /*14cf0*/  IMAD.WIDE R28, R0, 0x2, R28 ;  /* 0x00000002001c7825 */ /* 0x020fc800078e021c */
[C---:B0-----:R-:W-:Y:S02]  /*14d00*/  IMAD.WIDE R26, R0.reuse, 0x2, R46 ;  /* 0x00000002001a7825 */ /* 0x041fe400078e022e */
[----:B------:R-:W5:Y:S04]  /*14d10*/  LDG.E.U16 R28, desc[UR8][R28.64] ;  /* 0x000000081c1c7981 */ /* 0x000f68000c1e1500 */
[----:B------:R-:W4:Y:S04]  /*14d20*/  LDL.64 R46, [R1+0x1c0] ;  /* 0x0001c000012e7983 */ /* 0x000f280000100a00 */
[----:B------:R2:W5:Y:S02]  /*14d30*/  LDG.E.U16 R29, desc[UR8][R26.64] ;  /* 0x000000081a1d7981 */ /* 0x000564000c1e1500 */
[----:B--2---:R-:W-:-:S05]  /*14d40*/  IMAD.WIDE R26, R0, 0x2, R30 ;  /* 0x00000002001a7825 */ /* 0x004fca00078e021e */
[----:B------:R0:W2:Y:S02]  /*14d50*/  LDG.E.U16 R30, desc[UR8][R26.64] ;  /* 0x000000081a1e7981 */ /* 0x0000a4000c1e1500 */
[C---:B0-----:R-:W-:Y:S02]  /*14d60*/  IMAD.WIDE R26, R0.reuse, 0x2, R52 ;  /* 0x00000002001a7825 */ /* 0x041fe400078e0234 */
[----:B------:R-:W2:Y:S04]  /*14d70*/  LDL.64 R52, [R1+0x180] ;  /* 0x0001800001347983 */ /* 0x000ea80000100a00 */
[----:B------:R0:W5:Y:S02]  /*14d80*/  LDG.E.U16 R31, desc[UR8][R26.64] ;  /* 0x000000081a1f7981 */ /* 0x000164000c1e1500 */
[----:B0-----:R-:W-:-:S05]  /*14d90*/  IMAD.WIDE R26, R0, 0x2, R32 ;  /* 0x00000002001a7825 */ /* 0x001fca00078e0220 */
[----:B------:R3:W5:Y:S02]  /*14da0*/  LDG.E.U16 R32, desc[UR8][R26.64] ;  /* 0x000000081a207981 */ /* 0x000764000c1e1500 */
[C---:B---3--:R-:W-:Y:S02]  /*14db0*/  IMAD.WIDE R26, R0.reuse, 0x2, R62 ;  /* 0x00000002001a7825 */ /* 0x048fe400078e023e */
[----:B------:R0:W-:Y:S04]  /*14dc0*/  STS.U16 [R70+UR4+0x22c00], R34 ;  /* 0x022c002246007988 */ /* 0x0001e80008000404 */
[----:B------:R1:W3:Y:S04]  /*14dd0*/  LDG.E.U16 R33, desc[UR8][R26.64] ;  /* 0x000000081a217981 */ /* 0x0002e8000c1e1500 */
[----:B------:R-:W3:Y:S01]  /*14de0*/  LDL.64 R62, [R1+0x40] ;  /* 0x00004000013e7983 */ /* 0x000ee20000100a00 */
[----:B-1----:R-:W-:-:S03]  /*14df0*/  IMAD.WIDE R26, R0, 0x2, R56 ;  /* 0x00000002001a7825 */ /* 0x002fc600078e0238 */
[----:B------:R-:W3:Y:S04]  /*14e00*/  LDL.64 R56, [R1+0x100] ;  /* 0x0001000001387983 */ /* 0x000ee80000100a00 */
[----:B0-----:R4:W5:Y:S02]  /*14e10*/  LDG.E.U16 R34, desc[UR8][R26.64] ;  /* 0x000000081a227981 */ /* 0x001964000c1e1500 */
        /* <DEDUP_REMOVED lines=10> */
[----:B0-----:R-:W-:-:S05]  /*14ec0*/  IMAD.WIDE R26, R0, 0x2, R54 ;  /* 0x00000002001a7825 */ /* 0x001fca00078e0236 */
[----:B------:R0:W2:Y:S02]  /*14ed0*/  LDG.E.U16 R54, desc[UR8][R26.64] ;  /* 0x000000081a367981 */ /* 0x0000a4000c1e1500 */
[C---:B0-----:R-:W-:Y:S02]  /*14ee0*/  IMAD.WIDE R26, R0.reuse, 0x2, R64 ;  /* 0x00000002001a7825 */ /* 0x041fe400078e0240 */
[----:B------:R-:W-:Y:S04]  /*14ef0*/  STS.U16 [R70+UR4+0x27000], R66 ;  /* 0x0270004246007988 */ /* 0x000fe80008000404 */
[----:B------:R3:W2:Y:S04]  /*14f00*/  LDG.E.U16 R55, desc[UR8][R26.64] ;  /* 0x000000081a377981 */ /* 0x0006a8000c1e1500 */
[----:B------:R0:W-:Y:S04]  /*14f10*/  STS.U16 [R70+UR4+0x27400], R67 ;  /* 0x0274004346007988 */ /* 0x0001e80008000404 */
[----:B------:R-:W2:Y:S04]  /*14f20*/  LDL.64 R64, [R1] ;  /* 0x0000000001407983 */ /* 0x000ea80000100a00 */
[----:B0-----:R-:W2:Y:S01]  /*14f30*/  LDL.64 R66, [R1+0x20] ;  /* 0x0000200001427983 */ /* 0x001ea20000100a00 */
[----:B---3--:R-:W-:-:S05]  /*14f40*/  IMAD.WIDE R26, R0, 0x2, R56 ;  /* 0x00000002001a7825 */ /* 0x008fca00078e0238 */
[----:B------:R0:W3:Y:S04]  /*14f50*/  LDG.E.U16 R56, desc[UR8][R26.64] ;  /* 0x000000081a387981 */ /* 0x0000e8000c1e1500 */
        /* <DEDUP_REMOVED lines=10> */
[----:B------:R-:W0:Y:S04]  /*15000*/  LDL.64 R26, [R1+0x60] ;  /* 0x00006000011a7983 */ /* 0x000e280000100a00 */
[----:B------:R1:W-:Y:S01]  /*15010*/  STS.U16 [R70+UR4+0x27800], R100 ;  /* 0x0278006446007988 */ /* 0x0003e20008000404 */
[----:B0-----:R-:W-:-:S05]  /*15020*/  IMAD.WIDE R26, R0, 0x2, R26 ;  /* 0x00000002001a7825 */ /* 0x001fca00078e021a */
[----:B------:R0:W2:Y:S02]  /*15030*/  LDG.E.U16 R61, desc[UR8][R26.64] ;  /* 0x000000081a3d7981 */ /* 0x0000a4000c1e1500 */
        /* <DEDUP_REMOVED lines=13> */
[----:B-1----:R0:W2:Y:S02]  /*15110*/  LDG.E.U16 R100, desc[UR8][R26.64] ;  /* 0x000000081a647981 */ /* 0x0020a4000c1e1500 */
[----:B0-----:R-:W-:-:S06]  /*15120*/  IMAD.WIDE R26, R0, 0x2, R84 ;  /* 0x00000002001a7825 */ /* 0x001fcc00078e0254 */
[----:B------:R0:W2:Y:S02]  /*15130*/  LDG.E.U16 R26, desc[UR8][R26.64] ;  /* 0x000000081a1a7981 */ /* 0x0000a4000c1e1500 */
[----:B0-----:R-:W-:-:S05]  /*15140*/  LOP3.LUT R27, R70, 0x20, RZ, 0x3c, !PT ;  /* 0x00000020461b7812 */ /* 0x001fca00078e3cff */
[----:B------:R-:W-:Y:S04]  /*15150*/  STS.U16 [R27+UR4+0x20100], R21 ;  /* 0x020100151b007988 */ /* 0x000fe80008000404 */
[----:B------:R-:W-:Y:S04]  /*15160*/  STS.U16 [R27+UR4+0x20500], R22 ;  /* 0x020500161b007988 */ /* 0x000fe80008000404 */
[----:B------:R0:W-:Y:S04]  /*15170*/  STS.U16 [R27+UR4+0x20900], R23 ;  /* 0x020900171b007988 */ /* 0x0001e80008000404 */
[----:B------:R-:W-:Y:S04]  /*15180*/  STS.U16 [R27+UR4+0x20d00], R24 ;  /* 0x020d00181b007988 */ /* 0x000fe80008000404 */
[----:B------:R1:W-:Y:S04]  /*15190*/  STS.U16 [R27+UR4+0x21100], R25 ;  /* 0x021100191b007988 */ /* 0x0003e80008000404 */
[----:B0-----:R-:W2:Y:S04]  /*151a0*/  LDL.64 R22, [R1+0x338] ;  /* 0x0003380001167983 */ /* 0x001ea80000100a00 */
[----:B-----5:R-:W-:Y:S04]  /*151b0*/  STS.U16 [R27+UR4+0x21500], R28 ;  /* 0x0215001c1b007988 */ /* 0x020fe80008000404 */
[----:B------:R0:W-:Y:S04]  /*151c0*/  STS.U16 [R27+UR4+0x21900], R29 ;  /* 0x0219001d1b007988 */ /* 0x0001e80008000404 */
[----:B------:R-:W-:Y:S04]  /*151d0*/  STS.U16 [R27+UR4+0x21d00], R30 ;  /* 0x021d001e1b007988 */ /* 0x000fe80008000404 */
[----:B------:R5:W-:Y:S04]  /*151e0*/  STS.U16 [R27+UR4+0x22100], R31 ;  /* 0x0221001f1b007988 */ /* 0x000be80008000404 */
[----:B-1----:R-:W3:Y:S04]  /*151f0*/  LDL.64 R24, [R1+0x2f8] ;  /* 0x0002f80001187983 */ /* 0x002ee80000100a00 */
[----:B0-----:R-:W3:Y:S04]  /*15200*/  LDL.64 R28, [R1+0x298] ;  /* 0x00029800011c7983 */ /* 0x001ee80000100a00 */
[----:B-----5:R-:W5:Y:S04]  /*15210*/  LDL.64 R30, [R1+0x318] ;  /* 0x00031800011e7983 */ /* 0x020f680000100a00 */
[----:B------:R-:W-:Y:S04]  /*15220*/  STS.U16 [R27+UR4+0x22500], R32 ;  /* 0x022500201b007988 */ /* 0x000fe80008000404 */
[----:B------:R0:W-:Y:S04]  /*15230*/  STS.U16 [R27+UR4+0x22900], R33 ;  /* 0x022900211b007988 */ /* 0x0001e80008000404 */
[----:B0-----:R-:W4:Y:S04]  /*15240*/  LDL.64 R32, [R1+0x2d8] ;  /* 0x0002d80001207983 */ /* 0x001f280000100a00 */
[----:B------:R-:W-:Y:S04]  /*15250*/  STS.U16 [R27+UR4+0x22d00], R34 ;  /* 0x022d00221b007988 */ /* 0x000fe80008000404 */
        /* <DEDUP_REMOVED lines=8> */
[----:B0-----:R-:W4:Y:S01]  /*152e0*/  LDL.64 R54, [R1+0x238] ;  /* 0x0002380001367983 */ /* 0x001f220000100a00 */
[----:B--2---:R-:W-:-:S05]  /*152f0*/  IMAD.WIDE R22, R0, 0x2, R22 ;  /* 0x0000000200167825 */ /* 0x004fca00078e0216 */
[----:B------:R5:W2:Y:S02]  /*15300*/  LDG.E.U16 R21, desc[UR8][R22.64] ;  /* 0x0000000816157981 */ /* 0x000aa4000c1e1500 */
[C---:B-----5:R-:W-:Y:S02]  /*15310*/  IMAD.WIDE R22, R0.reuse, 0x2, R30 ;  /* 0x0000000200167825 */ /* 0x060fe400078e021e */
[----:B------:R-:W5:Y:S02]  /*15320*/  LDL.64 R30, [R1+0x258] ;  /* 0x00025800011e7983 */ /* 0x000f640000100a00 */
[C---:B---3--:R-:W-:Y:S02]  /*15330*/  IMAD.WIDE R24, R0.reuse, 0x2, R24 ;  /* 0x0000000200187825 */ /* 0x048fe400078e0218 */
[----:B------:R-:W3:Y:S04]  /*15340*/  LDG.E.U16 R22, desc[UR8][R22.64] ;  /* 0x0000000816167981 */ /* 0x000ee8000c1e1500 */
[----:B------:R-:W-:Y:S04]  /*15350*/  STS.U16 [R27+UR4+0x24900], R56 ;  /* 0x024900381b007988 */ /* 0x000fe80008000404 */
[----:B------:R0:W-:Y:S04]  /*15360*/  STS.U16 [R27+UR4+0x24d00], R57 ;  /* 0x024d00391b007988 */ /* 0x0001e80008000404 */
[----:B------:R1:W2:Y:S04]  /*15370*/  LDG.E.U16 R23, desc[UR8][R24.64] ;  /* 0x0000000818177981 */ /* 0x0002a8000c1e1500 */
[----:B----4-:R-:W-:Y:S04]  /*15380*/  STS.U16 [R27+UR4+0x25100], R58 ;  /* 0x0251003a1b007988 */ /* 0x010fe80008000404 */
[----:B------:R-:W-:Y:S01]  /*15390*/  STS.U16 [R27+UR4+0x25500], R59 ;  /* 0x0255003b1b007988 */ /* 0x000fe20008000404 */
[----:B-1----:R-:W-:-:S03]  /*153a0*/  IMAD.WIDE R24, R0, 0x2, R32 ;  /* 0x0000000200187825 */ /* 0x002fc600078e0220 */
[----:B------:R-:W4:Y:S04]  /*153b0*/  LDL.64 R32, [R1+0x218] ;  /* 0x0002180001207983 */ /* 0x000f280000100a00 */
[----:B------:R-:W-:Y:S04]  /*153c0*/  STS.U16 [R27+UR4+0x25900], R60 ;  /* 0x0259003c1b007988 */ /* 0x000fe80008000404 */
[----:B------:R-:W-:Y:S04]  /*153d0*/  STS.U16 [R27+UR4+0x25d00], R61 ;  /* 0x025d003d1b007988 */ /* 0x000fe80008000404 */
[----:B------:R-:W-:Y:S04]  /*153e0*/  STS.U16 [R27+UR4+0x26100], R62 ;  /* 0x0261003e1b007988 */ /* 0x000fe80008000404 */
[----:B------:R1:W-:Y:S04]  /*153f0*/  STS.U16 [R27+UR4+0x26500], R63 ;  /* 0x0265003f1b007988 */ /* 0x0003e80008000404 */
[----:B------:R-:W-:Y:S04]  /*15400*/  STS.U16 [R27+UR4+0x26900], R64 ;  /* 0x026900401b007988 */ /* 0x000fe80008000404 */
[----:B0-----:R-:W2:Y:S04]  /*15410*/  LDL.64 R56, [R1+0x1d8] ;  /* 0x0001d80001387983 */ /* 0x001ea80000100a00 */
[----:B-1----:R-:W2:Y:S04]  /*15420*/  LDL.64 R62, [R1+0x1f8] ;  /* 0x0001f800013e7983 */ /* 0x002ea80000100a00 */
[----:B------:R-:W-:Y:S04]  /*15430*/  STS.U16 [R27+UR4+0x26d00], R65 ;  /* 0x026d00411b007988 */ /* 0x000fe80008000404 */
[----:B------:R-:W-:Y:S04]  /*15440*/  STS.U16 [R27+UR4+0x27100], R66 ;  /* 0x027100421b007988 */ /* 0x000fe80008000404 */
[----:B------:R-:W-:Y:S04]  /*15450*/  STS.U16 [R27+UR4+0x27500], R67 ;  /* 0x027500431b007988 */ /* 0x000fe80008000404 */
[----:B------:R-:W-:Y:S04]  /*15460*/  STS.U16 [R27+UR4+0x27900], R100 ;  /* 0x027900641b007988 */ /* 0x000fe80008000404 */
[----:B------:R0:W-:Y:S01]  /*15470*/  STS.U16 [R27+UR4+0x27d00], R26 ;  /* 0x027d001a1b007988 */ /* 0x0001e20008000404 */
[----:B------:R-:W-:-:S03]  /*15480*/  IMAD.WIDE R28, R0, 0x2, R28 ;  /* 0x00000002001c7825 */ /* 0x000fc600078e021c */
[----:B------:R-:W3:Y:S04]  /*15490*/  LDL.64 R58, [R1+0x198] ;  /* 0x00019800013a7983 */ /* 0x000ee80000100a00 */
[----:B------:R-:W3:Y:S01]  /*154a0*/  LDG.E.U16 R24, desc[UR8][R24.64] ;  /* 0x0000000818187981 */ /* 0x000ee2000c1e1500 */
[----:B0-----:R-:W-:-:S03]  /*154b0*/  IMAD.WIDE R26, R0, 0x2, R46 ;  /* 0x00000002001a7825 */ /* 0x001fc600078e022e */
[----:B------:R-:W3:Y:S04]  /*154c0*/  LDL.64 R46, [R1+0x1b8] ;  /* 0x0001b800012e7983 */ /* 0x000ee80000100a00 */
[----:B------:R-:W3:Y:S04]  /*154d0*/  LDG.E.U16 R28, desc[UR8][R28.64] ;  /* 0x000000081c1c7981 */ /* 0x000ee8000c1e1500 */
[----:B------:R0:W3:Y:S04]  /*154e0*/  LDG.E.U16 R25, desc[UR8][R26.64] ;  /* 0x000000081a197981 */ /* 0x0000e8000c1e1500 */
[----:B------:R-:W3:Y:S04]  /*154f0*/  LDL.64 R60, [R1+0x158] ;  /* 0x00015800013c7983 */ /* 0x000ee80000100a00 */
[----:B------:R-:W3:Y:S01]  /*15500*/  LDL.64 R66, [R1+0x58] ;  /* 0x0000580001427983 */ /* 0x000ee20000100a00 */
[----:B0-----:R-:W-:-:S03]  /*15510*/  IMAD.WIDE R26, R0, 0x2, R52 ;  /* 0x00000002001a7825 */ /* 0x001fc600078e0234 */
[----:B------:R-:W3:Y:S04]  /*15520*/  LDL.64 R52, [R1+0x178] ;  /* 0x0001780001347983 */ /* 0x000ee80000100a00 */
[----:B------:R5:W3:Y:S04]  /*15530*/  LDG.E.U16 R29, desc[UR8][R26.64] ;  /* 0x000000081a1d7981 */ /* 0x000ae8000c1e1500 */
[----:B------:R-:W3:Y:S01]  /*15540*/  LDL.64 R64, [R1+0x18] ;  /* 0x0000180001407983 */ /* 0x000ee20000100a00 */
[----:B-----5:R-:W-:-:S05]  /*15550*/  IMAD.WIDE R26, R0, 0x2, R30 ;  /* 0x00000002001a7825 */ /* 0x020fca00078e021e */
[----:B------:R0:W5:Y:S02]  /*15560*/  LDG.E.U16 R30, desc[UR8][R26.64] ;  /* 0x000000081a1e7981 */ /* 0x000164000c1e1500 */
[C---:B0-----:R-:W-:Y:S02]  /*15570*/  IMAD.WIDE R26, R0.reuse, 0x2, R54 ;  /* 0x00000002001a7825 */ /* 0x041fe400078e0236 */
[----:B------:R-:W5:Y:S04]  /*15580*/  LDL.64 R54, [R1+0x138] ;  /* 0x0001380001367983 */ /* 0x000f680000100a00 */
[----:B------:R4:W5:Y:S02]  /*15590*/  LDG.E.U16 R31, desc[UR8][R26.64] ;  /* 0x000000081a1f7981 */ /* 0x000964000c1e1500 */
[----:B----4-:R-:W-:-:S05]  /*155a0*/  IMAD.WIDE R26, R0, 0x2, R32 ;  /* 0x00000002001a7825 */ /* 0x010fca00078e0220 */
[----:B------:R2:W4:Y:S02]  /*155b0*/  LDG.E.U16 R32, desc[UR8][R26.64] ;  /* 0x000000081a207981 */ /* 0x000524000c1e1500 */
[C---:B--2---:R-:W-:Y:S02]  /*155c0*/  IMAD.WIDE R26, R0.reuse, 0x2, R62 ;  /* 0x00000002001a7825 */ /* 0x044fe400078e023e */
[----:B------:R-:W2:Y:S04]  /*155d0*/  LDL.64 R62, [R1+0x38] ;  /* 0x00003800013e7983 */ /* 0x000ea80000100a00 */
[----:B------:R0:W2:Y:S02]  /*155e0*/  LDG.E.U16 R33, desc[UR8][R26.64] ;  /* 0x000000081a217981 */ /* 0x0000a4000c1e1500 */
[----:B0-----:R-:W-:-:S02]  /*155f0*/  IMAD.WIDE R26, R0, 0x2, R56 ;  /* 0x00000002001a7825 */ /* 0x001fc400078e0238 */
[----:B------:R-:W2:Y:S04]  /*15600*/  LDL.64 R56, [R1+0xf8] ;  /* 0x0000f80001387983 */ /* 0x000ea80000100a00 */
[----:B------:R3:W2:Y:S02]  /*15610*/  LDG.E.U16 R34, desc[UR8][R26.64] ;  /* 0x000000081a227981 */ /* 0x0006a4000c1e1500 */
[----:B---3--:R-:W-:-:S05]  /*15620*/  IMAD.WIDE R26, R0, 0x2, R46 ;  /* 0x00000002001a7825 */ /* 0x008fca00078e022e */
[----:B------:R0:W3:Y:S02]  /*15630*/  LDG.E.U16 R46, desc[UR8][R26.64] ;  /* 0x000000081a2e7981 */ /* 0x0000e4000c1e1500 */
[C---:B0-----:R-:W-:Y:S02]  /*15640*/  IMAD.WIDE R26, R0.reuse, 0x2, R58 ;  /* 0x00000002001a7825 */ /* 0x041fe400078e023a */
[----:B------:R-:W2:Y:S04]  /*15650*/  LDL.64 R58, [R1+0xb8] ;  /* 0x0000b800013a7983 */ /* 0x000ea80000100a00 */
[----:B------:R0:W2:Y:S02]  /*15660*/  LDG.E.U16 R47, desc[UR8][R26.64] ;  /* 0x000000081a2f7981 */ /* 0x0000a4000c1e1500 */
[----:B0-----:R-:W-:-:S05]  /*15670*/  IMAD.WIDE R26, R0, 0x2, R52 ;  /* 0x00000002001a7825 */ /* 0x001fca00078e0234 */
[----:B------:R0:W2:Y:S02]  /*15680*/  LDG.E.U16 R52, desc[UR8][R26.64] ;  /* 0x000000081a347981 */ /* 0x0000a4000c1e1500 */
[C---:B0-----:R-:W-:Y:S02]  /*15690*/  IMAD.WIDE R26, R0.reuse, 0x2, R60 ;  /* 0x00000002001a7825 */ /* 0x041fe400078e023c */
[----:B------:R-:W2:Y:S04]  /*156a0*/  LDL.64 R60, [R1+0x78] ;  /* 0x00007800013c7983 */ /* 0x000ea80000100a00 */
[----:B------:R5:W2:Y:S02]  /*156b0*/  LDG.E.U16 R53, desc[UR8][R26.64] ;  /* 0x000000081a357981 */ /* 0x000aa4000c1e1500 */
[----:B-----5:R-:W-:-:S05]  /*156c0*/  IMAD.WIDE R26, R0, 0x2, R54 ;  /* 0x00000002001a7825 */ /* 0x020fca00078e0236 */
[----:B------:R0:W5:Y:S04]  /*156d0*/  LDG.E.U16 R54, desc[UR8][R26.64] ;  /* 0x000000081a367981 */ /* 0x000168000c1e1500 */
        /* <DEDUP_REMOVED lines=42> */
[----:B0-----:R-:W2:Y:S04]  /*15980*/  LDL.64 R22, [R1+0x330] ;  /* 0x0003300001167983 */ /* 0x001ea80000100a00 */
[----:B-1----:R-:W2:Y:S01]  /*15990*/  LDL.64 R24, [R1+0x310] ;  /* 0x0003100001187983 */ /* 0x002ea20000100a00 */
[----:B---3--:R-:W-:-:S03]  /*159a0*/  LOP3.LUT R30, R70, 0x40, RZ, 0x3c, !PT ;  /* 0x00000040461e7812 */ /* 0x008fc600078e3cff */
[----:B------:R-:W3:Y:S04]  /*159b0*/  LDL.64 R28, [R1+0x2d0] ;  /* 0x0002d000011c7983 */ /* 0x000ee80000100a00 */
[----:B------:R-:W-:Y:S04]  /*159c0*/  STS.U16 [R30+UR4+0x22200], R31 ;  /* 0x0222001f1e007988 */ /* 0x000fe80008000404 */
[----:B----4-:R-:W-:Y:S04]  /*159d0*/  STS.U16 [R30+UR4+0x22600], R32 ;  /* 0x022600201e007988 */ /* 0x010fe80008000404 */
[----:B------:R-:W-:Y:S04]  /*159e0*/  STS.U16 [R30+UR4+0x22a00], R33 ;  /* 0x022a00211e007988 */ /* 0x000fe80008000404 */
[----:B------:R-:W-:Y:S04]  /*159f0*/  STS.U16 [R30+UR4+0x22e00], R34 ;  /* 0x022e00221e007988 */ /* 0x000fe80008000404 */
[----:B------:R-:W-:Y:S04]  /*15a00*/  STS.U16 [R30+UR4+0x23200], R46 ;  /* 0x0232002e1e007988 */ /* 0x000fe80008000404 */
[----:B------:R0:W-:Y:S04]  /*15a10*/  STS.U16 [R30+UR4+0x23600], R47 ;  /* 0x0236002f1e007988 */ /* 0x0001e80008000404 */
[----:B------:R-:W-:Y:S04]  /*15a20*/  STS.U16 [R30+UR4+0x23a00], R52 ;  /* 0x023a00341e007988 */ /* 0x000fe80008000404 */
[----:B------:R-:W-:Y:S04]  /*15a30*/  STS.U16 [R30+UR4+0x23e00], R53 ;  /* 0x023e00351e007988 */ /* 0x000fe80008000404 */
[----:B-----5:R-:W-:Y:S04]  /*15a40*/  STS.U16 [R30+UR4+0x24200], R54 ;  /* 0x024200361e007988 */ /* 0x020fe80008000404 */
[----:B------:R1:W-:Y:S04]  /*15a50*/  STS.U16 [R30+UR4+0x24600], R55 ;  /* 0x024600371e007988 */ /* 0x0003e80008000404 */
[----:B0-----:R-:W4:Y:S01]  /*15a60*/  LDL.64 R46, [R1+0x2b0] ;  /* 0x0002b000012e7983 */ /* 0x001f220000100a00 */
[----:B------:R-:W0:Y:S03]  /*15a70*/  S2R R27, SR_TID.X ;  /* 0x00000000001b7919 */ /* 0x000e260000002100 */
[----:B-1----:R-:W5:Y:S04]  /*15a80*/  LDL.64 R54, [R1+0x2f0] ;  /* 0x0002f00001367983 */ /* 0x002f680000100a00 */
[----:B--2---:R-:W-:Y:S04]  /*15a90*/  STS.U16 [R30+UR4+0x24a00], R56 ;  /* 0x024a00381e007988 */ /* 0x004fe80008000404 */
[----:B------:R1:W-:Y:S04]  /*15aa0*/  STS.U16 [R30+UR4+0x24e00], R57 ;  /* 0x024e00391e007988 */ /* 0x0003e80008000404 */
[----:B------:R-:W2:Y:S04]  /*15ab0*/  LDL.64 R52, [R1+0x270] ;  /* 0x0002700001347983 */ /* 0x000ea80000100a00 */
[----:B-1----:R-:W2:Y:S01]  /*15ac0*/  LDL.64 R56, [R1+0x290] ;  /* 0x0002900001387983 */ /* 0x002ea20000100a00 */
[----:B0-----:R-:W-:-:S04]  /*15ad0*/  LOP3.LUT R21, R27, 0x80, RZ, 0xc0, !PT ;  /* 0x000000801b157812 */ /* 0x001fc800078ec0ff */
[----:B------:R-:W-:-:S04]  /*15ae0*/  ISETP.NE.U32.AND P4, PT, R21, RZ, PT ;  /* 0x000000ff1500720c */ /* 0x000fc80003f85070 */
[----:B------:R-:W-:Y:S01]  /*15af0*/  SEL R21, RZ, 0x90, !P4 ;  /* 0x00000090ff157807 */ /* 0x000fe20006000000 */
[----:B------:R-:W-:-:S03]  /*15b00*/  IMAD.SHL.U32 R32, R27, 0x200, RZ ;  /* 0x000002001b207824 */ /* 0x000fc600078e00ff */
[----:B------:R-:W-:Y:S01]  /*15b10*/  LOP3.LUT R21, R21, R101, RZ, 0x3c, !PT ;  /* 0x0000006515157212 */ /* 0x000fe200078e3cff */
[----:B------:R-:W-:Y:S03]  /*15b20*/  STS.U16 [R30+UR4+0x25200], R58 ;  /* 0x0252003a1e007988 */ /* 0x000fe60008000404 */
[----:B------:R-:W-:Y:S01]  /*15b30*/  LOP3.LUT R32, R21, 0x8000, R32, 0xf8, !PT ;  /* 0x0000800015207812 */ /* 0x000fe200078ef820 */
[----:B------:R0:W-:Y:S04]  /*15b40*/  STS.U16 [R30+UR4+0x25600], R59 ;  /* 0x0256003b1e007988 */ /* 0x0001e80008000404 */
[----:B0-----:R-:W2:Y:S04]  /*15b50*/  LDL.64 R58, [R1+0x1b0] ;  /* 0x0001b000013a7983 */ /* 0x001ea80000100a00 */
[----:B------:R-:W-:Y:S04]  /*15b60*/  STS.U16 [R30+UR4+0x25a00], R60 ;  /* 0x025a003c1e007988 */ /* 0x000fe80008000404 */
        /* <DEDUP_REMOVED lines=11> */
[----:B------:R0:W-:Y:S04]  /*15c20*/  STS.U16 [R30+UR4+0x27a00], R100 ;  /* 0x027a00641e007988 */ /* 0x0001e80008000404 */
[----:B0-----:R-:W2:Y:S04]  /*15c30*/  LDL.64 R100, [R1+0x70] ;  /* 0x0000700001647983 */ /* 0x001ea80000100a00 */
[----:B------:R0:W-:Y:S01]  /*15c40*/  STS.U16 [R30+UR4+0x27e00], R26 ;  /* 0x027e001a1e007988 */ /* 0x0001e20008000404 */
[----:B------:R-:W-:-:S05]  /*15c50*/  IMAD.WIDE R22, R0, 0x2, R22 ;  /* 0x0000000200167825 */ /* 0x000fca00078e0216 */
[----:B------:R1:W2:Y:S02]  /*15c60*/  LDG.E.U16 R21, desc[UR8][R22.64] ;  /* 0x0000000816157981 */ /* 0x0002a4000c1e1500 */
[C---:B-1----:R-:W-:Y:S02]  /*15c70*/  IMAD.WIDE R22, R0.reuse, 0x2, R24 ;  /* 0x0000000200167825 */ /* 0x042fe400078e0218 */
[----:B------:R-:W2:Y:S04]  /*15c80*/  LDL.64 R24, [R1+0x250] ;  /* 0x0002500001187983 */ /* 0x000ea80000100a00 */
[----:B------:R5:W2:Y:S02]  /*15c90*/  LDG.E.U16 R31, desc[UR8][R22.64] ;  /* 0x00000008161f7981 */ /* 0x000aa4000c1e1500 */
[----:B-----5:R-:W-:-:S02]  /*15ca0*/  IMAD.WIDE R22, R0, 0x2, R54 ;  /* 0x0000000200167825 */ /* 0x020fc400078e0236 */
[----:B------:R-:W5:Y:S04]  /*15cb0*/  LDL.64 R54, [R1+0x230] ;  /* 0x0002300001367983 */ /* 0x000f680000100a00 */
[----:B0-----:R3:W5:Y:S02]  /*15cc0*/  LDG.E.U16 R30, desc[UR8][R22.64] ;  /* 0x00000008161e7981 */ /* 0x001764000c1e1500 */
[----:B---3--:R-:W-:-:S05]  /*15cd0*/  IMAD.WIDE R22, R0, 0x2, R28 ;  /* 0x0000000200167825 */ /* 0x008fca00078e021c */
[----:B------:R4:W3:Y:S02]  /*15ce0*/  LDG.E.U16 R29, desc[UR8][R22.64] ;  /* 0x00000008161d7981 */ /* 0x0008e4000c1e1500 */
[C---:B----4-:R-:W-:Y:S02]  /*15cf0*/  IMAD.WIDE R22, R0.reuse, 0x2, R46 ;  /* 0x0000000200167825 */ /* 0x050fe400078e022e */
[----:B------:R-:W4:Y:S04]  /*15d00*/  LDL.64 R46, [R1+0x1f0] ;  /* 0x0001f000012e7983 */ /* 0x000f280000100a00 */
[----:B------:R2:W3:Y:S02]  /*15d10*/  LDG.E.U16 R28, desc[UR8][R22.64] ;  /* 0x00000008161c7981 */ /* 0x0004e4000c1e1500 */
[----:B--2---:R-:W-:-:S02]  /*15d20*/  IMAD.WIDE R22, R0, 0x2, R56 ;  /* 0x0000000200167825 */ /* 0x004fc400078e0238 */
[----:B------:R-:W2:Y:S04]  /*15d30*/  LDL.64 R56, [R1+0x1d0] ;  /* 0x0001d00001387983 */ /* 0x000ea80000100a00 */
[----:B------:R0:W3:Y:S02]  /*15d40*/  LDG.E.U16 R27, desc[UR8][R22.64] ;  /* 0x00000008161b7981 */ /* 0x0000e4000c1e1500 */
[C---:B0-----:R-:W-:Y:S02]  /*15d50*/  IMAD.WIDE R22, R0.reuse, 0x2, R52 ;  /* 0x0000000200167825 */ /* 0x041fe400078e0234 */
[----:B------:R-:W3:Y:S04]  /*15d60*/  LDL.64 R52, [R1+0x190] ;  /* 0x0001900001347983 */ /* 0x000ee80000100a00 */
[----:B------:R0:W3:Y:S02]  /*15d70*/  LDG.E.U16 R26, desc[UR8][R22.64] ;  /* 0x00000008161a7981 */ /* 0x0000e4000c1e1500 */
[----:B0-----:R-:W-:-:S05]  /*15d80*/  IMAD.WIDE R22, R0, 0x2, R24 ;  /* 0x0000000200167825 */ /* 0x001fca00078e0218 */
[----:B------:R5:W3:Y:S02]  /*15d90*/  LDG.E.U16 R25, desc[UR8][R22.64] ;  /* 0x0000000816197981 */ /* 0x000ae4000c1e1500 */
[C---:B-----5:R-:W-:Y:S02]  /*15da0*/  IMAD.WIDE R22, R0.reuse, 0x2, R54 ;  /* 0x0000000200167825 */ /* 0x060fe400078e0236 */
[----:B------:R-:W5:Y:S04]  /*15db0*/  LDL.64 R54, [R1+0x150] ;  /* 0x0001500001367983 */ /* 0x000f680000100a00 */
[----:B------:R0:W5:Y:S02]  /*15dc0*/  LDG.E.U16 R24, desc[UR8][R22.64] ;  /* 0x0000000816187981 */ /* 0x000164000c1e1500 */
[----:B0-----:R-:W-:-:S02]  /*15dd0*/  IMAD.WIDE R22, R0, 0x2, R62 ;  /* 0x0000000200167825 */ /* 0x001fc400078e023e */
[----:B------:R-:W5:Y:S04]  /*15de0*/  LDL.64 R62, [R1+0x50] ;  /* 0x00005000013e7983 */ /* 0x000f680000100a00 */
[----:B------:R-:W5:Y:S01]  /*15df0*/  LDG.E.U16 R23, desc[UR8][R22.64] ;  /* 0x0000000816177981 */ /* 0x000f62000c1e1500 */
[----:B----4-:R-:W-:-:S05]  /*15e00*/  IMAD.WIDE R46, R0, 0x2, R46 ;  /* 0x00000002002e7825 */ /* 0x010fca00078e022e */
[----:B------:R2:W4:Y:S02]  /*15e10*/  LDG.E.U16 R22, desc[UR8][R46.64] ;  /* 0x000000082e167981 */ /* 0x000524000c1e1500 */
[C---:B--2---:R-:W-:Y:S02]  /*15e20*/  IMAD.WIDE R46, R0.reuse, 0x2, R56 ;  /* 0x00000002002e7825 */ /* 0x044fe400078e0238 */
[----:B------:R-:W2:Y:S04]  /*15e30*/  LDL.64 R56, [R1+0x110] ;  /* 0x0001100001387983 */ /* 0x000ea80000100a00 */
[----:B------:R0:W4:Y:S02]  /*15e40*/  LDG.E.U16 R33, desc[UR8][R46.64] ;  /* 0x000000082e217981 */ /* 0x000124000c1e1500 */
[----:B0-----:R-:W-:-:S02]  /*15e50*/  IMAD.WIDE R46, R0, 0x2, R58 ;  /* 0x00000002002e7825 */ /* 0x001fc400078e023a */
[----:B------:R-:W4:Y:S04]  /*15e60*/  LDL.64 R58, [R1+0xd0] ;  /* 0x0000d000013a7983 */ /* 0x000f280000100a00 */
[----:B------:R3:W4:Y:S02]  /*15e70*/  LDG.E.U16 R34, desc[UR8][R46.64] ;  /* 0x000000082e227981 */ /* 0x000724000c1e1500 */
[----:B---3--:R-:W-:-:S05]  /*15e80*/  IMAD.WIDE R46, R0, 0x2, R52 ;  /* 0x00000002002e7825 */ /* 0x008fca00078e0234 */
[----:B------:R0:W3:Y:S02]  /*15e90*/  LDG.E.U16 R52, desc[UR8][R46.64] ;  /* 0x000000082e347981 */ /* 0x0000e4000c1e1500 */
[C---:B0-----:R-:W-:Y:S02]  /*15ea0*/  IMAD.WIDE R46, R0.reuse, 0x2, R60 ;  /* 0x00000002002e7825 */ /* 0x041fe400078e023c */
[----:B------:R-:W3:Y:S04]  /*15eb0*/  LDL.64 R60, [R1+0x90] ;  /* 0x00009000013c7983 */ /* 0x000ee80000100a00 */
[----:B------:R5:W3:Y:S02]  /*15ec0*/  LDG.E.U16 R53, desc[UR8][R46.64] ;  /* 0x000000082e357981 */ /* 0x000ae4000c1e1500 */
[----:B-----5:R-:W-:-:S05]  /*15ed0*/  IMAD.WIDE R46, R0, 0x2, R54 ;  /* 0x00000002002e7825 */ /* 0x020fca00078e0236 */
[----:B------:R0:W5:Y:S02]  /*15ee0*/  LDG.E.U16 R54, desc[UR8][R46.64] ;  /* 0x000000082e367981 */ /* 0x000164000c1e1500 */
        /* <DEDUP_REMOVED lines=12> */
[----:B------:R3:W4:Y:S02]  /*15fb0*/  LDG.E.U16 R59, desc[UR8][R46.64] ;  /* 0x000000082e3b7981 */ /* 0x000724000c1e1500 */
[----:B---3--:R-:W-:-:S05]  /*15fc0*/  IMAD.WIDE R46, R0, 0x2, R60 ;  /* 0x00000002002e7825 */ /* 0x008fca00078e023c */
[----:B------:R0:W3:Y:S02]  /*15fd0*/  LDG.E.U16 R60, desc[UR8][R46.64] ;  /* 0x000000082e3c7981 */ /* 0x0000e4000c1e1500 */
[----:B0-----:R-:W-:-:S05]  /*15fe0*/  IMAD.WIDE R46, R0, 0x2, R100 ;  /* 0x00000002002e7825 */ /* 0x001fca00078e0264 */
        /* <DEDUP_REMOVED lines=17> */
[----:B0-----:R-:W-:-:S06]  /*16100*/  IMAD.WIDE R46, R0, 0x2, R80 ;  /* 0x00000002002e7825 */ /* 0x001fcc00078e0250 */
[----:B------:R-:W3:Y:S01]  /*16110*/  LDG.E.U16 R46, desc[UR8][R46.64] ;  /* 0x000000082e2e7981 */ /* 0x000ee2000c1e1500 */
[----:B------:R-:W-:Y:S02]  /*16120*/  F2FP.BF16.F32.PACK_AB R4, R6, R4 ;  /* 0x000000040604723e */ /* 0x000fe400000010ff */
[----:B------:R-:W-:Y:S02]  /*16130*/  F2FP.BF16.F32.PACK_AB R6, R9, R7 ;  /* 0x000000070906723e */ /* 0x000fe400000010ff */
[----:B------:R-:W-:Y:S02]  /*16140*/  F2FP.BF16.F32.PACK_AB R5, R8, R5 ;  /* 0x000000050805723e */ /* 0x000fe400000010ff */
[----:B------:R-:W-:Y:S02]  /*16150*/  F2FP.BF16.F32.PACK_AB R7, R11, R10 ;  /* 0x0000000a0b07723e */ /* 0x000fe400000010ff */
[----:B------:R-:W-:Y:S02]  /*16160*/  F2FP.BF16.F32.PACK_AB R8, R13, R12 ;  /* 0x0000000c0d08723e */ /* 0x000fe400000010ff */
[----:B------:R-:W-:-:S02]  /*16170*/  F2FP.BF16.F32.PACK_AB R9, R15, R14 ;  /* 0x0000000e0f09723e */ /* 0x000fc400000010ff */
[----:B------:R-:W-:Y:S02]  /*16180*/  F2FP.BF16.F32.PACK_AB R10, R17, R16 ;  /* 0x00000010110a723e */ /* 0x000fe400000010ff */
[----:B------:R-:W-:Y:S02]  /*16190*/  F2FP.BF16.F32.PACK_AB R11, R19, R18 ;  /* 0x00000012130b723e */ /* 0x000fe400000010ff */
[----:B------:R-:W-:Y:S02]  /*161a0*/  LOP3.LUT R32, R32, 0x60, RZ, 0x3c, !PT ;  /* 0x0000006020207812 */ /* 0x000fe400078e3cff */
[----:B------:R-:W-:Y:S02]  /*161b0*/  F2FP.BF16.F32.PACK_AB R12, R37, R20 ;  /* 0x00000014250c723e */ /* 0x000fe400000010ff */
[----:B------:R-:W-:Y:S02]  /*161c0*/  F2FP.BF16.F32.PACK_AB R13, R51, R50 ;  /* 0x00000032330d723e */ /* 0x000fe400000010ff */
[----:B------:R-:W-:-:S02]  /*161d0*/  F2FP.BF16.F32.PACK_AB R14, R49, R48 ;  /* 0x00000030310e723e */ /* 0x000fc400000010ff */
[----:B------:R-:W-:Y:S02]  /*161e0*/  F2FP.BF16.F32.PACK_AB R15, R45, R44 ;  /* 0x0000002c2d0f723e */ /* 0x000fe400000010ff */
[----:B------:R-:W-:Y:S02]  /*161f0*/  F2FP.BF16.F32.PACK_AB R16, R43, R42 ;  /* 0x0000002a2b10723e */ /* 0x000fe400000010ff */
[----:B------:R-:W-:Y:S02]  /*16200*/  F2FP.BF16.F32.PACK_AB R17, R41, R40 ;  /* 0x000000282911723e */ /* 0x000fe400000010ff */
[----:B------:R-:W-:Y:S02]  /*16210*/  F2FP.BF16.F32.PACK_AB R18, R39, R38 ;  /* 0x000000262712723e */ /* 0x000fe400000010ff */
[----:B------:R-:W-:Y:S01]  /*16220*/  F2FP.BF16.F32.PACK_AB R19, R36, R35 ;  /* 0x000000232413723e */ /* 0x000fe200000010ff */
[----:B------:R-:W-:Y:S01]  /*16230*/  STS.U16 [R32+UR4+0x20300], R21 ;  /* 0x0203001520007988 */ /* 0x000fe20008000404 */
[----:B------:R-:W-:-:S02]  /*16240*/  FADD R3, -R71, R3 ;  /* 0x0000000347037221 */ /* 0x000fc40000000100 */
[----:B------:R-:W-:Y:S01]  /*16250*/  STTM.16dp32bit_t0_t15.x16 tmem[UR6], R4 ;  /* 0x00000004000079ed */ /* 0x000fe20008a00006 */
[----:B------:R-:W-:Y:S01]  /*16260*/  STTM.16dp32bit_t16_t31.x16 tmem[UR6+0x10], R4 ;  /* 0x00001004000079ed */ /* 0x000fe20008a20006 */
        /* <DEDUP_REMOVED lines=14> */
[----:B-----5:R-:W-:Y:S04]  /*16350*/  STS.U16 [R32+UR4+0x23f00], R54 ;  /* 0x023f003620007988 */ /* 0x020fe80008000404 */
[----:B------:R-:W-:Y:S04]  /*16360*/  STS.U16 [R32+UR4+0x24300], R55 ;  /* 0x0243003720007988 */ /* 0x000fe80008000404 */
[----:B--2---:R-:W-:Y:S04]  /*16370*/  STS.U16 [R32+UR4+0x24700], R56 ;  /* 0x0247003820007988 */ /* 0x004fe80008000404 */
[----:B------:R-:W-:Y:S04]  /*16380*/  STS.U16 [R32+UR4+0x24b00], R57 ;  /* 0x024b003920007988 */ /* 0x000fe80008000404 */
[----:B----4-:R-:W-:Y:S01]  /*16390*/  STS.U16 [R32+UR4+0x24f00], R58 ;  /* 0x024f003a20007988 */ /* 0x010fe20008000404 */
[----:B------:R-:W-:-:S06]  /*163a0*/  FMUL R3, R3, 1.4426950216293334961 ;  /* 0x3fb8aa3b03037820 */ /* 0x000fcc0000400000 */
[----:B------:R-:W0:Y:S01]  /*163b0*/  MUFU.EX2 R3, R3 ;  /* 0x0000000300037308 */ /* 0x000e220000000800 */
[----:B------:R-:W-:Y:S04]  /*163c0*/  STS.U16 [R32+UR4+0x25300], R59 ;  /* 0x0253003b20007988 */ /* 0x000fe80008000404 */
[----:B---3--:R-:W-:Y:S04]  /*163d0*/  STS.U16 [R32+UR4+0x25700], R60 ;  /* 0x0257003c20007988 */ /* 0x008fe80008000404 */
        /* <DEDUP_REMOVED lines=9> */
[----:B------:R1:W-:Y:S01]  /*16470*/  STS.U16 [R32+UR4+0x27f00], R46 ;  /* 0x027f002e20007988 */ /* 0x0003e20008000404 */
[----:B------:R-:W2:Y:S02]  /*16480*/  FENCE.VIEW.ASYNC.T ;  /* 0x00000000000073c6 */ /* 0x000ea40000000200 */
[----:B--2---:R-:W-:Y:S06]  /*16490*/  BAR.SYNC.DEFER_BLOCKING 0x0 ;  /* 0x0000000000007b1d */ /* 0x004fec0000010000 */
[----:B-1----:R-:W-:Y:S01]  /*164a0*/  LDTM.16dp32bit_t0_t15.x64 R4, tmem[UR7] ;  /* 0x00000007000479ee */ /* 0x002fe20008b00000 */
[----:B------:R-:W0:Y:S01]  /*164b0*/  LDTM.16dp32bit_t16_t31.x64 R4, tmem[UR7+0x40] ;  /* 0x00004007000479ee */ /* 0x000e220008b20000 */
[----:B------:R-:W-:Y:S01]  /*164c0*/  NOP ;  /* 0x0000000000007918 */ /* 0x000fe20000000000 */
[C---:B0-----:R-:W-:Y:S01]  /*164d0*/  FMUL R4, R3.reuse, R4 ;  /* 0x0000000403047220 */ /* 0x041fe20000400000 */
        /* <DEDUP_REMOVED lines=63> */
[----:B------:R-:W-:Y:S01]  /*168d0*/  STTM.16dp32bit_t0_t15.x64 tmem[UR7], R4 ;  /* 0x00000004000079ed */ /* 0x000fe20008b00007 */
[----:B------:R0:W-:Y:S01]  /*168e0*/  STTM.16dp32bit_t16_t31.x64 tmem[UR7+0x40], R4 ;  /* 0x00004004000079ed */ /* 0x0001e20008b20007 */
[----:B------:R-:W1:Y:S02]  /*168f0*/  FENCE.VIEW.ASYNC.T ;  /* 0x00000000000073c6 */ /* 0x000e640000000200 */
[----:B-1----:R-:W-:Y:S06]  /*16900*/  BAR.SYNC.DEFER_BLOCKING 0x0 ;  /* 0x0000000000007b1d */ /* 0x002fec0000010000 */
[----:B------:R1:W-:Y:S06]  /*16910*/  MEMBAR.ALL.CTA ;  /* 0x0000000000007992 */ /* 0x0003ec0000008000 */
[----:B-1----:R-:W1:Y:S01]  /*16920*/  FENCE.VIEW.ASYNC.S ;  /* 0x00000000000073c6 */ /* 0x002e620000000000 */
[----:B0-----:R-:W-:-:S05]  /*16930*/  LEA R4, R73, UR4, 0x3 ;  /* 0x0000000449047c11 */ /* 0x001fca000f8e18ff */
[----:B------:R-:W-:Y:S02]  /*16940*/  VIADD R4, R4, 0x38000 ;  /* 0x0003800004047836 */ /* 0x000fe40000000000 */
[----:B------:R-:W-:-:S03]  /*16950*/  IMAD.MOV.U32 R6, RZ, RZ, R79 ;  /* 0x000000ffff067224 */ /* 0x000fc600078e004f */
[----:B------:R-:W-:Y:S01]  /*16960*/  R2UR UR6, R4 ;  /* 0x00000000040672ca */ /* 0x000fe200000e0000 */
[----:B-1----:R-:W-:Y:S06]  /*16970*/  BAR.SYNC.DEFER_BLOCKING 0x0 ;  /* 0x0000000000007b1d */ /* 0x002fec0000010000 */
[----:B------:R-:W-:Y:S08]  /*16980*/  @P5 BRA `(.L_x_16) ;  /* 0x00000004001c5947 */ /* 0x000ff00003800000 */
[----:B------:R-:W2:Y:S04]  /*16990*/  LDL R100, [R1+0x724] ;  /* 0x0007240001647983 */ /* 0x000ea80000100800 */
[----:B------:R-:W3:Y:S04]  /*169a0*/  LDL.64 R56, [R1+0x718] ;  /* 0x0007180001387983 */ /* 0x000ee80000100a00 */
[----:B------:R-:W4:Y:S04]  /*169b0*/  LDL.64 R58, [R1+0x710] ;  /* 0x00071000013a7983 */ /* 0x000f280000100a00 */
[----:B------:R-:W5:Y:S04]  /*169c0*/  LDL.64 R60, [R1+0x708] ;  /* 0x00070800013c7983 */ /* 0x000f680000100a00 */
[----:B------:R-:W3:Y:S04]  /*169d0*/  LDL.64 R62, [R1+0x700] ;  /* 0x00070000013e7983 */ /* 0x000ee80000100a00 */
[----:B------:R-:W3:Y:S04]  /*169e0*/  LDL.64 R64, [R1+0x6f8] ;  /* 0x0006f80001407983 */ /* 0x000ee80000100a00 */
[----:B------:R-:W4:Y:S01]  /*169f0*/  LDL.64 R66, [R1+0x6f0] ;  /* 0x0006f00001427983 */ /* 0x000f220000100a00 */
[----:B------:R-:W-:-:S13]  /*16a00*/  ELECT P4, URZ, PT ;  /* 0x0000000000ff782f */ /* 0x000fda0003880000 */
[----:B------:R-:W-:-:S05]  /*16a10*/  @P4 IMAD.MOV.U32 R5, RZ, RZ, 0x40004040 ;  /* 0x40004040ff054424 */ /* 0x000fca00078e00ff */
[----:B------:R-:W-:Y:S01]  /*16a20*/  @P4 R2UR UR71, R5 ;  /* 0x00000000054742ca */ /* 0x000fe200000e0000 */
[----:B------:R-:W-:Y:S01]  /*16a30*/  UMOV UR72, 0x0 ;  /* 0x0000000000487882 */ /* 0x000fe20000000000 */
[----:B------:R-:W-:Y:S01]  /*16a40*/  MOV.SPILL R7, UR21 ;  /* 0x0000001500077c02 */ /* 0x000fe20009000f00 */
[----:B------:R-:W-:Y:S01]  /*16a50*/  UMOV UR73, 0x4400490 ;  /* 0x0440049000497882 */ /* 0x000fe20000000000 */
[----:B------:R-:W-:Y:S02]  /*16a60*/  MOV.SPILL R8, UR20 ;  /* 0x0000001400087c02 */ /* 0x000fe40009000f00 */
[----:B------:R-:W-:Y:S02]  /*16a70*/  MOV.SPILL R9, UR19 ;  /* 0x0000001300097c02 */ /* 0x000fe40009000f00 */
[----:B------:R-:W-:Y:S02]  /*16a80*/  MOV.SPILL R10, UR18 ;  /* 0x00000012000a7c02 */ /* 0x000fe40009000f00 */
[----:B------:R-:W-:-:S02]  /*16a90*/  MOV.SPILL R11, UR17 ;  /* 0x00000011000b7c02 */ /* 0x000fc40009000f00 */
[----:B------:R-:W-:Y:S02]  /*16aa0*/  MOV.SPILL R12, UR16 ;  /* 0x00000010000c7c02 */ /* 0x000fe40009000f00 */
[----:B------:R-:W-:Y:S02]  /*16ab0*/  MOV.SPILL R13, UR15 ;  /* 0x0000000f000d7c02 */ /* 0x000fe40009000f00 */
[----:B------:R-:W-:Y:S02]  /*16ac0*/  MOV.SPILL R14, UR14 ;  /* 0x0000000e000e7c02 */ /* 0x000fe40009000f00 */
[----:B------:R-:W-:Y:S02]  /*16ad0*/  MOV.SPILL R15, UR11 ;  /* 0x0000000b000f7c02 */ /* 0x000fe40009000f00 */
[----:B------:R-:W-:Y:S01]  /*16ae0*/  MOV.SPILL R16, UR10 ;  /* 0x0000000a00107c02 */ /* 0x000fe20009000f00 */
[----:B------:R-:W-:Y:S01]  /*16af0*/  IMAD.MOV.U32 R5, RZ, RZ, RZ ;  /* 0x000000ffff057224 */ /* 0x000fe200078e00ff */
[----:B------:R-:W-:-:S02]  /*16b00*/  MOV.SPILL R17, UR9 ;  /* 0x0000000900117c02 */ /* 0x000fc40009000f00 */
[----:B------:R-:W-:Y:S02]  /*16b10*/  MOV.SPILL R18, UR8 ;  /* 0x0000000800127c02 */ /* 0x000fe40009000f00 */
[----:B--2---:R-:W-:-:S13]  /*16b20*/  R2UR UR70, R100 ;  /* 0x00000000644672ca */ /* 0x004fda00000e0000 */
[----:B------:R-:W-:-:S05]  /*16b30*/  IMAD.U32 R4, RZ, RZ, UR70 ;  /* 0x00000046ff047e24 */ /* 0x000fca000f8e00ff */
[----:B------:R-:W-:Y:S02]  /*16b40*/  @P4 R2UR UR70, R4 ;  /* 0x00000000044642ca */ /* 0x000fe400000e0000 */
[----:B---3--:R-:W-:Y:S02]  /*16b50*/  R2UR UR20, R56 ;  /* 0x00000000381472ca */ /* 0x008fe400000e0000 */
[----:B------:R-:W-:-:S09]  /*16b60*/  R2UR UR21, R57 ;  /* 0x00000000391572ca */ /* 0x000fd200000e0000 */
[----:B------:R0:W-:Y:S01]  /*16b70*/  UTCHMMA tmem[UR75], gdesc[UR70], tmem[UR5], tmem[UR72], idesc[UR73], UPT ;  /* 0x00ff48464b0079ea */ /* 0x0001e2000b800005 */
[----:B----4-:R-:W-:Y:S02]  /*16b80*/  R2UR UR18, R58 ;  /* 0x000000003a1272ca */ /* 0x010fe400000e0000 */
[----:B------:R-:W-:Y:S01]  /*16b90*/  R2UR UR19, R59 ;  /* 0x000000003b1372ca */ /* 0x000fe200000e0000 */
[----:B0-----:R-:W-:Y:S02]  /*16ba0*/  UIADD3 UR71, UPT, UPT, UR5, 0x108, URZ ;  /* 0x0000010805477890 */ /* 0x001fe4000fffe0ff */
[----:B------:R-:W-:Y:S01]  /*16bb0*/  UIADD3 UR70, UPT, UPT, UR5, 0x110, URZ ;  /* 0x0000011005467890 */ /* 0x000fe2000fffe0ff */
[----:B-----5:R-:W-:Y:S02]  /*16bc0*/  R2UR UR16, R60 ;  /* 0x000000003c1072ca */ /* 0x020fe400000e0000 */
[----:B------:R-:W-:-:S04]  /*16bd0*/  R2UR UR17, R61 ;  /* 0x000000003d1172ca */ /* 0x000fc800000e0000 */
[----:B------:R0:W-:Y:S02]  /*16be0*/  UTCHMMA tmem[UR71], gdesc[UR12], tmem[UR5], tmem[UR72], idesc[UR73], UPT ;  /* 0x00ff480c470079ea */ /* 0x0001e4000b800005 */
[----:B------:R1:W-:Y:S01]  /*16bf0*/  UTCHMMA tmem[UR70], gdesc[UR20], tmem[UR5], tmem[UR72], idesc[UR73], UPT ;  /* 0x00ff4814460079ea */ /* 0x0003e2000b800005 */
[----:B------:R-:W-:Y:S02]  /*16c00*/  R2UR UR14, R62 ;  /* 0x000000003e0e72ca */ /* 0x000fe400000e0000 */
[----:B------:R-:W-:Y:S01]  /*16c10*/  R2UR UR15, R63 ;  /* 0x000000003f0f72ca */ /* 0x000fe200000e0000 */
[----:B0-----:R-:W-:Y:S02]  /*16c20*/  UIADD3 UR71, UPT, UPT, UR5, 0x120, URZ ;  /* 0x0000012005477890 */ /* 0x001fe4000fffe0ff */
[----:B-1----:R-:W-:Y:S01]  /*16c30*/  UIADD3 UR70, UPT, UPT, UR5, 0x118, URZ ;  /* 0x0000011805467890 */ /* 0x002fe2000fffe0ff */
[----:B------:R-:W-:Y:S02]  /*16c40*/  R2UR UR10, R64 ;  /* 0x00000000400a72ca */ /* 0x000fe400000e0000 */
[----:B------:R-:W-:Y:S01]  /*16c50*/  R2UR UR11, R65 ;  /* 0x00000000410b72ca */ /* 0x000fe200000e0000 */
[----:B------:R-:W-:-:S05]  /*16c60*/  IMAD.U32 R4, RZ, RZ, UR6 ;  /* 0x00000006ff047e24 */ /* 0x000fca000f8e00ff */
[----:B------:R0:W-:Y:S01]  /*16c70*/  UTCHMMA tmem[UR70], gdesc[UR18], tmem[UR5], tmem[UR72], idesc[UR73], UPT ;  /* 0x00ff4812460079ea */ /* 0x0001e2000b800005 */
[----:B------:R1:W-:Y:S01]  /*16c80*/  UTCHMMA tmem[UR71], gdesc[UR16], tmem[UR5], tmem[UR72], idesc[UR73], UPT ;  /* 0x00ff4810470079ea */ /* 0x0003e2000b800005 */
[----:B------:R-:W-:Y:S01]  /*16c90*/  @P4 MOV R4, R4 ;  /* 0x0000000400044202 */ /* 0x000fe20000000f00 */
[----:B0-----:R-:W-:Y:S02]  /*16ca0*/  UIADD3 UR70, UPT, UPT, UR5, 0x128, URZ ;  /* 0x0000012805467890 */ /* 0x001fe4000fffe0ff */
[----:B-1----:R-:W-:Y:S01]  /*16cb0*/  UIADD3 UR71, UPT, UPT, UR5, 0x130, URZ ;  /* 0x0000013005477890 */ /* 0x002fe2000fffe0ff */
[----:B------:R-:W-:Y:S02]  /*16cc0*/  R2UR UR8, R66 ;  /* 0x00000000420872ca */ /* 0x000fe400000e0000 */
[----:B------:R-:W-:-:S04]  /*16cd0*/  R2UR UR9, R67 ;  /* 0x00000000430972ca */ /* 0x000fc800000e0000 */
[----:B------:R-:W-:Y:S02]  /*16ce0*/  UTCHMMA tmem[UR70], gdesc[UR14], tmem[UR5], tmem[UR72], idesc[UR73], UPT ;  /* 0x00ff480e460079ea */ /* 0x000fe4000b800005 */
[----:B------:R0:W-:Y:S02]  /*16cf0*/  UTCHMMA tmem[UR71], gdesc[UR10], tmem[UR5], tmem[UR72], idesc[UR73], UPT ;  /* 0x00ff480a470079ea */ /* 0x0001e4000b800005 */
[----:B0-----:R-:W-:Y:S01]  /*16d00*/  @P4 R2UR UR71, R4 ;  /* 0x00000000044742ca */ /* 0x001fe200000e0000 */
[----:B------:R-:W-:-:S09]  /*16d10*/  UIADD3 UR70, UPT, UPT, UR5, 0x138, URZ ;  /* 0x0000013805467890 */ /* 0x000fd2000fffe0ff */
[----:B------:R0:W-:Y:S03]  /*16d20*/  UTCHMMA tmem[UR70], gdesc[UR8], tmem[UR5], tmem[UR72], idesc[UR73], UPT ;  /* 0x00ff4808460079ea */ /* 0x0001e6000b800005 */
[----:B------:R1:W-:Y:S01]  /*16d30*/  UTCBAR [UR71], URZ ;  /* 0x000000ff470073e9 */ /* 0x0003e200080000ff */
[----:B------:R-:W-:Y:S02]  /*16d40*/  R2UR.FILL UR21, R7 ;  /* 0x00000000071572ca */ /* 0x000fe400004e0000 */
[----:B------:R-:W-:Y:S02]  /*16d50*/  R2UR.FILL UR20, R8 ;  /* 0x00000000081472ca */ /* 0x000fe400004e0000 */
[----:B------:R-:W-:Y:S02]  /*16d60*/  R2UR.FILL UR19, R9 ;  /* 0x00000000091372ca */ /* 0x000fe400004e0000 */
[----:B------:R-:W-:-:S02]  /*16d70*/  R2UR.FILL UR18, R10 ;  /* 0x000000000a1272ca */ /* 0x000fc400004e0000 */
[----:B------:R-:W-:Y:S02]  /*16d80*/  R2UR.FILL UR17, R11 ;  /* 0x000000000b1172ca */ /* 0x000fe400004e0000 */
[----:B------:R-:W-:Y:S02]  /*16d90*/  R2UR.FILL UR16, R12 ;  /* 0x000000000c1072ca */ /* 0x000fe400004e0000 */
[----:B------:R-:W-:Y:S02]  /*16da0*/  R2UR.FILL UR15, R13 ;  /* 0x000000000d0f72ca */ /* 0x000fe400004e0000 */
[----:B------:R-:W-:Y:S02]  /*16db0*/  R2UR.FILL UR14, R14 ;  /* 0x000000000e0e72ca */ /* 0x000fe400004e0000 */
[----:B------:R-:W-:Y:S02]  /*16dc0*/  R2UR.FILL UR11, R15 ;  /* 0x000000000f0b72ca */ /* 0x000fe400004e0000 */
[----:B------:R-:W-:-:S02]  /*16dd0*/  R2UR.FILL UR10, R16 ;  /* 0x00000000100a72ca */ /* 0x000fc400004e0000 */
[----:B0-----:R-:W-:Y:S02]  /*16de0*/  R2UR.FILL UR9, R17 ;  /* 0x00000000110972ca */ /* 0x001fe400004e0000 */
[----:B-1----:R-:W-:-:S15]  /*16df0*/  R2UR.FILL UR8, R18 ;  /* 0x00000000120872ca */ /* 0x002fde00004e0000 */
.L_x_16:
[----:B------:R-:W-:Y:S01]  /*16e00*/  FFMA R78, R3, R78, R77 ;  /* 0x0000004e034e7223 */ /* 0x000fe2000000004d */
[----:B------:R-:W0:Y:S01]  /*16e10*/  LDC R5, c[0x0][0x3d4] ;  /* 0x0000f500ff057b82 */ /* 0x000e220000000800 */
[----:B------:R-:W-:Y:S02]  /*16e20*/  VIADD R73, R73, 0x1 ;  /* 0x0000000149497836 */ /* 0x000fe40000000000 */
[----:B------:R-:W-:Y:S02]  /*16e30*/  VIADD R74, R74, 0x80 ;  /* 0x000000804a4a7836 */ /* 0x000fe40000000000 */
[----:B------:R-:W-:Y:S01]  /*16e40*/  IMAD.MOV.U32 R46, RZ, RZ, R6 ;  /* 0x000000ffff2e7224 */ /* 0x000fe200078e0006 */
[C---:B------:R-:W-:Y:S02]  /*16e50*/  ISETP.GT.AND P4, PT, R73.reuse, 0x1, PT ;  /* 0x000000014900780c */ /* 0x040fe40003f84270 */
[----:B------:R-:W1:Y:S02]  /*16e60*/  LDC R3, c[0x0][0x3f0] ;  /* 0x0000fc00ff037b82 */ /* 0x000e640000000800 */
[----:B------:R-:W-:-:S02]  /*16e70*/  SEL R73, R73, RZ, !P4 ;  /* 0x000000ff49497207 */ /* 0x000fc40006000000 */
[----:B------:R-:W-:-:S04]  /*16e80*/  SEL R79, RZ, 0x1, !P4 ;  /* 0x00000001ff4f7807 */ /* 0x000fc80006000000 */
[----:B------:R-:W2:Y:S01]  /*16e90*/  LDC R4, c[0x0][0x3c4] ;  /* 0x0000f100ff047b82 */ /* 0x000ea20000000800 */
[----:B------:R-:W-:Y:S02]  /*16ea0*/  LOP3.LUT R79, R6, R79, RZ, 0x3c, !PT ;  /* 0x0000004f064f7212 */ /* 0x000fe400078e3cff */
[----:B-1----:R-:W-:-:S04]  /*16eb0*/  IADD3 R3, PT, PT, R3, -0x80, RZ ;  /* 0xffffff8003037810 */ /* 0x002fc80007ffe0ff */
[----:B------:R-:W-:Y:S01]  /*16ec0*/  ISETP.GE.AND P4, PT, R74, R3, PT ;  /* 0x000000034a00720c */ /* 0x000fe20003f86270 */
[----:B0-----:R-:W-:Y:S02]  /*16ed0*/  IMAD.SHL.U32 R3, R5, 0x80, RZ ;  /* 0x0000008005037824 */ /* 0x001fe400078e00ff */
[----:B--2---:R-:W-:Y:S02]  /*16ee0*/  IMAD.SHL.U32 R4, R4, 0x80, RZ ;  /* 0x0000008004047824 */ /* 0x004fe400078e00ff */
[----:B------:R-:W-:Y:S02]  /*16ef0*/  IMAD.IADD R0, R3, 0x1, R0 ;  /* 0x0000000103007824 */ /* 0x000fe400078e0200 */
[----:B------:R-:W-:Y:S02]  /*16f00*/  IMAD.IADD R2, R4, 0x1, R2 ;  /* 0x0000000104027824 */ /* 0x000fe400078e0202 */
[----:B------:R-:W-:-:S04]  /*16f10*/  IMAD.MOV.U32 R3, RZ, RZ, R71 ;  /* 0x000000ffff037224 */ /* 0x000fc800078e0047 */
[----:B------:R-:W-:Y:S05]  /*16f20*/  @!P4 BRA `(.L_x_17) ;  /* 0xffffffa0001cc947 */ /* 0x000fea000383ffff */
.L_x_12:
[C---:B------:R-:W-:Y:S01]  /*16f30*/  FMUL R0, R78.reuse, 8388608 ;  /* 0x4b0000004e007820 */ /* 0x040fe20000400000 */
[----:B------:R-:W-:Y:S01]  /*16f40*/  FSETP.GEU.AND P1, PT, R78, 1.175494350822287508e-38, PT ;  /* 0x008000004e00780b */ /* 0x000fe20003f2e000 */
[----:B------:R-:W1:Y:S01]  /*16f50*/  S2R R7, SR_TID.X ;  /* 0x0000000000077919 */ /* 0x000e620000002100 */
[----:B------:R-:W-:Y:S01]  /*16f60*/  IMAD.MOV.U32 R3, RZ, RZ, 0x3dc6b27f ;  /* 0x3dc6b27fff037424 */ /* 0x000fe200078e00ff */
[----:B------:R-:W2:Y:S01]  /*16f70*/  LDC R5, c[0x0][0x3f0] ;  /* 0x0000fc00ff057b82 */ /* 0x000ea20000000800 */
[----:B------:R-:W-:-:S05]  /*16f80*/  FSEL R70, R0, R78, !P1 ;  /* 0x0000004e00467208 */ /* 0x000fca0004800000 */
[----:B------:R-:W-:-:S05]  /*16f90*/  VIADD R0, R70, 0xc0cafb0d ;  /* 0xc0cafb0d46007836 */ /* 0x000fca0000000000 */
[----:B------:R-:W-:-:S05]  /*16fa0*/  LOP3.LUT R2, R0, 0xff800000, RZ, 0xc0, !PT ;  /* 0xff80000000027812 */ /* 0x000fca00078ec0ff */
[----:B------:R-:W-:-:S04]  /*16fb0*/  IMAD.IADD R0, R70, 0x1, -R2 ;  /* 0x0000000146007824 */ /* 0x000fc800078e0a02 */
[----:B------:R-:W-:-:S04]  /*16fc0*/  FADD R4, R0, -1 ;  /* 0xbf80000000047421 */ /* 0x000fc80000000000 */
[----:B------:R-:W-:Y:S01]  /*16fd0*/  FFMA.FTZ R3, R4, R3, -0.16845393180847167969 ;  /* 0xbe2c7f3004037423 */ /* 0x000fe20000010003 */
[----:B--2---:R-:W-:-:S03]  /*16fe0*/  ISETP.GE.AND P2, PT, R5, 0x1, PT ;  /* 0x000000010500780c */ /* 0x004fc60003f46270 */
[C---:B------:R-:W-:Y:S01]  /*16ff0*/  FFMA.FTZ R3, R4.reuse, R3, 0.1716887056827545166 ;  /* 0x3e2fcf2a04037423 */ /* 0x040fe20000010003 */
[C---:B-1----:R-:W-:Y:S01]  /*17000*/  IMAD.SHL.U32 R0, R7.reuse, 0x100, RZ ;  /* 0x0000010007007824 */ /* 0x042fe200078e00ff */
[----:B------:R-:W-:Y:S02]  /*17010*/  LOP3.LUT R8, R7, 0x80, RZ, 0xc0, !PT ;  /* 0x0000008007087812 */ /* 0x000fe400078ec0ff */
[----:B------:R-:W-:Y:S02]  /*17020*/  FFMA.FTZ R3, R4, R3, -0.17900948226451873779 ;  /* 0xbe374e4304037423 */ /* 0x000fe40000010003 */
[----:B------:R-:W-:Y:S02]  /*17030*/  LOP3.LUT R0, R0, 0x1000, RZ, 0xc0, !PT ;  /* 0x0000100000007812 */ /* 0x000fe400078ec0ff */
[----:B------:R-:W-:-:S04]  /*17040*/  FFMA.FTZ R3, R4, R3, 0.20512372255325317383 ;  /* 0x3e520bf404037423 */ /* 0x000fc80000010003 */
[----:B------:R-:W-:Y:S01]  /*17050*/  FFMA.FTZ R3, R4, R3, -0.24046532809734344482 ;  /* 0xbe763c8b04037423 */ /* 0x000fe20000010003 */
[----:B------:R-:W-:Y:S01]  /*17060*/  VIADD R7, R0, UR4 ;  /* 0x0000000400077c36 */ /* 0x000fe20008000000 */
[----:B------:R-:W-:Y:S02]  /*17070*/  FSEL R0, RZ, -23, P1 ;  /* 0xc1b80000ff007808 */ /* 0x000fe40000800000 */
[----:B------:R-:W-:Y:S01]  /*17080*/  FFMA.FTZ R3, R4, R3, 0.28857114911079406738 ;  /* 0x3e93bf9904037423 */ /* 0x000fe20000010003 */
[----:B------:R-:W-:-:S03]  /*17090*/  ISETP.GE.U32.AND P1, PT, R70, 0x7f800000, PT ;  /* 0x7f8000004600780c */ /* 0x000fc60003f26070 */
[----:B------:R-:W-:-:S04]  /*170a0*/  FFMA.FTZ R3, R4, R3, -0.36067417263984680176 ;  /* 0xbeb8aa4904037423 */ /* 0x000fc80000010003 */
[----:B------:R-:W-:-:S04]  /*170b0*/  FFMA.FTZ R3, R4, R3, 0.48089820146560668945 ;  /* 0x3ef6384a04037423 */ /* 0x000fc80000010003 */
[----:B------:R-:W-:-:S04]  /*170c0*/  FFMA.FTZ R3, R4, R3, -0.72134751081466674805 ;  /* 0xbf38aa3b04037423 */ /* 0x000fc80000010003 */
[----:B------:R-:W-:Y:S01]  /*170d0*/  FMUL R5, R4, R3 ;  /* 0x0000000304057220 */ /* 0x000fe20000400000 */
[----:B------:R-:W-:Y:S01]  /*170e0*/  I2FP.F32.S32 R3, R2 ;  /* 0x0000000200037245 */ /* 0x000fe20000201400 */
[----:B------:R-:W-:Y:S02]  /*170f0*/  IMAD R2, R8, 0x40, R7 ;  /* 0x0000004008027824 */ /* 0x000fe400078e0207 */
[C---:B------:R-:W-:Y:S02]  /*17100*/  FMUL R5, R4.reuse, R5 ;  /* 0x0000000504057220 */ /* 0x040fe40000400000 */
[----:B------:R-:W-:Y:S02]  /*17110*/  FFMA.FTZ R0, R3, 1.1920928955078125e-07, R0 ;  /* 0x3400000003007823 */ /* 0x000fe40000010000 */
[----:B------:R-:W-:Y:S01]  /*17120*/  FFMA.FTZ R3, R4, 1.4426950216293334961, R5 ;  /* 0x3fb8aa3b04037823 */ /* 0x000fe20000010005 */
[----:B------:R-:W-:Y:S06]  /*17130*/  @!P2 BRA `(.L_x_18) ;  /* 0x00000000000ca947 */ /* 0x000fec0003800000 */
[----:B------:R-:W-:-:S04]  /*17140*/  IMAD.U32 R6, R6, -0x80000000, RZ ;  /* 0x8000000006067824 */ /* 0x000fc800078e00ff */
[----:B------:R-:W1:Y:S02]  /*17150*/  SYNCS.PHASECHK.TRANS64.TRYWAIT P2, [UR6], R6 ;  /* 0x00000006ff0075a7 */ /* 0x000e640008041106 */
[----:B-1----:R-:W-:Y:S05]  /*17160*/  @!P2 BRA `(.L_x_19) ;  /* 0x000000280098a947 */ /* 0x002fea0003800000 */
.L_x_18:
[----:B------:R-:W1:Y:S01]  /*17170*/  S2R R80, SR_TID.X ;  /* 0x0000000000507919 */ /* 0x000e620000002100 */
[----:B------:R-:W-:Y:S01]  /*17180*/  FSETP.GT.AND P2, PT, |R78|, 8.50705917302346158658e+37, PT ;  /* 0x7e8000004e00780b */ /* 0x000fe20003f44200 */
[----:B------:R-:W-:Y:S01]  /*17190*/  FADD R0, R0, R3 ;  /* 0x0000000300007221 */ /* 0x000fe20000000000 */
[----:B------:R-:W-:Y:S01]  /*171a0*/  FSETP.GEU.AND P4, PT, |R78|, 1.175494350822287508e-38, PT ;  /* 0x008000004e00780b */ /* 0x000fe20003f8e200 */
[----:B------:R-:W-:Y:S01]  /*171b0*/  BAR.SYNC.DEFER_BLOCKING 0x0 ;  /* 0x0000000000007b1d */ /* 0x000fe20000010000 */
[----:B------:R-:W-:-:S07]  /*171c0*/  FSETP.NEU.AND P3, PT, R70, RZ, PT ;  /* 0x000000ff4600720b */ /* 0x000fce0003f6d000 */
[----:B------:R-:W2:Y:S01]  /*171d0*/  LDC R95, c[0x0][0x3e8] ;  /* 0x0000fa00ff5f7b82 */ /* 0x000ea20000000800 */
[----:B------:R-:W3:Y:S01]  /*171e0*/  S2R R82, SR_TID.X ;  /* 0x0000000000527919 */ /* 0x000ee20000002100 */
[----:B------:R-:W-:Y:S01]  /*171f0*/  @P2 FMUL R78, R78, 0.25 ;  /* 0x3e8000004e4e2820 */ /* 0x000fe20000400000 */
[----:B------:R-:W4:Y:S03]  /*17200*/  S2R R86, SR_CTAID.Y ;  /* 0x0000000000567919 */ /* 0x000f260000002600 */
[----:B------:R-:W-:Y:S01]  /*17210*/  @!P4 FMUL R78, R78, 16777216 ;  /* 0x4b8000004e4ec820 */ /* 0x000fe20000400000 */
[----:B------:R-:W5:Y:S02]  /*17220*/  @!P0 SYNCS.CCTL.IV [UR4+0x38000] ;  /* 0x03800000ff0089b1 */ /* 0x000f640008000004 */
[----:B-----5:R-:W-:Y:S01]  /*17230*/  BAR.SYNC.DEFER_BLOCKING 0x0 ;  /* 0x0000000000007b1d */ /* 0x020fe20000010000 */
[----:B-1----:R-:W-:Y:S01]  /*17240*/  SHF.R.U32.HI R68, RZ, 0x2, R80 ;  /* 0x00000002ff447819 */ /* 0x002fe20000011650 */
[C---:B------:R-:W-:Y:S01]  /*17250*/  IMAD.SHL.U32 R3, R80.reuse, 0x10, RZ ;  /* 0x0000001050037824 */ /* 0x040fe200078e00ff */
[----:B------:R-:W-:-:S02]  /*17260*/  LOP3.LUT R69, R80, 0xf, RZ, 0xc0, !PT ;  /* 0x0000000f50457812 */ /* 0x000fc400078ec0ff */
[----:B------:R-:W-:Y:S01]  /*17270*/  LOP3.LUT R68, R68, 0x38, RZ, 0xc0, !PT ;  /* 0x0000003844447812 */ /* 0x000fe200078ec0ff */
[----:B------:R-:W-:Y:S01]  /*17280*/  LDTM.16dp32bit_t0_t15.x64 R4, tmem[UR7] ;  /* 0x00000007000479ee */ /* 0x000fe20008b00000 */
[----:B------:R-:W1:Y:S01]  /*17290*/  LDTM.16dp32bit_t16_t31.x64 R4, tmem[UR7+0x40] ;  /* 0x00004007000479ee */ /* 0x000e620008b20000 */
[----:B------:R-:W-:Y:S01]  /*172a0*/  LEA R2, R69, R2, 0x4 ;  /* 0x0000000245027211 */ /* 0x000fe200078e20ff */
[----:B------:R-:W-:Y:S01]  /*172b0*/  @P1 IMAD.MOV.U32 R69, RZ, RZ, 0x7f800000 ;  /* 0x7f800000ff451424 */ /* 0x000fe200078e00ff */
[----:B------:R-:W-:Y:S02]  /*172c0*/  LOP3.LUT R72, R68, 0x1f, R80, 0xf8, !PT ;  /* 0x0000001f44487812 */ /* 0x000fe400078ef850 */
[----:B------:R-:W-:Y:S01]  /*172d0*/  LOP3.LUT R3, R3, 0x30, RZ, 0xc0, !PT ;  /* 0x0000003003037812 */ /* 0x000fe200078ec0ff */
[----:B------:R-:W-:Y:S01]  /*172e0*/  @P1 FFMA.FTZ R0, R70, R69, +INF ;  /* 0x7f80000046001423 */ /* 0x000fe20000010045 */
[----:B---3--:R-:W-:Y:S01]  /*172f0*/  LOP3.LUT R84, R82, 0x3f, RZ, 0xc0, !PT ;  /* 0x0000003f52547812 */ /* 0x008fe200078ec0ff */
[----:B------:R-:W-:Y:S01]  /*17300*/  IMAD.SHL.U32 R68, R72, 0x8, RZ ;  /* 0x0000000848447824 */ /* 0x000fe200078e00ff */
[----:B------:R-:W3:Y:S01]  /*17310*/  S2R R82, SR_CTAID.X ;  /* 0x0000000000527919 */ /* 0x000ee20000002500 */
[----:B------:R-:W5:Y:S01]  /*17320*/  MUFU.RCP R72, R78 ;  /* 0x0000004e00487308 */ /* 0x000f620000001000 */
[----:B------:R-:W-:-:S02]  /*17330*/  FSEL R0, R0, -INF , P3 ;  /* 0xff80000000007808 */ /* 0x000fc40001800000 */
[----:B------:R-:W-:Y:S02]  /*17340*/  LOP3.LUT R68, R68, 0xc0, RZ, 0xc0, !PT ;  /* 0x000000c044447812 */ /* 0x000fe400078ec0ff */
[----:B------:R-:W-:Y:S01]  /*17350*/  LOP3.LUT R69, R80, 0x60, RZ, 0xc0, !PT ;  /* 0x0000006050457812 */ /* 0x000fe200078ec0ff */
[----:B------:R-:W-:Y:S01]  /*17360*/  FFMA R0, R0, 0.69314718246459960938, R71 ;  /* 0x3f31721800007823 */ /* 0x000fe20000000047 */
[----:B------:R-:W-:Y:S01]  /*17370*/  IADD3 R3, PT, PT, R68, UR4, R3 ;  /* 0x0000000444037c10 */ /* 0x000fe2000fffe003 */
[----:B------:R-:W0:Y:S01]  /*17380*/  @!P0 SYNCS.CCTL.IV [UR4+0x38008] ;  /* 0x03800800ff0089b1 */ /* 0x000e220008000004 */
[----:B------:R-:W-:Y:S01]  /*17390*/  NOP ;  /* 0x0000000000007918 */ /* 0x000fe20000000000 */
[----:B------:R-:W-:Y:S02]  /*173a0*/  IMAD R2, R69, 0x8, R2 ;  /* 0x0000000845027824 */ /* 0x000fe400078e0202 */
[----:B------:R-:W-:Y:S01]  /*173b0*/  STL [R1+0x30], R3 ;  /* 0x0000300301007387 */ /* 0x000fe20000100800 */
[----:B-1----:R-:W-:Y:S01]  /*173c0*/  @P2 FMUL R7, R7, 0.25 ;  /* 0x3e80000007072820 */ /* 0x002fe20000400000 */
[----:B------:R-:W-:Y:S01]  /*173d0*/  @P2 FMUL R4, R4, 0.25 ;  /* 0x3e80000004042820 */ /* 0x000fe20000400000 */
[----:B------:R-:W-:Y:S01]  /*173e0*/  @P2 FMUL R8, R8, 0.25 ;  /* 0x3e80000008082820 */ /* 0x000fe20000400000 */
[----:B------:R-:W-:Y:S01]  /*173f0*/  @P2 FMUL R5, R5, 0.25 ;  /* 0x3e80000005052820 */ /* 0x000fe20000400000 */
[----:B------:R-:W-:Y:S01]  /*17400*/  @P2 FMUL R9, R9, 0.25 ;  /* 0x3e80000009092820 */ /* 0x000fe20000400000 */
[----:B------:R-:W-:Y:S01]  /*17410*/  @P2 FMUL R11, R11, 0.25 ;  /* 0x3e8000000b0b2820 */ /* 0x000fe20000400000 */
[----:B------:R-:W-:Y:S01]  /*17420*/  @!P4 FMUL R7, R7, 16777216 ;  /* 0x4b8000000707c820 */ /* 0x000fe20000400000 */
[----:B------:R-:W-:Y:S01]  /*17430*/  @P2 FMUL R12, R12, 0.25 ;  /* 0x3e8000000c0c2820 */ /* 0x000fe20000400000 */
[----:B------:R-:W-:Y:S01]  /*17440*/  @P2 FMUL R16, R16, 0.25 ;  /* 0x3e80000010102820 */ /* 0x000fe20000400000 */
[----:B------:R-:W-:Y:S01]  /*17450*/  @!P4 FMUL R4, R4, 16777216 ;  /* 0x4b8000000404c820 */ /* 0x000fe20000400000 */
[----:B------:R-:W-:Y:S01]  /*17460*/  @!P4 FMUL R8, R8, 16777216 ;  /* 0x4b8000000808c820 */ /* 0x000fe20000400000 */
[----:B------:R-:W-:Y:S01]  /*17470*/  @P2 FMUL R6, R6, 0.25 ;  /* 0x3e80000006062820 */ /* 0x000fe20000400000 */
[----:B------:R-:W-:Y:S01]  /*17480*/  @P2 FMUL R10, R10, 0.25 ;  /* 0x3e8000000a0a2820 */ /* 0x000fe20000400000 */
[----:B------:R5:W-:Y:S01]  /*17490*/  STL [R1+0x2c], R0 ;  /* 0x00002c0001007387 */ /* 0x000be20000100800 */
[----:B------:R-:W-:Y:S01]  /*174a0*/  @P2 FMUL R13, R13, 0.25 ;  /* 0x3e8000000d0d2820 */ /* 0x000fe20000400000 */
[----:B------:R-:W-:Y:S01]  /*174b0*/  @P2 FMUL R17, R17, 0.25 ;  /* 0x3e80000011112820 */ /* 0x000fe20000400000 */
[----:B------:R-:W-:Y:S01]  /*174c0*/  @P2 FMUL R21, R21, 0.25 ;  /* 0x3e80000015152820 */ /* 0x000fe20000400000 */
[----:B------:R-:W-:Y:S01]  /*174d0*/  @P2 FMUL R14, R14, 0.25 ;  /* 0x3e8000000e0e2820 */ /* 0x000fe20000400000 */
[----:B------:R-:W-:Y:S01]  /*174e0*/  @P2 FMUL R20, R20, 0.25 ;  /* 0x3e80000014142820 */ /* 0x000fe20000400000 */
[----:B------:R-:W-:Y:S01]  /*174f0*/  @P2 FMUL R24, R24, 0.25 ;  /* 0x3e80000018182820 */ /* 0x000fe20000400000 */
[----:B------:R-:W-:Y:S01]  /*17500*/  @!P4 FMUL R5, R5, 16777216 ;  /* 0x4b8000000505c820 */ /* 0x000fe20000400000 */
[----:B------:R-:W-:Y:S01]  /*17510*/  @!P4 FMUL R9, R9, 16777216 ;  /* 0x4b8000000909c820 */ /* 0x000fe20000400000 */
[----:B------:R-:W-:Y:S01]  /*17520*/  @!P4 FMUL R11, R11, 16777216 ;  /* 0x4b8000000b0bc820 */ /* 0x000fe20000400000 */
[----:B-----5:R-:W-:Y:S01]  /*17530*/  FMUL R0, R72, R7 ;  /* 0x0000000748007220 */ /* 0x020fe20000400000 */
[----:B------:R-:W-:Y:S01]  /*17540*/  @P2 FMUL R15, R15, 0.25 ;  /* 0x3e8000000f0f2820 */ /* 0x000fe20000400000 */
[----:B------:R-:W-:Y:S01]  /*17550*/  @P2 FMUL R19, R19, 0.25 ;  /* 0x3e80000013132820 */ /* 0x000fe20000400000 */
[----:B------:R-:W-:Y:S01]  /*17560*/  @!P4 FMUL R12, R12, 16777216 ;  /* 0x4b8000000c0cc820 */ /* 0x000fe20000400000 */
[----:B------:R-:W-:Y:S01]  /*17570*/  @!P4 FMUL R16, R16, 16777216 ;  /* 0x4b8000001010c820 */ /* 0x000fe20000400000 */
[C---:B------:R-:W-:Y:S01]  /*17580*/  FMUL R4, R72.reuse, R4 ;  /* 0x0000000448047220 */ /* 0x040fe20000400000 */
[----:B------:R-:W-:Y:S01]  /*17590*/  FMUL R7, R72, R8 ;  /* 0x0000000848077220 */ /* 0x000fe20000400000 */
[----:B------:R-:W-:Y:S01]  /*175a0*/  @P2 FMUL R22, R22, 0.25 ;  /* 0x3e80000016162820 */ /* 0x000fe20000400000 */
[----:B------:R-:W-:Y:S01]  /*175b0*/  @P2 FMUL R26, R26, 0.25 ;  /* 0x3e8000001a1a2820 */ /* 0x000fe20000400000 */
[----:B------:R-:W-:Y:S01]  /*175c0*/  @!P4 FMUL R6, R6, 16777216 ;  /* 0x4b8000000606c820 */ /* 0x000fe20000400000 */
[----:B------:R-:W-:Y:S01]  /*175d0*/  @!P4 FMUL R10, R10, 16777216 ;  /* 0x4b8000000a0ac820 */ /* 0x000fe20000400000 */
        /* <DEDUP_REMOVED lines=8> */
[----:B------:R-:W-:Y:S01]  /*17660*/  @P2 FMUL R18, R18, 0.25 ;  /* 0x3e80000012122820 */ /* 0x000fe20000400000 */
        /* <DEDUP_REMOVED lines=9> */
[C---:B------:R-:W-:Y:S01]  /*17700*/  FMUL R5, R72.reuse, R5 ;  /* 0x0000000548057220 */ /* 0x040fe20000400000 */
[C---:B------:R-:W-:Y:S01]  /*17710*/  FMUL R8, R72.reuse, R9 ;  /* 0x0000000948087220 */ /* 0x040fe20000400000 */
[C---:B------:R-:W-:Y:S01]  /*17720*/  FMUL R71, R72.reuse, R11 ;  /* 0x0000000b48477220 */ /* 0x040fe20000400000 */
[----:B------:R-:W-:Y:S01]  /*17730*/  @!P4 FMUL R15, R15, 16777216 ;  /* 0x4b8000000f0fc820 */ /* 0x000fe20000400000 */
[----:B------:R-:W-:Y:S01]  /*17740*/  @!P4 FMUL R19, R19, 16777216 ;  /* 0x4b8000001313c820 */ /* 0x000fe20000400000 */
[C---:B------:R-:W-:Y:S01]  /*17750*/  FMUL R12, R72.reuse, R12 ;  /* 0x0000000c480c7220 */ /* 0x040fe20000400000 */
[----:B------:R-:W-:Y:S01]  /*17760*/  FMUL R11, R72, R16 ;  /* 0x00000010480b7220 */ /* 0x000fe20000400000 */
[----:B------:R-:W-:Y:S01]  /*17770*/  @!P4 FMUL R22, R22, 16777216 ;  /* 0x4b8000001616c820 */ /* 0x000fe20000400000 */
[----:B------:R-:W-:Y:S01]  /*17780*/  @!P4 FMUL R26, R26, 16777216 ;  /* 0x4b8000001a1ac820 */ /* 0x000fe20000400000 */
[C---:B------:R-:W-:Y:S01]  /*17790*/  FMUL R70, R72.reuse, R6 ;  /* 0x0000000648467220 */ /* 0x040fe20000400000 */
[----:B------:R-:W-:Y:S01]  /*177a0*/  FMUL R73, R72, R10 ;  /* 0x0000000a48497220 */ /* 0x000fe20000400000 */
[----:B------:R-:W-:Y:S01]  /*177b0*/  F2FP.BF16.F32.PACK_AB R4, R7, R4 ;  /* 0x000000040704723e */ /* 0x000fe200000010ff */
[----:B------:R-:W-:Y:S01]  /*177c0*/  @!P4 FMUL R23, R23, 16777216 ;  /* 0x4b8000001717c820 */ /* 0x000fe20000400000 */
[----:B------:R-:W-:Y:S01]  /*177d0*/  @!P4 FMUL R25, R25, 16777216 ;  /* 0x4b8000001919c820 */ /* 0x000fe20000400000 */
[----:B------:R-:W-:Y:S01]  /*177e0*/  @!P4 FMUL R27, R27, 16777216 ;  /* 0x4b8000001b1bc820 */ /* 0x000fe20000400000 */
[----:B------:R-:W-:Y:S01]  /*177f0*/  @!P4 FMUL R28, R28, 16777216 ;  /* 0x4b8000001c1cc820 */ /* 0x000fe20000400000 */
[----:B------:R-:W-:Y:S01]  /*17800*/  @!P4 FMUL R32, R32, 16777216 ;  /* 0x4b8000002020c820 */ /* 0x000fe20000400000 */
[C---:B------:R-:W-:Y:S01]  /*17810*/  FMUL R9, R72.reuse, R13 ;  /* 0x0000000d48097220 */ /* 0x040fe20000400000 */
[C---:B------:R-:W-:Y:S01]  /*17820*/  FMUL R6, R72.reuse, R17 ;  /* 0x0000001148067220 */ /* 0x040fe20000400000 */
[----:B------:R-:W-:Y:S01]  /*17830*/  FMUL R10, R72, R21 ;  /* 0x00000015480a7220 */ /* 0x000fe20000400000 */
[----:B------:R-:W-:Y:S01]  /*17840*/  SHF.R.U32.HI R7, RZ, 0x6, R80 ;  /* 0x00000006ff077819 */ /* 0x000fe20000011650 */
[----:B------:R-:W4:Y:S01]  /*17850*/  LDC.64 R68, c[0x0][0x3e0] ;  /* 0x0000f800ff447b82 */ /* 0x000f220000000a00 */
[----:B------:R-:W-:Y:S01]  /*17860*/  @!P4 FMUL R18, R18, 16777216 ;  /* 0x4b8000001212c820 */ /* 0x000fe20000400000 */
[----:B------:R-:W-:Y:S01]  /*17870*/  @!P4 FMUL R29, R29, 16777216 ;  /* 0x4b8000001d1dc820 */ /* 0x000fe20000400000 */
[----:B------:R-:W-:Y:S01]  /*17880*/  @!P4 FMUL R30, R30, 16777216 ;  /* 0x4b8000001e1ec820 */ /* 0x000fe20000400000 */
[----:B------:R-:W-:Y:S01]  /*17890*/  @!P4 FMUL R31, R31, 16777216 ;  /* 0x4b8000001f1fc820 */ /* 0x000fe20000400000 */
[----:B------:R-:W-:Y:S01]  /*178a0*/  @!P4 FMUL R33, R33, 16777216 ;  /* 0x4b8000002121c820 */ /* 0x000fe20000400000 */
[----:B------:R-:W-:Y:S01]  /*178b0*/  @!P4 FMUL R34, R34, 16777216 ;  /* 0x4b8000002222c820 */ /* 0x000fe20000400000 */
[----:B------:R-:W-:Y:S01]  /*178c0*/  @!P4 FMUL R35, R35, 16777216 ;  /* 0x4b8000002323c820 */ /* 0x000fe20000400000 */
[C---:B------:R-:W-:Y:S01]  /*178d0*/  FMUL R13, R72.reuse, R14 ;  /* 0x0000000e480d7220 */ /* 0x040fe20000400000 */
[C---:B------:R-:W-:Y:S01]  /*178e0*/  FMUL R20, R72.reuse, R20 ;  /* 0x0000001448147220 */ /* 0x040fe20000400000 */
[C---:B------:R-:W-:Y:S01]  /*178f0*/  FMUL R21, R72.reuse, R24 ;  /* 0x0000001848157220 */ /* 0x040fe20000400000 */
[C---:B------:R-:W-:Y:S01]  /*17900*/  FMUL R15, R72.reuse, R15 ;  /* 0x0000000f480f7220 */ /* 0x040fe20000400000 */
[----:B------:R-:W-:Y:S01]  /*17910*/  FMUL R14, R72, R19 ;  /* 0x00000013480e7220 */ /* 0x000fe20000400000 */
[----:B------:R-:W-:Y:S01]  /*17920*/  F2FP.BF16.F32.PACK_AB R8, R8, R5 ;  /* 0x000000050808723e */ /* 0x000fe200000010ff */
[C---:B------:R-:W-:Y:S01]  /*17930*/  FMUL R22, R72.reuse, R22 ;  /* 0x0000001648167220 */ /* 0x040fe20000400000 */
[C---:B------:R-:W-:Y:S01]  /*17940*/  FMUL R17, R72.reuse, R26 ;  /* 0x0000001a48117220 */ /* 0x040fe20000400000 */
[----:B------:R-:W-:Y:S01]  /*17950*/  F2FP.BF16.F32.PACK_AB R5, R11, R12 ;  /* 0x0000000c0b05723e */ /* 0x000fe200000010ff */
[C---:B------:R-:W-:Y:S01]  /*17960*/  FMUL R23, R72.reuse, R23 ;  /* 0x0000001748177220 */ /* 0x040fe20000400000 */
[C---:B------:R-:W-:Y:S01]  /*17970*/  FMUL R25, R72.reuse, R25 ;  /* 0x0000001948197220 */ /* 0x040fe20000400000 */
[C---:B------:R-:W-:Y:S01]  /*17980*/  FMUL R16, R72.reuse, R27 ;  /* 0x0000001b48107220 */ /* 0x040fe20000400000 */
[C---:B------:R-:W-:Y:S01]  /*17990*/  FMUL R24, R72.reuse, R28 ;  /* 0x0000001c48187220 */ /* 0x040fe20000400000 */
[C---:B------:R-:W-:Y:S01]  /*179a0*/  FMUL R83, R72.reuse, R32 ;  /* 0x0000002048537220 */ /* 0x040fe20000400000 */
[----:B------:R-:W-:Y:S01]  /*179b0*/  SGXT.U32 R12, R7, 0x2 ;  /* 0x00000002070c781a */ /* 0x000fe20000000000 */
[C---:B------:R-:W-:Y:S01]  /*179c0*/  FMUL R18, R72.reuse, R18 ;  /* 0x0000001248127220 */ /* 0x040fe20000400000 */
[C---:B------:R-:W-:Y:S01]  /*179d0*/  FMUL R78, R72.reuse, R29 ;  /* 0x0000001d484e7220 */ /* 0x040fe20000400000 */
[C---:B------:R-:W-:Y:S01]  /*179e0*/  FMUL R74, R72.reuse, R30 ;  /* 0x0000001e484a7220 */ /* 0x040fe20000400000 */
[C---:B------:R-:W-:Y:S01]  /*179f0*/  FMUL R19, R72.reuse, R31 ;  /* 0x0000001f48137220 */ /* 0x040fe20000400000 */
[C---:B------:R-:W-:Y:S01]  /*17a00*/  FMUL R85, R72.reuse, R33 ;  /* 0x0000002148557220 */ /* 0x040fe20000400000 */
[C---:B------:R-:W-:Y:S01]  /*17a10*/  FMUL R77, R72.reuse, R34 ;  /* 0x00000022484d7220 */ /* 0x040fe20000400000 */
[----:B------:R-:W-:Y:S01]  /*17a20*/  FMUL R76, R72, R35 ;  /* 0x00000023484c7220 */ /* 0x000fe20000400000 */
[----:B------:R-:W-:Y:S01]  /*17a30*/  F2FP.BF16.F32.PACK_AB R9, R6, R9 ;  /* 0x000000090609723e */ /* 0x000fe200000010ff */
[----:B--2---:R-:W-:Y:S01]  /*17a40*/  IMAD R35, R12, R95, RZ ;  /* 0x0000005f0c237224 */ /* 0x004fe200078e02ff */
[----:B------:R-:W-:Y:S01]  /*17a50*/  F2FP.BF16.F32.PACK_AB R6, R21, R20 ;  /* 0x000000141506723e */ /* 0x000fe200000010ff */
[----:B------:R-:W-:Y:S01]  /*17a60*/  @P2 FMUL R48, R48, 0.25 ;  /* 0x3e80000030302820 */ /* 0x000fe20000400000 */
[----:B------:R-:W-:Y:S01]  /*17a70*/  F2FP.BF16.F32.PACK_AB R21, R14, R15 ;  /* 0x0000000f0e15723e */ /* 0x000fe200000010ff */
[----:B---3--:R-:W-:Y:S01]  /*17a80*/  IMAD R82, R82, 0x40, R84 ;  /* 0x0000004052527824 */ /* 0x008fe200078e0254 */
[----:B------:R-:W-:Y:S01]  /*17a90*/  F2FP.BF16.F32.PACK_AB R14, R17, R22 ;  /* 0x00000016110e723e */ /* 0x000fe200000010ff */
[----:B------:R-:W-:Y:S01]  /*17aa0*/  @!P4 FMUL R48, R48, 16777216 ;  /* 0x4b8000003030c820 */ /* 0x000fe20000400000 */
[----:B------:R-:W-:Y:S01]  /*17ab0*/  F2FP.BF16.F32.PACK_AB R10, R25, R10 ;  /* 0x0000000a190a723e */ /* 0x000fe200000010ff */
[----:B------:R-:W-:Y:S01]  /*17ac0*/  @P2 FMUL R42, R42, 0.25 ;  /* 0x3e8000002a2a2820 */ /* 0x000fe20000400000 */
[----:B------:R-:W-:Y:S01]  /*17ad0*/  F2FP.BF16.F32.PACK_AB R7, R83, R24 ;  /* 0x000000185307723e */ /* 0x000fe200000010ff */
[----:B------:R-:W-:Y:S01]  /*17ae0*/  FMUL R79, R72, R48 ;  /* 0x00000030484f7220 */ /* 0x000fe20000400000 */
[----:B------:R-:W-:Y:S01]  /*17af0*/  F2FP.BF16.F32.PACK_AB R22, R16, R23 ;  /* 0x000000171016723e */ /* 0x000fe200000010ff */
[----:B------:R-:W1:Y:S01]  /*17b00*/  LDC.64 R24, c[0x0][0x398] ;  /* 0x0000e600ff187b82 */ /* 0x000e620000000a00 */
[----:B------:R-:W-:Y:S01]  /*17b10*/  F2FP.BF16.F32.PACK_AB R11, R85, R78 ;  /* 0x0000004e550b723e */ /* 0x000fe200000010ff */
[----:B0-----:R0:W-:Y:S01]  /*17b20*/  STS.128 [R2], R4 ;  /* 0x0000000402007388 */ /* 0x0011e20000000c00 */
[----:B------:R-:W-:Y:S01]  /*17b30*/  F2FP.BF16.F32.PACK_AB R12, R73, R70 ;  /* 0x00000046490c723e */ /* 0x000fe200000010ff */
[----:B------:R-:W-:Y:S01]  /*17b40*/  @P2 FMUL R51, R51, 0.25 ;  /* 0x3e80000033332820 */ /* 0x000fe20000400000 */
[----:B------:R-:W-:Y:S01]  /*17b50*/  F2FP.BF16.F32.PACK_AB R20, R71, R0 ;  /* 0x000000004714723e */ /* 0x000fe200000010ff */
[----:B------:R2:W-:Y:S01]  /*17b60*/  STS.128 [R2+0x400], R8 ;  /* 0x0004000802007388 */ /* 0x0005e20000000c00 */
[----:B------:R-:W-:Y:S01]  /*17b70*/  F2FP.BF16.F32.PACK_AB R13, R18, R13 ;  /* 0x0000000d120d723e */ /* 0x000fe200000010ff */
[----:B------:R-:W-:Y:S01]  /*17b80*/  @P2 FMUL R55, R55, 0.25 ;  /* 0x3e80000037372820 */ /* 0x000fe20000400000 */
[----:B------:R-:W-:Y:S01]  /*17b90*/  F2FP.BF16.F32.PACK_AB R15, R77, R74 ;  /* 0x0000004a4d0f723e */ /* 0x000fe200000010ff */
[----:B----4-:R-:W-:Y:S01]  /*17ba0*/  IMAD R68, R86, R68, RZ ;  /* 0x0000004456447224 */ /* 0x010fe200078e02ff */
[----:B------:R-:W-:Y:S01]  /*17bb0*/  F2FP.BF16.F32.PACK_AB R23, R76, R19 ;  /* 0x000000134c17723e */ /* 0x000fe200000010ff */
[----:B------:R-:W-:-:S02]  /*17bc0*/  IMAD R48, R82, R69, RZ ;  /* 0x0000004552307224 */ /* 0x000fc400078e02ff */
[----:B------:R-:W-:Y:S01]  /*17bd0*/  @P2 FMUL R52, R52, 0.25 ;  /* 0x3e80000034342820 */ /* 0x000fe20000400000 */
[----:B------:R3:W-:Y:S01]  /*17be0*/  STS.128 [R2+0x800], R12 ;  /* 0x0008000c02007388 */ /* 0x0007e20000000c00 */
[----:B------:R-:W-:Y:S01]  /*17bf0*/  @P2 FMUL R53, R53, 0.25 ;  /* 0x3e80000035352820 */ /* 0x000fe20000400000 */
[----:B------:R-:W-:Y:S01]  /*17c00*/  @P2 FMUL R56, R56, 0.25 ;  /* 0x3e80000038382820 */ /* 0x000fe20000400000 */
[----:B------:R-:W-:Y:S01]  /*17c10*/  @P2 FMUL R57, R57, 0.25 ;  /* 0x3e80000039392820 */ /* 0x000fe20000400000 */
[----:B------:R4:W-:Y:S01]  /*17c20*/  STS.128 [R2+0xc00], R20 ;  /* 0x000c001402007388 */ /* 0x0009e20000000c00 */
[----:B------:R-:W-:Y:S01]  /*17c30*/  @P2 FMUL R60, R60, 0.25 ;  /* 0x3e8000003c3c2820 */ /* 0x000fe20000400000 */
[----:B------:R-:W-:Y:S01]  /*17c40*/  @P2 FMUL R64, R64, 0.25 ;  /* 0x3e80000040402820 */ /* 0x000fe20000400000 */
[----:B------:R-:W-:Y:S01]  /*17c50*/  @P2 FMUL R40, R40, 0.25 ;  /* 0x3e80000028282820 */ /* 0x000fe20000400000 */
[----:B------:R-:W-:Y:S01]  /*17c60*/  @P2 FMUL R50, R50, 0.25 ;  /* 0x3e80000032322820 */ /* 0x000fe20000400000 */
[----:B------:R-:W-:Y:S01]  /*17c70*/  @!P4 FMUL R42, R42, 16777216 ;  /* 0x4b8000002a2ac820 */ /* 0x000fe20000400000 */
[----:B------:R-:W-:Y:S01]  /*17c80*/  @!P4 FMUL R51, R51, 16777216 ;  /* 0x4b8000003333c820 */ /* 0x000fe20000400000 */
[----:B------:R-:W-:Y:S01]  /*17c90*/  @!P4 FMUL R55, R55, 16777216 ;  /* 0x4b8000003737c820 */ /* 0x000fe20000400000 */
[----:B0-----:R-:W-:-:S02]  /*17ca0*/  IMAD.SHL.U32 R5, R68, 0x2, RZ ;  /* 0x0000000244057824 */ /* 0x001fc400078e00ff */
[----:B------:R-:W-:Y:S01]  /*17cb0*/  @P2 FMUL R36, R36, 0.25 ;  /* 0x3e80000024242820 */ /* 0x000fe20000400000 */
[----:B------:R-:W-:Y:S02]  /*17cc0*/  IMAD.SHL.U32 R94, R48, 0x2, RZ ;  /* 0x00000002305e7824 */ /* 0x000fe400078e00ff */
[----:B------:R-:W-:Y:S01]  /*17cd0*/  @P2 FMUL R37, R37, 0.25 ;  /* 0x3e80000025252820 */ /* 0x000fe20000400000 */
        /* <DEDUP_REMOVED lines=21> */
[----:B------:R-:W-:Y:S01]  /*17e30*/  @!P4 FMUL R57, R57, 16777216 ;  /* 0x4b8000003939c820 */ /* 0x000fe20000400000 */
[----:B------:R-:W-:Y:S01]  /*17e40*/  @!P4 FMUL R60, R60, 16777216 ;  /* 0x4b8000003c3cc820 */ /* 0x000fe20000400000 */
[----:B------:R-:W-:Y:S01]  /*17e50*/  @!P4 FMUL R64, R64, 16777216 ;  /* 0x4b8000004040c820 */ /* 0x000fe20000400000 */
[----:B------:R-:W-:Y:S01]  /*17e60*/  LOP3.LUT R4, R80, 0xff, RZ, 0xc0, !PT ;  /* 0x000000ff50047812 */ /* 0x000fe200078ec0ff */
[----:B------:R-:W-:Y:S01]  /*17e70*/  @!P4 FMUL R40, R40, 16777216 ;  /* 0x4b8000002828c820 */ /* 0x000fe20000400000 */
[----:B------:R-:W-:Y:S01]  /*17e80*/  @!P4 FMUL R50, R50, 16777216 ;  /* 0x4b8000003232c820 */ /* 0x000fe20000400000 */
[C---:B------:R-:W-:Y:S01]  /*17e90*/  FMUL R3, R72.reuse, R42 ;  /* 0x0000002a48037220 */ /* 0x040fe20000400000 */
[C---:B------:R-:W-:Y:S01]  /*17ea0*/  FMUL R28, R72.reuse, R51 ;  /* 0x00000033481c7220 */ /* 0x040fe20000400000 */
[----:B------:R-:W-:Y:S01]  /*17eb0*/  FMUL R29, R72, R55 ;  /* 0x00000037481d7220 */ /* 0x000fe20000400000 */
[----:B------:R-:W-:Y:S01]  /*17ec0*/  @!P4 FMUL R36, R36, 16777216 ;  /* 0x4b8000002424c820 */ /* 0x000fe20000400000 */
        /* <DEDUP_REMOVED lines=23> */
[C---:B------:R-:W-:Y:S01]  /*18040*/  FMUL R60, R72.reuse, R60 ;  /* 0x0000003c483c7220 */ /* 0x040fe20000400000 */
[----:B------:R-:W-:Y:S01]  /*18050*/  FMUL R55, R72, R64 ;  /* 0x0000004048377220 */ /* 0x000fe20000400000 */
[----:B-1----:R-:W-:Y:S01]  /*18060*/  IADD3 R94, P0, P1, R94, R24, R5 ;  /* 0x000000185e5e7210 */ /* 0x002fe2000791e005 */
[----:B------:R-:W-:Y:S01]  /*18070*/  FMUL R75, R72, R40 ;  /* 0x00000028484b7220 */ /* 0x000fe20000400000 */
[----:B------:R-:W-:Y:S01]  /*18080*/  LEA R24, R4, UR4, 0x4 ;  /* 0x0000000404187c11 */ /* 0x000fe2000f8e20ff */
[----:B------:R-:W-:Y:S01]  /*18090*/  BAR.SYNC.DEFER_BLOCKING 0x0 ;  /* 0x0000000000007b1d */ /* 0x000fe20000010000 */
        /* <DEDUP_REMOVED lines=20> */
[----:B------:R-:W-:Y:S01]  /*181e0*/  FMUL R72, R72, R67 ;  /* 0x0000004348487220 */ /* 0x000fe20000400000 */
[----:B--2---:R-:W-:Y:S01]  /*181f0*/  F2FP.BF16.F32.PACK_AB R10, R51, R52 ;  /* 0x00000034330a723e */ /* 0x004fe200000010ff */
[----:B------:R-:W-:Y:S01]  /*18200*/  IMAD R41, R95, 0x4, R35 ;  /* 0x000000045f297824 */ /* 0x000fe200078e0223 */
[----:B------:R-:W-:Y:S01]  /*18210*/  F2FP.BF16.F32.PACK_AB R18, R42, R53 ;  /* 0x000000352a12723e */ /* 0x000fe200000010ff */
[----:B------:R-:W0:Y:S01]  /*18220*/  LDS.128 R4, [R24] ;  /* 0x0000000018047984 */ /* 0x000e220000000c00 */
[----:B------:R-:W-:Y:S01]  /*18230*/  F2FP.BF16.F32.PACK_AB R11, R55, R60 ;  /* 0x0000003c370b723e */ /* 0x000fe200000010ff */
[----:B------:R-:W-:Y:S01]  /*18240*/  IMAD R43, R95, 0x4, R41 ;  /* 0x000000045f2b7824 */ /* 0x000fe200078e0229 */
[----:B------:R-:W-:Y:S01]  /*18250*/  F2FP.BF16.F32.PACK_AB R8, R75, R36 ;  /* 0x000000244b08723e */ /* 0x000fe200000010ff */
[----:B------:R-:W1:Y:S01]  /*18260*/  LDS.128 R64, [R24+0x1000] ;  /* 0x0010000018407984 */ /* 0x000e620000000c00 */
[----:B------:R-:W-:Y:S01]  /*18270*/  F2FP.BF16.F32.PACK_AB R16, R34, R37 ;  /* 0x000000252210723e */ /* 0x000fe200000010ff */
[----:B------:R-:W-:Y:S01]  /*18280*/  IMAD.HI R0, R68, 0x2, RZ ;  /* 0x0000000244007827 */ /* 0x000fe200078e02ff */
[----:B------:R-:W-:Y:S01]  /*18290*/  F2FP.BF16.F32.PACK_AB R9, R79, R44 ;  /* 0x0000002c4f09723e */ /* 0x000fe200000010ff */
[----:B------:R-:W2:Y:S01]  /*182a0*/  LDS.128 R56, [R24+0x2000] ;  /* 0x0020000018387984 */ /* 0x000ea20000000c00 */
[----:B------:R-:W-:Y:S01]  /*182b0*/  F2FP.BF16.F32.PACK_AB R17, R81, R40 ;  /* 0x000000285111723e */ /* 0x000fe200000010ff */
[----:B------:R-:W-:Y:S01]  /*182c0*/  IMAD.HI R48, R48, 0x2, RZ ;  /* 0x0000000230307827 */ /* 0x000fe200078e02ff */
[----:B------:R-:W-:Y:S01]  /*182d0*/  F2FP.BF16.F32.PACK_AB R19, R50, R61 ;  /* 0x0000003d3213723e */ /* 0x000fe200000010ff */
[----:B------:R-:W5:Y:S01]  /*182e0*/  LDS.128 R52, [R24+0x3000] ;  /* 0x0030000018347984 */ /* 0x000f620000000c00 */
[----:B---3--:R-:W-:Y:S01]  /*182f0*/  F2FP.BF16.F32.PACK_AB R12, R3, R38 ;  /* 0x00000026030c723e */ /* 0x008fe200000010ff */
[----:B------:R-:W-:Y:S01]  /*18300*/  IMAD R45, R95, 0x4, R43 ;  /* 0x000000045f2d7824 */ /* 0x000fe200078e022b */
[----:B----4-:R-:W-:Y:S01]  /*18310*/  F2FP.BF16.F32.PACK_AB R20, R26, R39 ;  /* 0x000000271a14723e */ /* 0x010fe200000010ff */
[----:B------:R-:W-:Y:S01]  /*18320*/  BAR.SYNC.DEFER_BLOCKING 0x0 ;  /* 0x0000000000007b1d */ /* 0x000fe20000010000 */
[----:B------:R-:W-:Y:S01]  /*18330*/  F2FP.BF16.F32.PACK_AB R13, R27, R46 ;  /* 0x0000002e1b0d723e */ /* 0x000fe200000010ff */
[----:B------:R-:W-:Y:S01]  /*18340*/  IMAD R69, R95, 0x4, R45 ;  /* 0x000000045f457824 */ /* 0x000fe200078e022d */
[----:B------:R-:W-:-:S02]  /*18350*/  F2FP.BF16.F32.PACK_AB R21, R28, R47 ;  /* 0x0000002f1c15723e */ /* 0x000fc400000010ff */
[----:B------:R-:W-:Y:S01]  /*18360*/  F2FP.BF16.F32.PACK_AB R14, R31, R30 ;  /* 0x0000001e1f0e723e */ /* 0x000fe200000010ff */
[----:B------:R-:W-:Y:S01]  /*18370*/  IMAD R49, R95, 0x4, R69 ;  /* 0x000000045f317824 */ /* 0x000fe200078e0245 */
[----:B------:R-:W-:Y:S01]  /*18380*/  F2FP.BF16.F32.PACK_AB R15, R33, R62 ;  /* 0x0000003e210f723e */ /* 0x000fe200000010ff */
[----:B------:R-:W-:Y:S01]  /*18390*/  STL [R1+0x34], R24 ;  /* 0x0000341801007387 */ /* 0x000fe20000100800 */
[----:B------:R-:W-:Y:S01]  /*183a0*/  F2FP.BF16.F32.PACK_AB R22, R32, R29 ;  /* 0x0000001d2016723e */ /* 0x000fe200000010ff */
[C---:B------:R-:W-:Y:S01]  /*183b0*/  IMAD R71, R95.reuse, 0x4, R49 ;  /* 0x000000045f477824 */ /* 0x040fe200078e0231 */
[----:B------:R-:W-:Y:S02]  /*183c0*/  F2FP.BF16.F32.PACK_AB R23, R72, R63 ;  /* 0x0000003f4817723e */ /* 0x000fe400000010ff */
[----:B------:R-:W-:Y:S02]  /*183d0*/  IADD3.X R0, PT, PT, R48, R25, R0, P0, P1 ;  /* 0x0000001930007210 */ /* 0x000fe400007e2400 */
[----:B------:R-:W-:-:S05]  /*183e0*/  LEA R73, R95, R71, 0x2 ;  /* 0x000000475f497211 */ /* 0x000fca00078e10ff */
[C---:B------:R-:W-:Y:S01]  /*183f0*/  IMAD R37, R95.reuse, 0x4, R73 ;  /* 0x000000045f257824 */ /* 0x040fe200078e0249 */
[----:B------:R3:W-:Y:S01]  /*18400*/  STS.128 [R2], R8 ;  /* 0x0000000802007388 */ /* 0x0007e20000000c00 */
[----:B0-----:R-:W-:Y:S02]  /*18410*/  PRMT R3, R4, 0x7632, R3 ;  /* 0x0000763204037816 */ /* 0x001fe40000000003 */
[C---:B------:R-:W-:Y:S01]  /*18420*/  IMAD R75, R95.reuse, 0x4, R37 ;  /* 0x000000045f4b7824 */ /* 0x040fe200078e0225 */
[----:B------:R0:W-:Y:S03]  /*18430*/  STS.128 [R2+0x400], R16 ;  /* 0x0004001002007388 */ /* 0x0001e60000000c00 */
[C---:B------:R-:W-:Y:S01]  /*18440*/  IMAD R51, R95.reuse, 0x4, R75 ;  /* 0x000000045f337824 */ /* 0x040fe200078e024b */
[----:B------:R4:W-:Y:S03]  /*18450*/  STS.128 [R2+0x800], R12 ;  /* 0x0008000c02007388 */ /* 0x0009e60000000c00 */
[C---:B------:R-:W-:Y:S01]  /*18460*/  IMAD R61, R95.reuse, 0x4, R51 ;  /* 0x000000045f3d7824 */ /* 0x040fe200078e0233 */
[----:B------:R2:W-:Y:S03]  /*18470*/  STS.128 [R2+0xc00], R20 ;  /* 0x000c001402007388 */ /* 0x0005e60000000c00 */
[----:B------:R-:W-:Y:S01]  /*18480*/  IMAD R25, R95, 0x4, R61 ;  /* 0x000000045f197824 */ /* 0x000fe200078e023d */
[----:B------:R-:W-:Y:S01]  /*18490*/  BAR.SYNC.DEFER_BLOCKING 0x0 ;  /* 0x0000000000007b1d */ /* 0x000fe20000010000 */
[----:B---3--:R-:W-:-:S02]  /*184a0*/  LEA R8, P0, R35, R94, 0x1 ;  /* 0x0000005e23087211 */ /* 0x008fc400078008ff */
[----:B------:R-:W-:Y:S01]  /*184b0*/  IMAD R27, R95, 0x4, R25 ;  /* 0x000000045f1b7824 */ /* 0x000fe200078e0219 */
[----:B------:R-:W-:Y:S02]  /*184c0*/  LEA R10, P1, R41, R94, 0x1 ;  /* 0x0000005e290a7211 */ /* 0x000fe400078208ff */
[----:B------:R-:W-:Y:S01]  /*184d0*/  LEA.HI.X.SX32 R9, R35, R0, 0x1, P0 ;  /* 0x0000000023097211 */ /* 0x000fe200000f0eff */
[----:B0-----:R-:W-:Y:S01]  /*184e0*/  IMAD R19, R95, 0x4, R27 ;  /* 0x000000045f137824 */ /* 0x001fe200078e021b */
[----:B------:R-:W-:Y:S01]  /*184f0*/  LEA R16, P0, R43, R94, 0x1 ;  /* 0x0000005e2b107211 */ /* 0x000fe200078008ff */
[----:B-1----:R-:W-:Y:S01]  /*18500*/  STL [R1+0x898], R67 ;  /* 0x0008984301007387 */ /* 0x002fe20000100800 */
[-C--:B------:R-:W-:Y:S01]  /*18510*/  LEA.HI.X.SX32 R11, R41, R0.reuse, 0x1, P1 ;  /* 0x00000000290b7211 */ /* 0x080fe200008f0eff */
[----:B------:R-:W-:Y:S01]  /*18520*/  IMAD R29, R95, 0x4, R19 ;  /* 0x000000045f1d7824 */ /* 0x000fe200078e0213 */
[----:B------:R-:W-:Y:S01]  /*18530*/  LEA.HI.X.SX32 R17, R43, R0, 0x1, P0 ;  /* 0x000000002b117211 */ /* 0x000fe200000f0eff */
[----:B--2---:R-:W-:Y:S01]  /*18540*/  STL.64 [R1+0x888], R56 ;  /* 0x0008883801007387 */ /* 0x004fe20000100a00 */
[----:B----4-:R-:W-:Y:S01]  /*18550*/  LEA R12, P0, R45, R94, 0x1 ;  /* 0x0000005e2d0c7211 */ /* 0x010fe200078008ff */
[----:B------:R-:W-:Y:S01]  /*18560*/  IMAD R31, R95, 0x4, R29 ;  /* 0x000000045f1f7824 */ /* 0x000fe200078e021d */
[----:B------:R-:W-:Y:S01]  /*18570*/  PRMT R14, R6, 0x7632, R14 ;  /* 0x00007632060e7816 */ /* 0x000fe2000000000e */
[----:B------:R-:W-:Y:S01]  /*18580*/  STL.64 [R1+0x878], R58 ;  /* 0x0008783a01007387 */ /* 0x000fe20000100a00 */
[----:B------:R-:W-:Y:S01]  /*18590*/  LEA.HI.X.SX32 R13, R45, R0, 0x1, P0 ;  /* 0x000000002d0d7211 */ /* 0x000fe200000f0eff */
[----:B------:R-:W-:Y:S01]  /*185a0*/  IMAD R33, R95, 0x4, R31 ;  /* 0x000000045f217824 */ /* 0x000fe200078e021f */
[-C--:B------:R-:W-:Y:S01]  /*185b0*/  LEA R2, P0, R69, R94.reuse, 0x1 ;  /* 0x0000005e45027211 */ /* 0x080fe200078008ff */
[----:B-----5:R-:W-:Y:S01]  /*185c0*/  STL.64 [R1+0x890], R52 ;  /* 0x0008903401007387 */ /* 0x020fe20000100a00 */
[----:B------:R-:W-:Y:S01]  /*185d0*/  LEA R104, P2, R25, R94, 0x1 ;  /* 0x0000005e19687211 */ /* 0x000fe200078408ff */
[----:B------:R-:W-:-:S02]  /*185e0*/  IMAD R15, R95, 0x4, R33 ;  /* 0x000000045f0f7824 */ /* 0x000fc400078e0221 */
[----:B------:R0:W-:Y:S01]  /*185f0*/  STG.E.U16 desc[UR8][R8.64], R4 ;  /* 0x0000000408007986 */ /* 0x0001e2000c101508 */
[----:B------:R-:W-:Y:S01]  /*18600*/  LEA.HI.X.SX32 R105, R25, R0, 0x1, P2 ;  /* 0x0000000019697211 */ /* 0x000fe200010f0eff */
[----:B------:R-:W-:Y:S01]  /*18610*/  IMAD R21, R95, 0x4, R15 ;  /* 0x000000045f157824 */ /* 0x000fe200078e020f */
[----:B------:R-:W-:Y:S01]  /*18620*/  LEA R110, P2, R29, R94, 0x1 ;  /* 0x0000005e1d6e7211 */ /* 0x000fe200078408ff */
[----:B------:R1:W-:Y:S02]  /*18630*/  STG.E.U16 desc[UR8][R10.64], R3 ;  /* 0x000000030a007986 */ /* 0x0003e4000c101508 */
[----:B------:R-:W-:Y:S01]  /*18640*/  IMAD R23, R95, 0x4, R21 ;  /* 0x000000045f177824 */ /* 0x000fe200078e0215 */
[----:B------:R-:W-:Y:S01]  /*18650*/  LEA.HI.X.SX32 R111, R29, R0, 0x1, P2 ;  /* 0x000000001d6f7211 */ /* 0x000fe200010f0eff */
[----:B------:R2:W-:Y:S03]  /*18660*/  STG.E.U16 desc[UR8][R16.64], R5 ;  /* 0x0000000510007986 */ /* 0x0005e6000c101508 */
[----:B------:R-:W-:Y:S01]  /*18670*/  LEA R35, R95, R23, 0x2 ;  /* 0x000000175f237211 */ /* 0x000fe200078e10ff */
[----:B------:R-:W-:Y:S01]  /*18680*/  STL.64 [R1+0x880], R54 ;  /* 0x0008803601007387 */ /* 0x000fe20000100a00 */
[----:B0-----:R-:W-:-:S02]  /*18690*/  PRMT R9, R5, 0x7632, R9 ;  /* 0x0000763205097816 */ /* 0x001fc40000000009 */
[-C--:B------:R-:W-:Y:S01]  /*186a0*/  LEA R120, P2, R23, R94.reuse, 0x1 ;  /* 0x0000005e17787211 */ /* 0x080fe200078408ff */
[----:B------:R-:W-:Y:S01]  /*186b0*/  IMAD R39, R95, 0x4, R35 ;  /* 0x000000045f277824 */ /* 0x000fe200078e0223 */
[----:B-1----:R-:W-:Y:S01]  /*186c0*/  LEA R10, P1, R71, R94, 0x1 ;  /* 0x0000005e470a7211 */ /* 0x002fe200078208ff */
[----:B------:R0:W-:Y:S01]  /*186d0*/  STG.E.U16 desc[UR8][R12.64], R9 ;  /* 0x000000090c007986 */ /* 0x0001e2000c101508 */
[-C--:B------:R-:W-:Y:S01]  /*186e0*/  LEA.HI.X.SX32 R3, R69, R0.reuse, 0x1, P0 ;  /* 0x0000000045037211 */ /* 0x080fe200000f0eff */
[----:B------:R-:W-:Y:S01]  /*186f0*/  IMAD R41, R95, 0x4, R39 ;  /* 0x000000045f297824 */ /* 0x000fe200078e0227 */
[----:B------:R-:W-:Y:S02]  /*18700*/  LEA.HI.X.SX32 R11, R71, R0, 0x1, P1 ;  /* 0x00000000470b7211 */ /* 0x000fe400008f0eff */
[----:B------:R-:W1:Y:S01]  /*18710*/  LDS.128 R68, [R24] ;  /* 0x0000000018447984 */ /* 0x000e620000000c00 */
[-C--:B------:R-:W-:Y:S01]  /*18720*/  LEA R8, P0, R49, R94.reuse, 0x1 ;  /* 0x0000005e31087211 */ /* 0x080fe200078008ff */
[----:B--2---:R-:W-:Y:S01]  /*18730*/  IMAD R17, R95, 0x4, R41 ;  /* 0x000000045f117824 */ /* 0x004fe200078e0229 */
[----:B------:R-:W-:Y:S01]  /*18740*/  LEA R98, P1, R75, R94, 0x1 ;  /* 0x0000005e4b627211 */ /* 0x000fe200078208ff */
[----:B------:R2:W-:Y:S01]  /*18750*/  STG.E.U16 desc[UR8][R2.64], R6 ;  /* 0x0000000602007986 */ /* 0x0005e2000c101508 */
[----:B------:R-:W-:-:S02]  /*18760*/  LEA.HI.X.SX32 R121, R23, R0, 0x1, P2 ;  /* 0x0000000017797211 */ /* 0x000fc400010f0eff */
[----:B0-----:R-:W-:Y:S01]  /*18770*/  LEA.HI.X.SX32 R9, R49, R0, 0x1, P0 ;  /* 0x0000000031097211 */ /* 0x001fe200000f0eff */
[----:B------:R-:W-:Y:S01]  /*18780*/  IMAD R13, R95, 0x4, R17 ;  /* 0x000000045f0d7824 */ /* 0x000fe200078e0211 */
[----:B------:R-:W-:Y:S02]  /*18790*/  LEA R4, P0, R73, R94, 0x1 ;  /* 0x0000005e49047211 */ /* 0x000fe400078008ff */
[-C--:B------:R-:W-:Y:S01]  /*187a0*/  LEA.HI.X.SX32 R99, R75, R0.reuse, 0x1, P1 ;  /* 0x000000004b637211 */ /* 0x080fe200008f0eff */
[----:B------:R0:W-:Y:S01]  /*187b0*/  STG.E.U16 desc[UR8][R8.64], R14 ;  /* 0x0000000e08007986 */ /* 0x0001e2000c101508 */
[----:B------:R-:W-:Y:S02]  /*187c0*/  LEA.HI.X.SX32 R5, R73, R0, 0x1, P0 ;  /* 0x0000000049057211 */ /* 0x000fe400000f0eff */
[----:B------:R-:W-:Y:S01]  /*187d0*/  LEA R96, P0, R37, R94, 0x1 ;  /* 0x0000005e25607211 */ /* 0x000fe200078008ff */
[----:B------:R3:W-:Y:S01]  /*187e0*/  STG.E.U16 desc[UR8][R10.64], R7 ;  /* 0x000000070a007986 */ /* 0x0007e2000c101508 */
[----:B--2---:R-:W-:Y:S01]  /*187f0*/  PRMT R2, R7, 0x7632, R2 ;  /* 0x0000763207027816 */ /* 0x004fe20000000002 */
[----:B------:R-:W-:Y:S01]  /*18800*/  IMAD R3, R95, 0x4, R13 ;  /* 0x000000045f037824 */ /* 0x000fe200078e020d */
[----:B------:R-:W-:-:S02]  /*18810*/  LEA.HI.X.SX32 R97, R37, R0, 0x1, P0 ;  /* 0x0000000025617211 */ /* 0x000fc400000f0eff */
[-C--:B------:R-:W-:Y:S01]  /*18820*/  LEA R102, P1, R61, R94.reuse, 0x1 ;  /* 0x0000005e3d667211 */ /* 0x080fe200078208ff */
[----:B------:R-:W-:Y:S01]  /*18830*/  STG.E.U16 desc[UR8][R4.64], R2 ;  /* 0x0000000204007986 */ /* 0x000fe2000c101508 */
[----:B------:R-:W-:Y:S01]  /*18840*/  IMAD R43, R95, 0x4, R3 ;  /* 0x000000045f2b7824 */ /* 0x000fe200078e0203 */
[----:B------:R-:W-:Y:S02]  /*18850*/  LEA R100, P0, R51, R94, 0x1 ;  /* 0x0000005e33647211 */ /* 0x000fe400078008ff */
[----:B------:R-:W-:Y:S01]  /*18860*/  LEA.HI.X.SX32 R103, R61, R0, 0x1, P1 ;  /* 0x000000003d677211 */ /* 0x000fe200008f0eff */
[----:B------:R-:W-:Y:S01]  /*18870*/  IMAD R45, R95, 0x4, R43 ;  /* 0x000000045f2d7824 */ /* 0x000fe200078e022b */
[----:B------:R-:W-:Y:S01]  /*18880*/  LEA R108, P1, R19, R94, 0x1 ;  /* 0x0000005e136c7211 */ /* 0x000fe200078208ff */
[----:B------:R-:W2:Y:S01]  /*18890*/  LDS.128 R60, [R24+0x1000] ;  /* 0x00100000183c7984 */ /* 0x000ea20000000c00 */
[----:B------:R-:W-:Y:S01]  /*188a0*/  LEA.HI.X.SX32 R101, R51, R0, 0x1, P0 ;  /* 0x0000000033657211 */ /* 0x000fe200000f0eff */
[----:B0-----:R-:W-:Y:S01]  /*188b0*/  IMAD R9, R95, 0x4, R45 ;  /* 0x000000045f097824 */ /* 0x001fe200078e022d */
[----:B------:R-:W-:-:S02]  /*188c0*/  LEA R106, P0, R27, R94, 0x1 ;  /* 0x0000005e1b6a7211 */ /* 0x000fc400078008ff */
[-C--:B------:R-:W-:Y:S01]  /*188d0*/  LEA.HI.X.SX32 R109, R19, R0.reuse, 0x1, P1 ;  /* 0x00000000136d7211 */ /* 0x080fe200008f0eff */
[----:B---3--:R-:W-:Y:S01]  /*188e0*/  IMAD R11, R95, 0x4, R9 ;  /* 0x000000045f0b7824 */ /* 0x008fe200078e0209 */
[----:B------:R-:W-:Y:S02]  /*188f0*/  LEA.HI.X.SX32 R107, R27, R0, 0x1, P0 ;  /* 0x000000001b6b7211 */ /* 0x000fe400000f0eff */
[----:B------:R-:W-:Y:S01]  /*18900*/  LEA R112, P0, R31, R94, 0x1 ;  /* 0x0000005e1f707211 */ /* 0x000fe200078008ff */
[----:B------:R-:W-:Y:S01]  /*18910*/  IMAD R25, R95, 0x4, R11 ;  /* 0x000000045f197824 */ /* 0x000fe200078e020b */
[----:B-1----:R-:W-:Y:S01]  /*18920*/  PRMT R67, R68, 0x7632, R67 ;  /* 0x0000763244437816 */ /* 0x002fe20000000043 */
[----:B------:R0:W-:Y:S01]  /*18930*/  STG.E.U16 desc[UR8][R96.64], R68 ;  /* 0x0000004460007986 */ /* 0x0001e2000c101508 */
[----:B------:R-:W-:Y:S01]  /*18940*/  LEA.HI.X.SX32 R113, R31, R0, 0x1, P0 ;  /* 0x000000001f717211 */ /* 0x000fe200000f0eff */
[----:B------:R-:W-:Y:S01]  /*18950*/  IMAD R47, R95, 0x4, R25 ;  /* 0x000000045f2f7824 */ /* 0x000fe200078e0219 */
[-C--:B------:R-:W-:Y:S01]  /*18960*/  LEA R116, P0, R15, R94.reuse, 0x1 ;  /* 0x0000005e0f747211 */ /* 0x080fe200078008ff */
[----:B------:R1:W-:Y:S01]  /*18970*/  STG.E.U16 desc[UR8][R98.64], R67 ;  /* 0x0000004362007986 */ /* 0x0003e2000c101508 */
[----:B------:R-:W-:Y:S01]  /*18980*/  LEA R114, P1, R33, R94, 0x1 ;  /* 0x0000005e21727211 */ /* 0x000fe200078208ff */
[----:B------:R-:W-:Y:S01]  /*18990*/  IMAD R19, R95, 0x4, R47 ;  /* 0x000000045f137824 */ /* 0x000fe200078e022f */
[----:B------:R-:W-:-:S02]  /*189a0*/  LEA.HI.X.SX32 R117, R15, R0, 0x1, P0 ;  /* 0x000000000f757211 */ /* 0x000fc400000f0eff */
[----:B------:R-:W-:Y:S01]  /*189b0*/  LEA.HI.X.SX32 R115, R33, R0, 0x1, P1 ;  /* 0x0000000021737211 */ /* 0x000fe200008f0eff */
[----:B------:R-:W-:Y:S01]  /*189c0*/  IMAD R49, R95, 0x4, R19 ;  /* 0x000000045f317824 */ /* 0x000fe200078e0213 */
[-C--:B------:R-:W-:Y:S01]  /*189d0*/  LEA R122, P0, R35, R94.reuse, 0x1 ;  /* 0x0000005e237a7211 */ /* 0x080fe200078008ff */
[----:B0-----:R-:W3:Y:S01]  /*189e0*/  LDL.LU R96, [R1+0x34] ;  /* 0x0000340001607983 */ /* 0x001ee20000300800 */
[----:B------:R-:W-:Y:S02]  /*189f0*/  LEA R118, P1, R21, R94, 0x1 ;  /* 0x0000005e15767211 */ /* 0x000fe400078208ff */
[----:B------:R-:W-:Y:S01]  /*18a00*/  LEA R31, R95, R49, 0x2 ;  /* 0x000000315f1f7211 */ /* 0x000fe200078e10ff */
[----:B-1----:R-:W4:Y:S01]  /*18a10*/  LDL.LU R67, [R1+0x898] ;  /* 0x0008980001437983 */ /* 0x002f220000300800 */
[-C--:B------:R-:W-:Y:S02]  /*18a20*/  LEA.HI.X.SX32 R123, R35, R0.reuse, 0x1, P0 ;  /* 0x00000000237b7211 */ /* 0x080fe400000f0eff */
[----:B------:R-:W-:Y:S01]  /*18a30*/  LEA.HI.X.SX32 R119, R21, R0, 0x1, P1 ;  /* 0x0000000015777211 */ /* 0x000fe200008f0eff */
[----:B------:R-:W-:Y:S01]  /*18a40*/  IMAD R51, R95, 0x4, R31 ;  /* 0x000000045f337824 */ /* 0x000fe200078e021f */
[----:B------:R-:W-:-:S02]  /*18a50*/  LEA R124, P1, R39, R94, 0x1 ;  /* 0x0000005e277c7211 */ /* 0x000fc400078208ff */
[-C--:B------:R-:W-:Y:S01]  /*18a60*/  LEA R52, P2, R41, R94.reuse, 0x1 ;  /* 0x0000005e29347211 */ /* 0x080fe200078408ff */
[----:B------:R-:W-:Y:S01]  /*18a70*/  IMAD R23, R95, 0x4, R51 ;  /* 0x000000045f177824 */ /* 0x000fe200078e0233 */
[----:B------:R-:W-:Y:S02]  /*18a80*/  LEA R56, P0, R17, R94, 0x1 ;  /* 0x0000005e11387211 */ /* 0x000fe400078008ff */
[-C--:B------:R-:W-:Y:S01]  /*18a90*/  LEA.HI.X.SX32 R125, R39, R0.reuse, 0x1, P1 ;  /* 0x00000000277d7211 */ /* 0x080fe200008f0eff */
[----:B------:R-:W-:Y:S01]  /*18aa0*/  IMAD R73, R95, 0x4, R23 ;  /* 0x000000045f497824 */ /* 0x000fe200078e0217 */
[----:B------:R-:W-:Y:S02]  /*18ab0*/  LEA.HI.X.SX32 R53, R41, R0, 0x1, P2 ;  /* 0x0000000029357211 */ /* 0x000fe400010f0eff */
[-C--:B------:R-:W-:Y:S01]  /*18ac0*/  LEA R54, P1, R13, R94.reuse, 0x1 ;  /* 0x0000005e0d367211 */ /* 0x080fe200078208ff */
[----:B------:R-:W-:Y:S01]  /*18ad0*/  IMAD R27, R95, 0x4, R73 ;  /* 0x000000045f1b7824 */ /* 0x000fe200078e0249 */
[----:B------:R-:W-:-:S02]  /*18ae0*/  LEA R58, P2, R3, R94, 0x1 ;  /* 0x0000005e033a7211 */ /* 0x000fc400078408ff */
[----:B------:R-:W-:Y:S01]  /*18af0*/  LEA.HI.X.SX32 R57, R17, R0, 0x1, P0 ;  /* 0x0000000011397211 */ /* 0x000fe200000f0eff */
        /* <DEDUP_REMOVED lines=8> */
[-C--:B------:R-:W-:Y:S01]  /*18b80*/  LEA.HI.X.SX32 R3, R43, R0.reuse, 0x1, P0 ;  /* 0x000000002b037211 */ /* 0x080fe200000f0eff */
[----:B------:R-:W-:Y:S01]  /*18b90*/  IMAD R35, R95, 0x4, R33 ;  /* 0x000000045f237824 */ /* 0x000fe200078e0221 */
[-C--:B------:R-:W-:Y:S02]  /*18ba0*/  LEA.HI.X.SX32 R5, R45, R0.reuse, 0x1, P1 ;  /* 0x000000002d057211 */ /* 0x080fe400008f0eff */
[----:B------:R-:W-:Y:S01]  /*18bb0*/  LEA.HI.X.SX32 R7, R9, R0, 0x1, P2 ;  /* 0x0000000009077211 */ /* 0x000fe200010f0eff */
[----:B------:R-:W-:Y:S01]  /*18bc0*/  IMAD R37, R95, 0x4, R35 ;  /* 0x000000045f257824 */ /* 0x000fe200078e0223 */
[-C--:B------:R-:W-:Y:S02]  /*18bd0*/  LEA R8, P0, R11, R94.reuse, 0x1 ;  /* 0x0000005e0b087211 */ /* 0x080fe400078008ff */
        /* <DEDUP_REMOVED lines=12> */
[-C--:B------:R-:W-:Y:S02]  /*18ca0*/  LEA.HI.X.SX32 R15, R19, R0.reuse, 0x1, P0 ;  /* 0x00000000130f7211 */ /* 0x080fe400000f0eff */
[----:B------:R-:W-:Y:S02]  /*18cb0*/  LEA R47, R95, R45, 0x2 ;  /* 0x0000002d5f2f7211 */ /* 0x000fe400078e10ff */
[----:B------:R-:W-:Y:S02]  /*18cc0*/  LEA.HI.X.SX32 R17, R49, R0, 0x1, P1 ;  /* 0x0000000031117211 */ /* 0x000fe400008f0eff */
[----:B------:R-:W-:Y:S01]  /*18cd0*/  LEA R20, P0, R51, R94, 0x1 ;  /* 0x0000005e33147211 */ /* 0x000fe200078008ff */
[----:B------:R-:W-:Y:S01]  /*18ce0*/  IMAD R49, R95, 0x4, R47 ;  /* 0x000000045f317824 */ /* 0x000fe200078e022f */
[----:B------:R-:W-:Y:S02]  /*18cf0*/  LEA.HI.X.SX32 R19, R31, R0, 0x1, P2 ;  /* 0x000000001f137211 */ /* 0x000fe400010f0eff */
[----:B------:R-:W-:-:S02]  /*18d00*/  LEA R24, P2, R73, R94, 0x1 ;  /* 0x0000005e49187211 */ /* 0x000fc400078408ff */
[-C--:B------:R-:W-:Y:S01]  /*18d10*/  LEA.HI.X.SX32 R21, R51, R0.reuse, 0x1, P0 ;  /* 0x0000000033157211 */ /* 0x080fe200000f0eff */
[----:B------:R-:W-:Y:S01]  /*18d20*/  IMAD R51, R95, 0x4, R49 ;  /* 0x000000045f337824 */ /* 0x000fe200078e0231 */
[----:B------:R-:W-:Y:S02]  /*18d30*/  LEA.HI.X.SX32 R25, R73, R0, 0x1, P2 ;  /* 0x0000000049197211 */ /* 0x000fe400010f0eff */
[-C--:B------:R-:W-:Y:S01]  /*18d40*/  LEA R30, P2, R75, R94.reuse, 0x1 ;  /* 0x0000005e4b1e7211 */ /* 0x080fe200078408ff */
[----:B------:R-:W-:Y:S01]  /*18d50*/  IMAD R73, R95, 0x4, R51 ;  /* 0x000000045f497824 */ /* 0x000fe200078e0233 */
[----:B------:R-:W-:Y:S02]  /*18d60*/  LEA R22, P1, R23, R94, 0x1 ;  /* 0x0000005e17167211 */ /* 0x000fe400078208ff */
[-C--:B------:R-:W-:Y:S01]  /*18d70*/  LEA.HI.X.SX32 R31, R75, R0.reuse, 0x1, P2 ;  /* 0x000000004b1f7211 */ /* 0x080fe200010f0eff */
[----:B------:R-:W-:Y:S01]  /*18d80*/  IMAD R75, R95, 0x4, R73 ;  /* 0x000000045f4b7824 */ /* 0x000fe200078e0249 */
[----:B------:R-:W-:-:S02]  /*18d90*/  LEA.HI.X.SX32 R23, R23, R0, 0x1, P1 ;  /* 0x0000000017177211 */ /* 0x000fc400008f0eff */
        /* <DEDUP_REMOVED lines=9> */
[----:B------:R-:W-:Y:S01]  /*18e30*/  LEA R36, P2, R37, R94, 0x1 ;  /* 0x0000005e25247211 */ /* 0x000fe200078408ff */
[----:B------:R-:W-:Y:S01]  /*18e40*/  IMAD R83, R95, 0x4, R81 ;  /* 0x000000045f537824 */ /* 0x000fe200078e0251 */
[-C--:B------:R-:W-:Y:S02]  /*18e50*/  LEA.HI.X.SX32 R33, R33, R0.reuse, 0x1, P0 ;  /* 0x0000000021217211 */ /* 0x080fe400000f0eff */
        /* <DEDUP_REMOVED lines=15> */
[----:B------:R-:W-:Y:S02]  /*18f50*/  LEA R48, P2, R49, R94, 0x1 ;  /* 0x0000005e31307211 */ /* 0x000fe400078408ff */
[-C--:B------:R-:W-:Y:S02]  /*18f60*/  LEA.HI.X.SX32 R45, R45, R0.reuse, 0x1, P0 ;  /* 0x000000002d2d7211 */ /* 0x080fe400000f0eff */
[-C--:B------:R-:W-:Y:S02]  /*18f70*/  LEA.HI.X.SX32 R47, R47, R0.reuse, 0x1, P1 ;  /* 0x000000002f2f7211 */ /* 0x080fe400008f0eff */
[----:B------:R-:W-:Y:S02]  /*18f80*/  LEA.HI.X.SX32 R49, R49, R0, 0x1, P2 ;  /* 0x0000000031317211 */ /* 0x000fe400010f0eff */
[-C--:B------:R-:W-:Y:S02]  /*18f90*/  LEA R50, P0, R51, R94.reuse, 0x1 ;  /* 0x0000005e33327211 */ /* 0x080fe400078008ff */
        /* <DEDUP_REMOVED lines=14> */
[----:B------:R-:W-:Y:S02]  /*19080*/  LEA R95, R95, R93, 0x2 ;  /* 0x0000005d5f5f7211 */ /* 0x000fe400078e10ff */
[-C--:B------:R-:W-:Y:S02]  /*19090*/  LEA.HI.X.SX32 R83, R83, R0.reuse, 0x1, P0 ;  /* 0x0000000053537211 */ /* 0x080fe400000f0eff */
[-C--:B------:R-:W-:Y:S02]  /*190a0*/  LEA.HI.X.SX32 R85, R85, R0.reuse, 0x1, P1 ;  /* 0x0000000055557211 */ /* 0x080fe400008f0eff */
[----:B------:R-:W-:Y:S02]  /*190b0*/  LEA.HI.X.SX32 R87, R87, R0, 0x1, P2 ;  /* 0x0000000057577211 */ /* 0x000fe400010f0eff */
[----:B------:R-:W-:-:S02]  /*190c0*/  LEA R88, P0, R89, R94, 0x1 ;  /* 0x0000005e59587211 */ /* 0x000fc400078008ff */
[-C--:B------:R-:W-:Y:S02]  /*190d0*/  LEA R90, P1, R91, R94.reuse, 0x1 ;  /* 0x0000005e5b5a7211 */ /* 0x080fe400078208ff */
[-C--:B------:R-:W-:Y:S02]  /*190e0*/  LEA R92, P2, R93, R94.reuse, 0x1 ;  /* 0x0000005e5d5c7211 */ /* 0x080fe400078408ff */
[----:B------:R-:W-:Y:S02]  /*190f0*/  LEA R94, P3, R95, R94, 0x1 ;  /* 0x0000005e5f5e7211 */ /* 0x000fe400078608ff */
[----:B------:R-:W-:Y:S02]  /*19100*/  PRMT R68, R69, 0x7632, R68 ;  /* 0x0000763245447816 */ /* 0x000fe40000000044 */
[-C--:B------:R-:W-:Y:S02]  /*19110*/  LEA.HI.X.SX32 R89, R89, R0.reuse, 0x1, P0 ;  /* 0x0000000059597211 */ /* 0x080fe400000f0eff */
[----:B------:R-:W-:-:S02]  /*19120*/  LEA.HI.X.SX32 R91, R91, R0, 0x1, P1 ;  /* 0x000000005b5b7211 */ /* 0x000fc400008f0eff */
[-C--:B------:R-:W-:Y:S02]  /*19130*/  LEA.HI.X.SX32 R93, R93, R0.reuse, 0x1, P2 ;  /* 0x000000005d5d7211 */ /* 0x080fe400010f0eff */
[----:B------:R-:W-:Y:S02]  /*19140*/  LEA.HI.X.SX32 R95, R95, R0, 0x1, P3 ;  /* 0x000000005f5f7211 */ /* 0x000fe400018f0eff */
[----:B------:R-:W-:Y:S01]  /*19150*/  PRMT R0, R70, 0x7632, R0 ;  /* 0x0000763246007816 */ /* 0x000fe20000000000 */
[----:B------:R0:W-:Y:S04]  /*19160*/  STG.E.U16 desc[UR8][R100.64], R69 ;  /* 0x0000004564007986 */ /* 0x0001e8000c101508 */
[----:B------:R1:W-:Y:S04]  /*19170*/  STG.E.U16 desc[UR8][R102.64], R68 ;  /* 0x0000004466007986 */ /* 0x0003e8000c101508 */
[----:B------:R-:W-:Y:S01]  /*19180*/  STG.E.U16 desc[UR8][R104.64], R70 ;  /* 0x0000004668007986 */ /* 0x000fe2000c101508 */
[----:B------:R-:W-:-:S03]  /*19190*/  PRMT R97, R64, 0x7632, R97 ;  /* 0x0000763240617816 */ /* 0x000fc60000000061 */
[----:B------:R5:W-:Y:S01]  /*191a0*/  STG.E.U16 desc[UR8][R106.64], R0 ;  /* 0x000000006a007986 */ /* 0x000be2000c101508 */
[----:B0-----:R-:W-:-:S03]  /*191b0*/  PRMT R69, R65, 0x7632, R69 ;  /* 0x0000763241457816 */ /* 0x001fc60000000045 */
[----:B------:R-:W-:Y:S01]  /*191c0*/  STG.E.U16 desc[UR8][R108.64], R71 ;  /* 0x000000476c007986 */ /* 0x000fe2000c101508 */
[----:B-1----:R-:W-:Y:S02]  /*191d0*/  PRMT R68, R66, 0x7632, R68 ;  /* 0x0000763242447816 */ /* 0x002fe40000000044 */
[----:B-----5:R-:W-:-:S05]  /*191e0*/  PRMT R0, R71, 0x7632, R0 ;  /* 0x0000763247007816 */ /* 0x020fca0000000000 */
[----:B------:R2:W-:Y:S04]  /*191f0*/  STG.E.U16 desc[UR8][R110.64], R0 ;  /* 0x000000006e007986 */ /* 0x0005e8000c101508 */
[----:B------:R-:W-:Y:S04]  /*19200*/  STG.E.U16 desc[UR8][R112.64], R64 ;  /* 0x0000004070007986 */ /* 0x000fe8000c101508 */
[----:B------:R-:W-:Y:S04]  /*19210*/  STG.E.U16 desc[UR8][R114.64], R97 ;  /* 0x0000006172007986 */ /* 0x000fe8000c101508 */
[----:B------:R-:W-:Y:S01]  /*19220*/  STG.E.U16 desc[UR8][R116.64], R65 ;  /* 0x0000004174007986 */ /* 0x000fe2000c101508 */
[----:B--2---:R-:W-:-:S03]  /*19230*/  PRMT R0, R60, 0x7632, R0 ;  /* 0x000076323c007816 */ /* 0x004fc60000000000 */
[----:B------:R-:W-:Y:S04]  /*19240*/  STG.E.U16 desc[UR8][R118.64], R69 ;  /* 0x0000004576007986 */ /* 0x000fe8000c101508 */
[----:B------:R-:W-:Y:S04]  /*19250*/  STG.E.U16 desc[UR8][R120.64], R66 ;  /* 0x0000004278007986 */ /* 0x000fe8000c101508 */
[----:B------:R-:W-:Y:S01]  /*19260*/  STG.E.U16 desc[UR8][R122.64], R68 ;  /* 0x000000447a007986 */ /* 0x000fe2000c101508 */
[----:B----4-:R-:W-:-:S03]  /*19270*/  PRMT R70, R67, 0x7632, R70 ;  /* 0x0000763243467816 */ /* 0x010fc60000000046 */
[----:B------:R-:W-:Y:S04]  /*19280*/  STG.E.U16 desc[UR8][R124.64], R67 ;  /* 0x000000437c007986 */ /* 0x000fe8000c101508 */
[----:B------:R0:W-:Y:S04]  /*19290*/  STG.E.U16 desc[UR8][R52.64], R70 ;  /* 0x0000004634007986 */ /* 0x0001e8000c101508 */
[----:B------:R1:W-:Y:S04]  /*192a0*/  STG.E.U16 desc[UR8][R56.64], R60 ;  /* 0x0000003c38007986 */ /* 0x0003e8000c101508 */
[----:B------:R2:W-:Y:S04]  /*192b0*/  STG.E.U16 desc[UR8][R54.64], R0 ;  /* 0x0000000036007986 */ /* 0x0005e8000c101508 */
[----:B0-----:R-:W4:Y:S04]  /*192c0*/  LDL.LU.64 R52, [R1+0x890] ;  /* 0x0008900001347983 */ /* 0x001f280000300a00 */
[----:B-1----:R-:W5:Y:S04]  /*192d0*/  LDL.LU.64 R56, [R1+0x888] ;  /* 0x0008880001387983 */ /* 0x002f680000300a00 */
[----:B--2---:R-:W2:Y:S04]  /*192e0*/  LDL.LU.64 R54, [R1+0x880] ;  /* 0x0008800001367983 */ /* 0x004ea80000300a00 */
[----:B------:R0:W-:Y:S01]  /*192f0*/  STG.E.U16 desc[UR8][R58.64], R61 ;  /* 0x0000003d3a007986 */ /* 0x0001e2000c101508 */
[----:B------:R-:W-:-:S03]  /*19300*/  PRMT R71, R61, 0x7632, R71 ;  /* 0x000076323d477816 */ /* 0x000fc60000000047 */
[----:B---3--:R-:W1:Y:S04]  /*19310*/  LDS.128 R64, [R96+0x2000] ;  /* 0x0020000060407984 */ /* 0x008e680000000c00 */
[----:B0-----:R-:W3:Y:S04]  /*19320*/  LDL.LU.64 R58, [R1+0x878] ;  /* 0x00087800013a7983 */ /* 0x001ee80000300a00 */
[----:B------:R-:W2:Y:S04]  /*19330*/  LDL.LU R101, [R1+0x30] ;  /* 0x0000300001657983 */ /* 0x000ea80000300800 */
[----:B------:R-:W2:Y:S04]  /*19340*/  LDL.LU R98, [R1+0x2c] ;  /* 0x00002c0001627983 */ /* 0x000ea80000300800 */
[----:B------:R-:W2:Y:S01]  /*19350*/  LDL.LU R99, [R1+0x870] ;  /* 0x0008700001637983 */ /* 0x000ea20000300800 */
[----:B------:R-:W-:-:S03]  /*19360*/  PRMT R69, R62, 0x7632, R69 ;  /* 0x000076323e457816 */ /* 0x000fc60000000045 */
[----:B------:R-:W-:Y:S04]  /*19370*/  STG.E.U16 desc[UR8][R2.64], R71 ;  /* 0x0000004702007986 */ /* 0x000fe8000c101508 */
[----:B------:R0:W-:Y:S04]  /*19380*/  STG.E.U16 desc[UR8][R4.64], R62 ;  /* 0x0000003e04007986 */ /* 0x0001e8000c101508 */
[----:B------:R-:W-:Y:S04]  /*19390*/  STG.E.U16 desc[UR8][R6.64], R69 ;  /* 0x0000004506007986 */ /* 0x000fe8000c101508 */
[----:B------:R-:W-:Y:S01]  /*193a0*/  STG.E.U16 desc[UR8][R8.64], R63 ;  /* 0x0000003f08007986 */ /* 0x000fe2000c101508 */
[----:B0-----:R-:W-:-:S05]  /*193b0*/  PRMT R5, R63, 0x7632, R5 ;  /* 0x000076323f057816 */ /* 0x001fca0000000005 */
[----:B------:R-:W-:Y:S04]  /*193c0*/  STG.E.U16 desc[UR8][R10.64], R5 ;  /* 0x000000050a007986 */ /* 0x000fe8000c101508 */
[----:B------:R0:W1:Y:S01]  /*193d0*/  LDS.128 R4, [R96+0x3000] ;  /* 0x0030000060047984 */ /* 0x0000620000000c00 */
[----:B------:R-:W0:Y:S02]  /*193e0*/  S2R R100, SR_TID.X ;  /* 0x0000000000647919 */ /* 0x000e240000002100 */
[----:B0-----:R-:W-:-:S04]  /*193f0*/  SHF.R.U32.HI R96, RZ, 0x2, R100 ;  /* 0x00000002ff607819 */ /* 0x001fc80000011664 */
[----:B------:R-:W-:-:S04]  /*19400*/  LOP3.LUT R96, R96, 0x38, RZ, 0xc0, !PT ;  /* 0x0000003860607812 */ /* 0x000fc800078ec0ff */
[----:B------:R-:W-:-:S05]  /*19410*/  LOP3.LUT R96, R96, 0x1f, R100, 0xf8, !PT ;  /* 0x0000001f60607812 */ /* 0x000fca00078ef864 */
[----:B------:R-:W-:Y:S02]  /*19420*/  IMAD.SHL.U32 R0, R96, 0x10, RZ ;  /* 0x0000001060007824 */ /* 0x000fe400078e00ff */
[----:B------:R-:W0:Y:S03]  /*19430*/  S2R R96, SR_TID.X ;  /* 0x0000000000607919 */ /* 0x000e260000002100 */
[----:B------:R-:W-:Y:S02]  /*19440*/  LOP3.LUT R8, R0, 0xf0, RZ, 0xc0, !PT ;  /* 0x000000f000087812 */ /* 0x000fe400078ec0ff */
[----:B------:R-:W1:Y:S01]  /*19450*/  LDC R0, c[0x0][0x3ec] ;  /* 0x0000fb00ff007b82 */ /* 0x000e620000000800 */
[----:B0-----:R-:W-:-:S04]  /*19460*/  LOP3.LUT R96, R96, 0xff, RZ, 0xc0, !PT ;  /* 0x000000ff60607812 */ /* 0x001fc800078ec0ff */
[----:B------:R-:W-:Y:S02]  /*19470*/  ISETP.GE.U32.AND P0, PT, R96, 0x40, PT ;  /* 0x000000406000780c */ /* 0x000fe40003f06070 */
[----:B------:R-:W0:Y:S02]  /*19480*/  S2R R96, SR_TID.X ;  /* 0x0000000000607919 */ /* 0x000e240000002100 */
[----:B0-----:R-:W-:Y:S02]  /*19490*/  ISETP.GE.U32.AND P5, PT, R96, 0x20, PT ;  /* 0x000000206000780c */ /* 0x001fe40003fa6070 */
[----:B-----5:R-:W-:Y:S02]  /*194a0*/  PRMT R3, R56, 0x7632, R3 ;  /* 0x0000763238037816 */ /* 0x020fe40000000003 */
[----:B------:R-:W-:Y:S01]  /*194b0*/  PRMT R9, R57, 0x7632, R9 ;  /* 0x0000763239097816 */ /* 0x000fe20000000009 */
[----:B------:R0:W-:Y:S04]  /*194c0*/  STG.E.U16 desc[UR8][R12.64], R56 ;  /* 0x000000380c007986 */ /* 0x0001e8000c101508 */
[----:B------:R1:W-:Y:S04]  /*194d0*/  STG.E.U16 desc[UR8][R14.64], R3 ;  /* 0x000000030e007986 */ /* 0x0003e8000c101508 */
[----:B------:R5:W-:Y:S04]  /*194e0*/  STG.E.U16 desc[UR8][R16.64], R57 ;  /* 0x0000003910007986 */ /* 0x000be8000c101508 */
[----:B------:R4:W-:Y:S01]  /*194f0*/  STG.E.U16 desc[UR8][R18.64], R9 ;  /* 0x0000000912007986 */ /* 0x0009e2000c101508 */
[----:B---3--:R-:W-:-:S02]  /*19500*/  PRMT R11, R58, 0x7632, R11 ;  /* 0x000076323a0b7816 */ /* 0x008fc4000000000b */
[----:B0-----:R-:W-:Y:S01]  /*19510*/  PRMT R13, R59, 0x7632, R13 ;  /* 0x000076323b0d7816 */ /* 0x001fe2000000000d */
[----:B------:R0:W-:Y:S01]  /*19520*/  STG.E.U16 desc[UR8][R20.64], R58 ;  /* 0x0000003a14007986 */ /* 0x0001e2000c101508 */
[----:B-1----:R-:W-:Y:S02]  /*19530*/  PRMT R15, R64, 0x7632, R15 ;  /* 0x00007632400f7816 */ /* 0x002fe4000000000f */
[----:B-----5:R-:W-:Y:S01]  /*19540*/  PRMT R17, R65, 0x7632, R17 ;  /* 0x0000763241117816 */ /* 0x020fe20000000011 */
[----:B------:R1:W-:Y:S01]  /*19550*/  STG.E.U16 desc[UR8][R22.64], R11 ;  /* 0x0000000b16007986 */ /* 0x0003e2000c101508 */
[----:B----4-:R-:W-:-:S03]  /*19560*/  PRMT R19, R66, 0x7632, R19 ;  /* 0x0000763242137816 */ /* 0x010fc60000000013 */
[----:B------:R3:W-:Y:S04]  /*19570*/  STG.E.U16 desc[UR8][R24.64], R59 ;  /* 0x0000003b18007986 */ /* 0x0007e8000c101508 */
[----:B------:R-:W-:Y:S01]  /*19580*/  STG.E.U16 desc[UR8][R26.64], R13 ;  /* 0x0000000d1a007986 */ /* 0x000fe2000c101508 */
[----:B0-----:R-:W-:-:S03]  /*19590*/  PRMT R21, R67, 0x7632, R21 ;  /* 0x0000763243157816 */ /* 0x001fc60000000015 */
[----:B------:R-:W-:Y:S01]  /*195a0*/  STG.E.U16 desc[UR8][R28.64], R64 ;  /* 0x000000401c007986 */ /* 0x000fe2000c101508 */
[----:B-1----:R-:W-:Y:S01]  /*195b0*/  PRMT R23, R52, 0x7632, R23 ;  /* 0x0000763234177816 */ /* 0x002fe20000000017 */
[----:B------:R-:W0:Y:S02]  /*195c0*/  LDC.64 R10, c[0x0][0x3a0] ;  /* 0x0000e800ff0a7b82 */ /* 0x000e240000000a00 */
[----:B------:R-:W-:Y:S04]  /*195d0*/  STG.E.U16 desc[UR8][R30.64], R15 ;  /* 0x0000000f1e007986 */ /* 0x000fe8000c101508 */
[----:B------:R-:W-:Y:S01]  /*195e0*/  STG.E.U16 desc[UR8][R32.64], R65 ;  /* 0x0000004120007986 */ /* 0x000fe2000c101508 */
[----:B---3--:R-:W-:-:S03]  /*195f0*/  PRMT R25, R53, 0x7632, R25 ;  /* 0x0000763235197816 */ /* 0x008fc60000000019 */
[----:B------:R-:W-:Y:S04]  /*19600*/  STG.E.U16 desc[UR8][R34.64], R17 ;  /* 0x0000001122007986 */ /* 0x000fe8000c101508 */
[----:B------:R2:W-:Y:S04]  /*19610*/  STG.E.U16 desc[UR8][R36.64], R66 ;  /* 0x0000004224007986 */ /* 0x0005e8000c101508 */
[----:B------:R1:W-:Y:S04]  /*19620*/  STG.E.U16 desc[UR8][R38.64], R19 ;  /* 0x0000001326007986 */ /* 0x0003e8000c101508 */
[----:B------:R3:W-:Y:S04]  /*19630*/  STG.E.U16 desc[UR8][R40.64], R67 ;  /* 0x0000004328007986 */ /* 0x0007e8000c101508 */
[----:B------:R4:W-:Y:S01]  /*19640*/  STG.E.U16 desc[UR8][R42.64], R21 ;  /* 0x000000152a007986 */ /* 0x0009e2000c101508 */
[----:B--2---:R-:W-:-:S03]  /*19650*/  PRMT R37, R54, 0x7632, R37 ;  /* 0x0000763236257816 */ /* 0x004fc60000000025 */
[----:B------:R2:W-:Y:S01]  /*19660*/  STG.E.U16 desc[UR8][R44.64], R52 ;  /* 0x000000342c007986 */ /* 0x0005e2000c101508 */
[----:B-1----:R-:W-:-:S03]  /*19670*/  PRMT R39, R55, 0x7632, R39 ;  /* 0x0000763237277816 */ /* 0x002fc60000000027 */
[----:B------:R1:W-:Y:S01]  /*19680*/  STG.E.U16 desc[UR8][R46.64], R23 ;  /* 0x000000172e007986 */ /* 0x0003e2000c101508 */
[----:B---3--:R-:W-:-:S03]  /*19690*/  PRMT R41, R4, 0x7632, R41 ;  /* 0x0000763204297816 */ /* 0x008fc60000000029 */
[----:B------:R-:W-:Y:S01]  /*196a0*/  STG.E.U16 desc[UR8][R48.64], R53 ;  /* 0x0000003530007986 */ /* 0x000fe2000c101508 */
[----:B----4-:R-:W-:-:S03]  /*196b0*/  PRMT R43, R5, 0x7632, R43 ;  /* 0x00007632052b7816 */ /* 0x010fc6000000002b */
[----:B------:R-:W-:Y:S04]  /*196c0*/  STG.E.U16 desc[UR8][R50.64], R25 ;  /* 0x0000001932007986 */ /* 0x000fe8000c101508 */
[----:B------:R-:W-:Y:S01]  /*196d0*/  STG.E.U16 desc[UR8][R72.64], R54 ;  /* 0x0000003648007986 */ /* 0x000fe2000c101508 */
[----:B--2---:R-:W-:-:S03]  /*196e0*/  PRMT R45, R6, 0x7632, R45 ;  /* 0x00007632062d7816 */ /* 0x004fc6000000002d */
[----:B------:R-:W-:Y:S04]  /*196f0*/  STG.E.U16 desc[UR8][R74.64], R37 ;  /* 0x000000254a007986 */ /* 0x000fe8000c101508 */
[----:B------:R-:W-:Y:S01]  /*19700*/  STG.E.U16 desc[UR8][R76.64], R55 ;  /* 0x000000374c007986 */ /* 0x000fe2000c101508 */
[----:B-1----:R-:W-:-:S03]  /*19710*/  PRMT R47, R7, 0x7632, R47 ;  /* 0x00007632072f7816 */ /* 0x002fc6000000002f */
[----:B------:R-:W-:Y:S04]  /*19720*/  STG.E.U16 desc[UR8][R78.64], R39 ;  /* 0x000000274e007986 */ /* 0x000fe8000c101508 */
[----:B------:R-:W-:Y:S04]  /*19730*/  STG.E.U16 desc[UR8][R80.64], R4 ;  /* 0x0000000450007986 */ /* 0x000fe8000c101508 */
[----:B------:R-:W-:Y:S04]  /*19740*/  STG.E.U16 desc[UR8][R82.64], R41 ;  /* 0x0000002952007986 */ /* 0x000fe8000c101508 */
[----:B------:R-:W-:Y:S04]  /*19750*/  STG.E.U16 desc[UR8][R84.64], R5 ;  /* 0x0000000554007986 */ /* 0x000fe8000c101508 */
[----:B------:R-:W-:Y:S04]  /*19760*/  STG.E.U16 desc[UR8][R86.64], R43 ;  /* 0x0000002b56007986 */ /* 0x000fe8000c101508 */
[----:B------:R-:W-:Y:S04]  /*19770*/  STG.E.U16 desc[UR8][R88.64], R6 ;  /* 0x0000000658007986 */ /* 0x000fe8000c101508 */
[----:B------:R-:W-:Y:S04]  /*19780*/  STG.E.U16 desc[UR8][R90.64], R45 ;  /* 0x0000002d5a007986 */ /* 0x000fe8000c101508 */
[----:B------:R-:W-:Y:S04]  /*19790*/  STG.E.U16 desc[UR8][R92.64], R7 ;  /* 0x000000075c007986 */ /* 0x000fe8000c101508 */
[----:B------:R-:W-:Y:S01]  /*197a0*/  STG.E.U16 desc[UR8][R94.64], R47 ;  /* 0x0000002f5e007986 */ /* 0x000fe2000c101508 */
[----:B------:R-:W-:Y:S06]  /*197b0*/  BAR.SYNC.DEFER_BLOCKING 0x0 ;  /* 0x0000000000007b1d */ /* 0x000fec0000010000 */
[----:B------:R1:W-:Y:S02]  /*197c0*/  STSM.16.M88 [R101], R98 ;  /* 0x0000006265007844 */ /* 0x0003e40000000000 */
[----:B------:R-:W-:Y:S06]  /*197d0*/  BAR.SYNC.DEFER_BLOCKING 0x0 ;  /* 0x0000000000007b1d */ /* 0x000fec0000010000 */
[----:B-1----:R-:W1:Y:S01]  /*197e0*/  S2R R98, SR_CTAID.Y ;  /* 0x0000000000627919 */ /* 0x002e620000002600 */
[----:B------:R-:W2:Y:S01]  /*197f0*/  LDSM.16.M88 R5, [R8+UR4] ;  /* 0x000000040805783b */ /* 0x000ea20008000000 */
[----:B------:R-:W-:-:S02]  /*19800*/  IMAD.SHL.U32 R2, R99, 0x4, RZ ;  /* 0x0000000463027824 */ /* 0x000fc400078e00ff */
[----:B------:R-:W-:-:S04]  /*19810*/  IMAD.HI R4, R99, 0x4, RZ ;  /* 0x0000000463047827 */ /* 0x000fc800078e02ff */
[----:B-1----:R-:W-:-:S04]  /*19820*/  IMAD R0, R98, R0, RZ ;  /* 0x0000000062007224 */ /* 0x002fc800078e02ff */
[C---:B------:R-:W-:Y:S02]  /*19830*/  IMAD.SHL.U32 R3, R0.reuse, 0x4, RZ ;  /* 0x0000000400037824 */ /* 0x040fe400078e00ff */
[----:B------:R-:W-:-:S03]  /*19840*/  IMAD.HI R0, R0, 0x4, RZ ;  /* 0x0000000400007827 */ /* 0x000fc600078e02ff */
[----:B0-----:R-:W-:-:S04]  /*19850*/  IADD3 R2, P1, P2, R2, R10, R3 ;  /* 0x0000000a02027210 */ /* 0x001fc80007a3e003 */
[----:B------:R-:W-:-:S05]  /*19860*/  IADD3.X R3, PT, PT, R4, R11, R0, P1, P2 ;  /* 0x0000000b04037210 */ /* 0x000fca0000fe4400 */
[----:B--2---:R0:W-:Y:S01]  /*19870*/  @!P0 STG.E desc[UR8][R2.64], R5 ;  /* 0x0000000502008986 */ /* 0x0041e2000c101908 */
[----:B------:R-:W-:Y:S06]  /*19880*/  BAR.SYNC.DEFER_BLOCKING 0x0 ;  /* 0x0000000000007b1d */ /* 0x000fec0000010000 */
[----:B------:R-:W-:Y:S05]  /*19890*/  @P5 BRA `(.L_x_20) ;  /* 0x0000000000a05947 */ /* 0x000fea0003800000 */
[----:B0-----:R-:W0:Y:S01]  /*198a0*/  S2R R3, SR_CgaCtaId ;  /* 0x0000000000037919 */ /* 0x001e220000008800 */
[----:B------:R-:W-:Y:S01]  /*198b0*/  NOP ;  /* 0x0000000000007918 */ /* 0x000fe20000000000 */
[----:B------:R-:W-:Y:S01]  /*198c0*/  MOV R0, 0x50 ;  /* 0x0000005000007802 */ /* 0x000fe20000000f00 */
[----:B------:R-:W-:-:S03]  /*198d0*/  IMAD.MOV.U32 R7, RZ, RZ, 0x1 ;  /* 0x00000001ff077424 */ /* 0x000fc600078e00ff */
[----:B0-----:R-:W-:Y:S01]  /*198e0*/  LEA R9, R3, R0, 0x18 ;  /* 0x0000000003097211 */ /* 0x001fe200078ec0ff */
[----:B------:R-:W-:Y:S02]  /*198f0*/  IMAD.U32 R0, RZ, RZ, UR5 ;  /* 0x00000005ff007e24 */ /* 0x000fe4000f8e00ff */
[----:B------:R-:W-:Y:S02]  /*19900*/  IMAD.MOV.U32 R3, RZ, RZ, 0xffff ;  /* 0x0000ffffff037424 */ /* 0x000fe400078e00ff */
[----:B------:R-:W0:Y:S01]  /*19910*/  LDS R5, [R9] ;  /* 0x0000000009057984 */ /* 0x000e220000000800 */
[----:B------:R-:W-:-:S04]  /*19920*/  LOP3.LUT R0, R0, 0xffff, RZ, 0xc0, !PT ;  /* 0x0000ffff00007812 */ /* 0x000fc800078ec0ff */
[----:B------:R-:W-:-:S05]  /*19930*/  SHF.R.U32.HI R0, RZ, 0x5, R0 ;  /* 0x00000005ff007819 */ /* 0x000fca0000011600 */
[----:B------:R-:W-:Y:S01]  /*19940*/  VIADD R2, R0, 0x10 ;  /* 0x0000001000027836 */ /* 0x000fe20000000000 */
[----:B------:R-:W-:-:S04]  /*19950*/  SHF.L.U32 R0, R3, R0, RZ ;  /* 0x0000000003007219 */ /* 0x000fc800000006ff */
[----:B------:R-:W-:-:S04]  /*19960*/  SHF.L.U32 R3, R7, R2, RZ ;  /* 0x0000000207037219 */ /* 0x000fc800000006ff */
[----:B------:R-:W-:-:S04]  /*19970*/  LOP3.LUT R0, R3, R0, RZ, 0xfc, !PT ;  /* 0x0000000003007212 */ /* 0x000fc800078efcff */
[C---:B------:R-:W-:Y:S02]  /*19980*/  LOP3.LUT R2, R0.reuse, 0xffff, RZ, 0xc0, !PT ;  /* 0x0000ffff00027812 */ /* 0x040fe400078ec0ff */
[----:B0-----:R-:W-:-:S04]  /*19990*/  LOP3.LUT R3, R0, 0xffff, R5, 0x80, !PT ;  /* 0x0000ffff00037812 */ /* 0x001fc800078e8005 */
[----:B------:R-:W-:-:S13]  /*199a0*/  ISETP.NE.AND P0, PT, R3, R2, PT ;  /* 0x000000020300720c */ /* 0x000fda0003f05270 */
[----:B------:R-:W-:Y:S05]  /*199b0*/  @P0 BRA `(.L_x_21) ;  /* 0x0000000000500947 */ /* 0x000fea0003800000 */
[----:B------:R-:W-:Y:S02]  /*199c0*/  SHF.R.U32.HI R5, RZ, 0x10, R5 ;  /* 0x00000010ff057819 */ /* 0x000fe40000011605 */
[----:B------:R-:W-:-:S04]  /*199d0*/  SHF.R.U32.HI R2, RZ, 0x10, R0 ;  /* 0x00000010ff027819 */ /* 0x000fc80000011600 */
[----:B------:R-:W-:-:S04]  /*199e0*/  LOP3.LUT R5, R5, R2, RZ, 0xc0, !PT ;  /* 0x0000000205057212 */ /* 0x000fc800078ec0ff */
[----:B------:R-:W-:-:S13]  /*199f0*/  ISETP.NE.AND P0, PT, R5, R2, PT ;  /* 0x000000020500720c */ /* 0x000fda0003f05270 */
[----:B------:R-:W-:Y:S05]  /*19a00*/  @P0 BRA `(.L_x_22) ;  /* 0x0000000000300947 */ /* 0x000fea0003800000 */
[----:B------:R-:W-:Y:S01]  /*19a10*/  R2UR UR4, R0 ;  /* 0x00000000000472ca */ /* 0x000fe200000e0000 */
[----:B------:R-:W0:Y:S01]  /*19a20*/  S2R R3, SR_LANEID ;  /* 0x0000000000037919 */ /* 0x000e220000000000 */
[----:B------:R-:W-:-:S06]  /*19a30*/  VOTE.ANY R2, PT, PT ;  /* 0x0000000000027806 */ /* 0x000fcc00038e0100 */
[----:B------:R-:W0:Y:S05]  /*19a40*/  FLO.U32 R2, R2 ;  /* 0x0000000200027300 */ /* 0x000e2a00000e0000 */
[----:B------:R-:W-:-:S06]  /*19a50*/  ULOP3.LUT UR4, URZ, UR4, URZ, 0x33, !UPT ;  /* 0x00000004ff047292 */ /* 0x000fcc000f8e33ff */
[----:B------:R-:W-:-:S04]  /*19a60*/  IMAD.U32 R4, RZ, RZ, UR4 ;  /* 0x00000004ff047e24 */ /* 0x000fc8000f8e00ff */
[----:B------:R-:W1:Y:S02]  /*19a70*/  REDUX UR5, R4 ;  /* 0x00000000040573c4 */ /* 0x000e640000000000 */
[----:B------:R2:W-:Y:S01]  /*19a80*/  UTCATOMSWS.AND URZ, UR4 ;  /* 0x0000000400ff79e3 */ /* 0x0005e20008000000 */
[----:B0-----:R-:W-:Y:S01]  /*19a90*/  ISETP.EQ.U32.AND P0, PT, R2, R3, PT ;  /* 0x000000030200720c */ /* 0x001fe20003f02070 */
[----:B-1----:R-:W-:-:S12]  /*19aa0*/  IMAD.U32 R0, RZ, RZ, UR5 ;  /* 0x00000005ff007e24 */ /* 0x002fd8000f8e00ff */
[----:B------:R2:W-:Y:S01]  /*19ab0*/  @P0 ATOMS.AND RZ, [R9], R0 ;  /* 0x0000000009ff038c */ /* 0x0005e20002800000 */
[----:B------:R-:W-:Y:S05]  /*19ac0*/  BRA `(.L_x_20) ;  /* 0x0000000000147947 */ /* 0x000fea0003800000 */
.L_x_22:
[----:B------:R-:W-:-:S07]  /*19ad0*/  MOV R2, 0x19af0 ;  /* 0x00019af000027802 */ /* 0x000fce0000000f00 */
[----:B------:R-:W-:Y:S05]  /*19ae0*/  CALL.REL.NOINC `($__internal_0_$__cuda_sm10x_tcgen05_guardrail_trap_col_being_dealloced_not_returned_by_alloc) ;  /* 0x0000000000447944 */ /* 0x000fea0003c00000 */
[----:B------:R-:W-:Y:S05]  /*19af0*/  BRA `(.L_x_20) ;  /* 0x0000000000087947 */ /* 0x000fea0003800000 */
.L_x_21:
[----:B------:R-:W-:-:S07]  /*19b00*/  MOV R2, 0x19b20 ;  /* 0x00019b2000027802 */ /* 0x000fce0000000f00 */
[----:B------:R-:W-:Y:S05]  /*19b10*/  CALL.REL.NOINC `($__internal_2_$__cuda_sm10x_tcgen05_guardrail_trap_unallocated_columns_being_dealloced) ;  /* 0x0000000000507944 */ /* 0x000fea0003c00000 */
.L_x_20:
[----:B------:R-:W-:Y:S01]  /*19b20*/  NOP ;  /* 0x0000000000007918 */ /* 0x000fe20000000000 */
[----:B--2---:R-:W-:Y:S05]  /*19b30*/  EXIT ;  /* 0x000000000000794d */ /* 0x004fea0003800000 */
.L_x_8:
[----:B------:R-:W1:Y:S02]  /*19b40*/  SYNCS.PHASECHK.TRANS64.TRYWAIT P1, [UR4+0x10000], RZ ;  /* 0x010000ffff0075a7 */ /* 0x000e640008021104 */
[----:B-1----:R-:W-:Y:S05]  /*19b50*/  @!P1 BRA `(.L_x_8) ;  /* 0xfffffffc00f89947 */ /* 0x002fea000383ffff */
[----:B------:R-:W-:Y:S05]  /*19b60*/  BRA `(.L_x_7) ;  /* 0xfffffeec00d07947 */ /* 0x000fea000383ffff */
.L_x_14:
[----:B------:R-:W1:Y:S02]  /*19b70*/  SYNCS.PHASECHK.TRANS64.TRYWAIT P4, [UR4+0x38010], RZ ;  /* 0x038010ffff0075a7 */ /* 0x000e640008081104 */
[----:B-1----:R-:W-:Y:S05]  /*19b80*/  @!P4 BRA `(.L_x_14) ;  /* 0xfffffffc00f8c947 */ /* 0x002fea000383ffff */
[----:B------:R-:W-:Y:S05]  /*19b90*/  BRA `(.L_x_23) ;  /* 0xffffff9800a87947 */ /* 0x000fea000383ffff */
.L_x_15:
[----:B------:R-:W0:Y:S02]  /*19ba0*/  SYNCS.PHASECHK.TRANS64.TRYWAIT P4, [UR6], R46 ;  /* 0x0000002eff0075a7 */ /* 0x000e240008081106 */
[----:B0-----:R-:W-:Y:S05]  /*19bb0*/  @!P4 BRA `(.L_x_15) ;  /* 0xfffffffc00f8c947 */ /* 0x001fea000383ffff */
[----:B------:R-:W-:Y:S05]  /*19bc0*/  BRA `(.L_x_24) ;  /* 0xffffffa400fc7947 */ /* 0x000fea000383ffff */
.L_x_19:
[----:B------:R-:W1:Y:S02]  /*19bd0*/  SYNCS.PHASECHK.TRANS64.TRYWAIT P2, [UR6], R6 ;  /* 0x00000006ff0075a7 */ /* 0x000e640008041106 */
[----:B-1----:R-:W-:Y:S05]  /*19be0*/  @!P2 BRA `(.L_x_19) ;  /* 0xfffffffc00f8a947 */ /* 0x002fea000383ffff */
[----:B------:R-:W-:Y:S05]  /*19bf0*/  BRA `(.L_x_18) ;  /* 0xffffffd4005c7947 */ /* 0x000fea000383ffff */
        .weak           $__internal_0_$__cuda_sm10x_tcgen05_guardrail_trap_col_being_dealloced_not_returned_by_alloc
        .type           $__internal_0_$__cuda_sm10x_tcgen05_guardrail_trap_col_being_dealloced_not_returned_by_alloc,@function
        .size           $__internal_0_$__cuda_sm10x_tcgen05_guardrail_trap_col_being_dealloced_not_returned_by_alloc,($__internal_1_$__cuda_sm10x_tcgen05_guardrail_trap_phase_invalid_during_alloc - $__internal_0_$__cuda_sm10x_tcgen05_guardrail_trap_col_being_dealloced_not_returned_by_alloc)
$__internal_0_$__cuda_sm10x_tcgen05_guardrail_trap_col_being_dealloced_not_returned_by_alloc:
[----:B------:R-:W-:Y:S05]  /*19c00*/  BPT.TRAP 0x1 ;  /* 0x000000040000795c */ /* 0x000fea0000300000 */
[----:B------:R-:W-:-:S04]  /*19c10*/  IMAD.MOV.U32 R3, RZ, RZ, 0x0 ;  /* 0x00000000ff037424 */ /* 0x000fc800078e00ff */
[----:B------:R-:W-:Y:S05]  /*19c20*/  RET.REL.NODEC R2 `(attn_fwd) ;  /* 0xfffffe6002f47950 */ /* 0x000fea0003c3ffff */
        .weak           $__internal_1_$__cuda_sm10x_tcgen05_guardrail_trap_phase_invalid_during_alloc
        .type           $__internal_1_$__cuda_sm10x_tcgen05_guardrail_trap_phase_invalid_during_alloc,@function
        .size           $__internal_1_$__cuda_sm10x_tcgen05_guardrail_trap_phase_invalid_during_alloc,($__internal_2_$__cuda_sm10x_tcgen05_guardrail_trap_unallocated_columns_being_dealloced - $__internal_1_$__cuda_sm10x_tcgen05_guardrail_trap_phase_invalid_during_alloc)
$__internal_1_$__cuda_sm10x_tcgen05_guardrail_trap_phase_invalid_during_alloc:
[----:B------:R-:W-:Y:S05]  /*19c30*/  BPT.TRAP 0x1 ;  /* 0x000000040000795c */ /* 0x000fea0000300000 */
[----:B------:R-:W-:-:S04]  /*19c40*/  IMAD.MOV.U32 R5, RZ, RZ, 0x0 ;  /* 0x00000000ff057424 */ /* 0x000fc800078e00ff */
[----:B------:R-:W-:Y:S05]  /*19c50*/  RET.REL.NODEC R4 `(attn_fwd) ;  /* 0xfffffe6004e87950 */ /* 0x000fea0003c3ffff */
        .weak           $__internal_2_$__cuda_sm10x_tcgen05_guardrail_trap_unallocated_columns_being_dealloced
        .type           $__internal_2_$__cuda_sm10x_tcgen05_guardrail_trap_unallocated_columns_being_dealloced,@function
        .size           $__internal_2_$__cuda_sm10x_tcgen05_guardrail_trap_unallocated_columns_being_dealloced,(.L_x_28 - $__internal_2_$__cuda_sm10x_tcgen05_guardrail_trap_unallocated_columns_being_dealloced)
$__internal_2_$__cuda_sm10x_tcgen05_guardrail_trap_unallocated_columns_being_dealloced:
[----:B------:R-:W-:Y:S05]  /*19c60*/  BPT.TRAP 0x1 ;  /* 0x000000040000795c */ /* 0x000fea0000300000 */
[----:B------:R-:W-:-:S04]  /*19c70*/  IMAD.MOV.U32 R3, RZ, RZ, 0x0 ;  /* 0x00000000ff037424 */ /* 0x000fc800078e00ff */
[----:B------:R-:W-:Y:S05]  /*19c80*/  RET.REL.NODEC R2 `(attn_fwd) ;  /* 0xfffffe6002dc7950 */ /* 0x000fea0003c3ffff */
.L_x_25:
[----:B------:R-:W-:-:S00]  /*19c90*/  BRA `(.L_x_25) ;  /* 0xfffffffc00fc7947 */ /* 0x000fc0000383ffff */
[----:B------:R-:W-:-:S00]  /*19ca0*/  NOP ;  /* 0x0000000000007918 */ /* 0x000fc00000000000 */
        /* <DEDUP_REMOVED lines=13> */
.L_x_28:


//--------------------- .nv.global.init           --------------------------
	.section	.nv.global.init,"aw",@progbits
.nv.global.init:
	.type		_$_str,@object
	.size		_$_str,(.L_3 - _$_str)
_$_str:
        /*0000*/ 	.byte	0x5f, 0x5f, 0x43, 0x55, 0x44, 0x41, 0x5f, 0x46, 0x54, 0x5a, 0x00
.L_3:


//--------------------- .nv.shared.attn_fwd       --------------------------
	.section	.nv.shared.attn_fwd,"aw",@nobits
	.sectionflags	@""
	.align	16
	.zero		1024


//--------------------- .nv.shared.reserved.0     --------------------------
	.section	.nv.shared.reserved.0,"aw",@nobits
	.align	8
	.weak		__nv_reservedSMEM_offset_0_alias
	.size		__nv_reservedSMEM_offset_0_alias, 0, 64
	.other		__nv_reservedSMEM_offset_0_alias,@"STO_CUDA_RESERVED_SHARED STV_DEFAULT"
__nv_reservedSMEM_offset_0_alias:
	.zero		0
.nv.shared.reserved.0:
	.zero		64
	.weak		__nv_reservedSMEM_allocation_phase
	.type		__nv_reservedSMEM_allocation_phase,@object
	.size		__nv_reservedSMEM_allocation_phase,(.L_0 - __nv_reservedSMEM_allocation_phase)
__nv_reservedSMEM_allocation_phase:
	.zero		1
.L_0:
	.zero		7
	.weak		__nv_reservedSMEM_devtool_atexit_pc
	.type		__nv_reservedSMEM_devtool_atexit_pc,@object
	.size		__nv_reservedSMEM_devtool_atexit_pc,(__nv_reservedSMEM_allocation_mask - __nv_reservedSMEM_devtool_atexit_pc)
__nv_reservedSMEM_devtool_atexit_pc:
	.zero		8
	.weak		__nv_reservedSMEM_allocation_mask
	.type		__nv_reservedSMEM_allocation_mask,@object
	.size		__nv_reservedSMEM_allocation_mask,(.L_2 - __nv_reservedSMEM_allocation_mask)
__nv_reservedSMEM_allocation_mask:
	.zero		4
.L_2:


//--------------------- .nv.constant0.attn_fwd    --------------------------
	.section	.nv.constant0.attn_fwd,"a",@progbits
	.sectionflags	@""
	.align	4
.nv.constant0.attn_fwd:
	.zero		1032


//--------------------- SYMBOLS --------------------------

	.type		.nv.reservedSmem.offset0,@object
	.size		.nv.reservedSmem.offset0,0x4
	.type		.nv.reservedSmem.cap,@object
	.size		.nv.reservedSmem.cap,0x4
